def matmul_kernel(
    a_ptr,
    b_ptr,
    c_ptr,
    M,
    N,
    K,
    stride_am,
    stride_ak,
    stride_bk,
    stride_bn,
    stride_cm,
    stride_cn,
    BLOCK_M: tl.constexpr,
    BLOCK_N: tl.constexpr,
    BLOCK_K: tl.constexpr,
    GROUP_M: tl.constexpr,
):
    pid = tl.program_id(axis=0)
    num_pid_m = tl.cdiv(M, BLOCK_M)
    num_pid_n = tl.cdiv(N, BLOCK_N)
    num_pid_in_group = GROUP_M * num_pid_n
    group_id = pid // num_pid_in_group
    first_pid_m = group_id * GROUP_M
    group_size_m = min(num_pid_m - first_pid_m, GROUP_M)
    pid_m = first_pid_m + ((pid % num_pid_in_group) % group_size_m)
    pid_n = (pid % num_pid_in_group) // group_size_m

    offs_am = (pid_m * BLOCK_M + tl.arange(0, BLOCK_M)) % M
    offs_bn = (pid_n * BLOCK_N + tl.arange(0, BLOCK_N)) % N
    offs_k = tl.arange(0, BLOCK_K)
    a_ptrs = a_ptr + offs_am[:, None] * stride_am + offs_k[None, :] * stride_ak
    b_ptrs = b_ptr + offs_k[:, None] * stride_bk + offs_bn[None, :] * stride_bn

    acc = tl.zeros((BLOCK_M, BLOCK_N), dtype=tl.float32)
    for kk in range(0, tl.cdiv(K, BLOCK_K)):
        a = tl.load(a_ptrs, mask=offs_k[None, :] < K - kk * BLOCK_K, other=0.0)
        b = tl.load(b_ptrs, mask=offs_k[:, None] < K - kk * BLOCK_K, other=0.0)
        acc = tl.dot(a, b, acc)
        a_ptrs += BLOCK_K * stride_ak
        b_ptrs += BLOCK_K * stride_bk

    c = acc.to(c_ptr.dtype.element_ty)
    offs_cm = pid_m * BLOCK_M + tl.arange(0, BLOCK_M)
    offs_cn = pid_n * BLOCK_N + tl.arange(0, BLOCK_N)
    c_ptrs = c_ptr + offs_cm[:, None] * stride_cm + offs_cn[None, :] * stride_cn
    mask = (offs_cm[:, None] < M) & (offs_cn[None, :] < N)
    tl.store(c_ptrs, c, mask=mask)

# config = {"BLOCK_K": 64, "BLOCK_M": 512, "BLOCK_N": 512, "GROUP_M": 8, "arch": "sm_90", "dtype": "fp32", "num_ctas": 1, "num_stages": 6, "num_warps": 4}
# arch = sm_90


// ===== COMPILED SASS (sm_90a) =====

	.target	sm_90a

	.elftype	@"ET_EXEC"


//--------------------- .note.nv.tkinfo           --------------------------
	.section	.note.nv.tkinfo,"",@"SHT_NOTE"
	.sectionflags	@"SHF_NOTE_NV_TKINFO"
	.tkinfo
        /*0018*/ 	.word	0x00000002
        /*0030*/ 	.string	""
        /*0030*/ 	.string	"ptxas"
        /*0030*/ 	.string	"Cuda compilation tools, release 13.0, V13.0.88"
        /*0030*/ 	.string	"Build cuda_13.0.r13.0/compiler.36424714_0"
        /*0030*/ 	.string	"-v  -suppress-debug-info  -lineinfo  -arch sm_90a "



//--------------------- .note.nv.cuinfo           --------------------------
	.section	.note.nv.cuinfo,"",@"SHT_NOTE"
	.sectionflags	@"SHF_NOTE_NV_CUINFO"
        /*0018*/ 	.short	0x0002
        /*001a*/ 	.short	0x005a
        /*001c*/ 	.short	0x0082
	.zero		2


//--------------------- .nv.info                  --------------------------
	.section	.nv.info,"",@"SHT_CUDA_INFO"
	.align	4


	//----- nvinfo : EIATTR_REGCOUNT
	.align		4
        /*0000*/ 	.byte	0x04, 0x2f
        /*0002*/ 	.short	(.L_1 - .L_0)
	.align		4
.L_0:
        /*0004*/ 	.word	index@(matmul_kernel)
        /*0008*/ 	.word	0x000000ff


	//----- nvinfo : EIATTR_FRAME_SIZE
	.align		4
.L_1:
        /*000c*/ 	.byte	0x04, 0x11
        /*000e*/ 	.short	(.L_3 - .L_2)
	.align		4
.L_2:
        /*0010*/ 	.word	index@(matmul_kernel)
        /*0014*/ 	.word	0x00004370


	//----- nvinfo : EIATTR_MIN_STACK_SIZE
	.align		4
.L_3:
        /*0018*/ 	.byte	0x04, 0x12
        /*001a*/ 	.short	(.L_5 - .L_4)
	.align		4
.L_4:
        /*001c*/ 	.word	index@(matmul_kernel)
        /*0020*/ 	.word	0x00004370
.L_5:


//--------------------- .nv.compat                --------------------------
	.section	.nv.compat,"",@"SHT_CUDA_COMPAT_INFO"
	.align	4
        /*0000*/ 	.byte	0x02, 0x09, 0x01, 0x00, 0x02, 0x02, 0x04, 0x00, 0x02, 0x05, 0x05, 0x00, 0x03, 0x07, 0x01, 0x01
        /*0010*/ 	.byte	0x02, 0x03, 0x00, 0x00, 0x02, 0x06, 0x01, 0x00, 0x04, 0x0b, 0x08, 0x00, 0x00, 0x00, 0x00, 0x00
        /*0020*/ 	.byte	0x00, 0x00, 0x00, 0x00


//--------------------- .nv.info.matmul_kernel    --------------------------
	.section	.nv.info.matmul_kernel,"",@"SHT_CUDA_INFO"
	.sectionflags	@""
	.align	4


	//----- nvinfo : EIATTR_CUDA_API_VERSION
	.align		4
        /*0000*/ 	.byte	0x04, 0x37
        /*0002*/ 	.short	(.L_7 - .L_6)
.L_6:
        /*0004*/ 	.word	0x00000082


	//----- nvinfo : EIATTR_KPARAM_INFO
	.align		4
.L_7:
        /*0008*/ 	.byte	0x04, 0x17
        /*000a*/ 	.short	(.L_9 - .L_8)
.L_8:
        /*000c*/ 	.word	0x00000000
        /*0010*/ 	.short	0x000d
        /*0012*/ 	.short	0x0048
        /*0014*/ 	.byte	0x00, 0xf4, 0x21, 0x00


	//----- nvinfo : EIATTR_KPARAM_INFO
	.align		4
.L_9:
        /*0018*/ 	.byte	0x04, 0x17
        /*001a*/ 	.short	(.L_11 - .L_10)
.L_10:
        /*001c*/ 	.word	0x00000000
        /*0020*/ 	.short	0x000c
        /*0022*/ 	.short	0x0040
        /*0024*/ 	.byte	0x00, 0xf4, 0x21, 0x00


	//----- nvinfo : EIATTR_KPARAM_INFO
	.align		4
.L_11:
        /*0028*/ 	.byte	0x04, 0x17
        /*002a*/ 	.short	(.L_13 - .L_12)
.L_12:
        /*002c*/ 	.word	0x00000000
        /*0030*/ 	.short	0x000b
        /*0032*/ 	.short	0x0038
        /*0034*/ 	.byte	0x00, 0xf0, 0x11, 0x00


	//----- nvinfo : EIATTR_KPARAM_INFO
	.align		4
.L_13:
        /*0038*/ 	.byte	0x04, 0x17
        /*003a*/ 	.short	(.L_15 - .L_14)
.L_14:
        /*003c*/ 	.word	0x00000000
        /*0040*/ 	.short	0x000a
        /*0042*/ 	.short	0x0034
        /*0044*/ 	.byte	0x00, 0xf0, 0x11, 0x00


	//----- nvinfo : EIATTR_KPARAM_INFO
	.align		4
.L_15:
        /*0048*/ 	.byte	0x04, 0x17
        /*004a*/ 	.short	(.L_17 - .L_16)
.L_16:
        /*004c*/ 	.word	0x00000000
        /*0050*/ 	.short	0x0009
        /*0052*/ 	.short	0x0030
        /*0054*/ 	.byte	0x00, 0xf0, 0x11, 0x00


	//----- nvinfo : EIATTR_KPARAM_INFO
	.align		4
.L_17:
        /*0058*/ 	.byte	0x04, 0x17
        /*005a*/ 	.short	(.L_19 - .L_18)
.L_18:
        /*005c*/ 	.word	0x00000000
        /*0060*/ 	.short	0x0008
        /*0062*/ 	.short	0x002c
        /*0064*/ 	.byte	0x00, 0xf0, 0x11, 0x00


	//----- nvinfo : EIATTR_KPARAM_INFO
	.align		4
.L_19:
        /*0068*/ 	.byte	0x04, 0x17
        /*006a*/ 	.short	(.L_21 - .L_20)
.L_20:
        /*006c*/ 	.word	0x00000000
        /*0070*/ 	.short	0x0007
        /*0072*/ 	.short	0x0028
        /*0074*/ 	.byte	0x00, 0xf0, 0x11, 0x00


	//----- nvinfo : EIATTR_KPARAM_INFO
	.align		4
.L_21:
        /*0078*/ 	.byte	0x04, 0x17
        /*007a*/ 	.short	(.L_23 - .L_22)
.L_22:
        /*007c*/ 	.word	0x00000000
        /*0080*/ 	.short	0x0006
        /*0082*/ 	.short	0x0024
        /*0084*/ 	.byte	0x00, 0xf0, 0x11, 0x00


	//----- nvinfo : EIATTR_KPARAM_INFO
	.align		4
.L_23:
        /*0088*/ 	.byte	0x04, 0x17
        /*008a*/ 	.short	(.L_25 - .L_24)
.L_24:
        /*008c*/ 	.word	0x00000000
        /*0090*/ 	.short	0x0005
        /*0092*/ 	.short	0x0020
        /*0094*/ 	.byte	0x00, 0xf0, 0x11, 0x00


	//----- nvinfo : EIATTR_KPARAM_INFO
	.align		4
.L_25:
        /*0098*/ 	.byte	0x04, 0x17
        /*009a*/ 	.short	(.L_27 - .L_26)
.L_26:
        /*009c*/ 	.word	0x00000000
        /*00a0*/ 	.short	0x0004
        /*00a2*/ 	.short	0x001c
        /*00a4*/ 	.byte	0x00, 0xf0, 0x11, 0x00


	//----- nvinfo : EIATTR_KPARAM_INFO
	.align		4
.L_27:
        /*00a8*/ 	.byte	0x04, 0x17
        /*00aa*/ 	.short	(.L_29 - .L_28)
.L_28:
        /*00ac*/ 	.word	0x00000000
        /*00b0*/ 	.short	0x0003
        /*00b2*/ 	.short	0x0018
        /*00b4*/ 	.byte	0x00, 0xf0, 0x11, 0x00


	//----- nvinfo : EIATTR_KPARAM_INFO
	.align		4
.L_29:
        /*00b8*/ 	.byte	0x04, 0x17
        /*00ba*/ 	.short	(.L_31 - .L_30)
.L_30:
        /*00bc*/ 	.word	0x00000000
        /*00c0*/ 	.short	0x0002
        /*00c2*/ 	.short	0x0010
        /*00c4*/ 	.byte	0x00, 0xf4, 0x21, 0x00


	//----- nvinfo : EIATTR_KPARAM_INFO
	.align		4
.L_31:
        /*00c8*/ 	.byte	0x04, 0x17
        /*00ca*/ 	.short	(.L_33 - .L_32)
.L_32:
        /*00cc*/ 	.word	0x00000000
        /*00d0*/ 	.short	0x0001
        /*00d2*/ 	.short	0x0008
        /*00d4*/ 	.byte	0x00, 0xf4, 0x21, 0x00


	//----- nvinfo : EIATTR_KPARAM_INFO
	.align		4
.L_33:
        /*00d8*/ 	.byte	0x04, 0x17
        /*00da*/ 	.short	(.L_35 - .L_34)
.L_34:
        /*00dc*/ 	.word	0x00000000
        /*00e0*/ 	.short	0x0000
        /*00e2*/ 	.short	0x0000
        /*00e4*/ 	.byte	0x00, 0xf4, 0x21, 0x00


	//----- nvinfo : EIATTR_SPARSE_MMA_MASK
	.align		4
.L_35:
        /*00e8*/ 	.byte	0x03, 0x50
        /*00ea*/ 	.short	0x0000


	//----- nvinfo : EIATTR_MAXREG_COUNT
	.align		4
        /*00ec*/ 	.byte	0x03, 0x1b
        /*00ee*/ 	.short	0x00ff


	//----- nvinfo : EIATTR_NUM_BARRIERS
	.align		4
        /*00f0*/ 	.byte	0x02, 0x4c
        /*00f2*/ 	.byte	0x01
	.zero		1


	//----- nvinfo : EIATTR_ANNOTATIONS
	.align		4
        /*00f4*/ 	.byte	0x04, 0x55
        /*00f6*/ 	.short	(.L_37 - .L_36)


	//   ....[0]....
.L_36:
        /*00f8*/ 	.word	0x00000001
        /*00fc*/ 	.byte	0x80, 0x00, 0x00, 0x00, 0x01, 0x00, 0x00, 0x00, 0x70, 0x06, 0x00, 0x00, 0x01, 0x00, 0x00, 0x00
        /* <DEDUP_REMOVED lines=2340> */
        /*934c*/ 	.byte	0xb0, 0x70, 0x03, 0x00, 0x01, 0x00, 0x00, 0x00, 0xc0, 0x70, 0x03, 0x00


	//----- nvinfo : EIATTR_MERCURY_ISA_VERSION
	.align		4
.L_37:
        /*9358*/ 	.byte	0x03, 0x5f
        /*935a*/ 	.short	0x0101


	//----- nvinfo : EIATTR_EXIT_INSTR_OFFSETS
	.align		4
        /*935c*/ 	.byte	0x04, 0x1c
        /*935e*/ 	.short	(.L_39 - .L_38)


	//   ....[0]....
.L_38:
        /*9360*/ 	.word	0x000cc530


	//   ....[1]....
        /*9364*/ 	.word	0x000cc550


	//----- nvinfo : EIATTR_REQNTID
	.align		4
.L_39:
        /*9368*/ 	.byte	0x04, 0x10
        /*936a*/ 	.short	(.L_41 - .L_40)
.L_40:
        /*936c*/ 	.word	0x00000080
        /*9370*/ 	.word	0x00000001
        /*9374*/ 	.word	0x00000001


	//----- nvinfo : EIATTR_CBANK_PARAM_SIZE
	.align		4
.L_41:
        /*9378*/ 	.byte	0x03, 0x19
        /*937a*/ 	.short	0x0050


	//----- nvinfo : EIATTR_PARAM_CBANK
	.align		4
        /*937c*/ 	.byte	0x04, 0x0a
        /*937e*/ 	.short	(.L_43 - .L_42)
	.align		4
.L_42:
        /*9380*/ 	.word	index@(.nv.constant0.matmul_kernel)
        /*9384*/ 	.short	0x0210
        /*9386*/ 	.short	0x0050


	//----- nvinfo : EIATTR_SW_WAR
	.align		4
.L_43:
        /*9388*/ 	.byte	0x04, 0x36
        /*938a*/ 	.short	(.L_45 - .L_44)
.L_44:
        /*938c*/ 	.word	0x00000008
.L_45:


//--------------------- .nv.callgraph             --------------------------
	.section	.nv.callgraph,"",@"SHT_CUDA_CALLGRAPH"
	.align	4
	.sectionentsize	8
	.align		4
        /*0000*/ 	.word	0x00000000
	.align		4
        /*0004*/ 	.word	0xffffffff
	.align		4
        /*0008*/ 	.word	0x00000000
	.align		4
        /*000c*/ 	.word	0xfffffffe
	.align		4
        /*0010*/ 	.word	0x00000000
	.align		4
        /*0014*/ 	.word	0xfffffffd
	.align		4
        /*0018*/ 	.word	0x00000000
	.align		4
        /*001c*/ 	.word	0xfffffffc


//--------------------- .text.matmul_kernel       --------------------------
	.section	.text.matmul_kernel,"ax",@progbits
	.align	128
        .global         matmul_kernel
        .type           matmul_kernel,@function
        .size           matmul_kernel,(.L_x_3 - matmul_kernel)
        .other          matmul_kernel,@"STO_CUDA_ENTRY STV_DEFAULT"
matmul_kernel:
.text.matmul_kernel:
[----:B------:R-:W1:Y:S08]  /*0000*/  LDC R1, c[0x0][0x28] ;  /* 0x00000a00ff017b82 */ /* 0x000e700000000800 */
[----:B------:R-:W2:Y:S01]  /*0010*/  LDC.64 R2, c[0x0][0x228] ;  /* 0x00008a00ff027b82 */ /* 0x000ea20000000a00 */
[----:B-1----:R-:W-:Y:S01]  /*0020*/  VIADD R1, R1, 0xffffbc90 ;  /* 0xffffbc9001017836 */ /* 0x002fe20000000000 */
[----:B------:R-:W1:Y:S01]  /*0030*/  S2R R5, SR_CTAID.X ;  /* 0x0000000000057919 */ /* 0x000e620000002500 */
[----:B------:R-:W-:Y:S01]  /*0040*/  ULDC UR4, c[0x0][0x234] ;  /* 0x00008d0000047ab9 */ /* 0x000fe20000000800 */
[----:B------:R-:W-:Y:S01]  /*0050*/  ULDC.64 UR6, c[0x0][0x210] ;  /* 0x0000840000067ab9 */ /* 0x000fe20000000a00 */
[----:B------:R-:W-:Y:S01]  /*0060*/  ULDC.64 UR8, c[0x0][0x218] ;  /* 0x0000860000087ab9 */ /* 0x000fe20000000a00 */
[----:B--2---:R-:W-:Y:S01]  /*0070*/  IMAD.MOV.U32 R15, RZ, RZ, R3 ;  /* 0x000000ffff0f7224 */ /* 0x004fe200078e0003 */
[----:B------:R2:W-:Y:S01]  /*0080*/  STL.64 [R1+0x3200], R2 ;  /* 0x0032000201007387 */ /* 0x0005e20000100a00 */
[----:B------:R-:W-:-:S02]  /*0090*/  IMAD.MOV.U32 R14, RZ, RZ, R2 ;  /* 0x000000ffff0e7224 */ /* 0x000fc400078e0002 */
[----:B------:R-:W-:Y:S01]  /*00a0*/  VIADD R0, R15, 0x1ff ;  /* 0x000001ff0f007836 */ /* 0x000fe20000000000 */
[----:B-1----:R-:W-:-:S04]  /*00b0*/  IABS R8, R5 ;  /* 0x0000000500087213 */ /* 0x002fc80000000000 */
[----:B--2---:R-:W-:-:S04]  /*00c0*/  SHF.R.S32.HI R3, RZ, 0x1f, R0 ;  /* 0x0000001fff037819 */ /* 0x004fc80000011400 */
[----:B------:R-:W-:-:S04]  /*00d0*/  LEA.HI R3, R3, R0, RZ, 0x9 ;  /* 0x0000000003037211 */ /* 0x000fc800078f48ff */
[----:B------:R-:W-:-:S05]  /*00e0*/  SHF.R.S32.HI R3, RZ, 0x9, R3 ;  /* 0x00000009ff037819 */ /* 0x000fca0000011403 */
[----:B------:R-:W-:-:S05]  /*00f0*/  IMAD.SHL.U32 R4, R3, 0x8, RZ ;  /* 0x0000000803047824 */ /* 0x000fca00078e00ff */
[-C--:B------:R-:W-:Y:S02]  /*0100*/  IABS R7, R4.reuse ;  /* 0x0000000400077213 */ /* 0x080fe40000000000 */
[----:B------:R-:W-:Y:S02]  /*0110*/  IABS R10, R4 ;  /* 0x00000004000a7213 */ /* 0x000fe40000000000 */
[----:B------:R-:W1:Y:S08]  /*0120*/  I2F.RP R0, R7 ;  /* 0x0000000700007306 */ /* 0x000e700000209400 */
[----:B-1----:R-:W1:Y:S02]  /*0130*/  MUFU.RCP R0, R0 ;  /* 0x0000000000007308 */ /* 0x002e640000001000 */
[----:B-1----:R-:W-:-:S02]  /*0140*/  VIADD R2, R0, 0xffffffe ;  /* 0x0ffffffe00027836 */ /* 0x002fc40000000000 */
[----:B------:R-:W-:-:S04]  /*0150*/  IMAD.MOV R0, RZ, RZ, -R10 ;  /* 0x000000ffff007224 */ /* 0x000fc800078e0a0a */
[----:B------:R1:W2:Y:S02]  /*0160*/  F2I.FTZ.U32.TRUNC.NTZ R3, R2 ;  /* 0x0000000200037305 */ /* 0x0002a4000021f000 */
[----:B-1----:R-:W-:Y:S02]  /*0170*/  IMAD.MOV.U32 R2, RZ, RZ, RZ ;  /* 0x000000ffff027224 */ /* 0x002fe400078e00ff */
[----:B--2---:R-:W-:-:S04]  /*0180*/  IMAD.MOV R6, RZ, RZ, -R3 ;  /* 0x000000ffff067224 */ /* 0x004fc800078e0a03 */
[----:B------:R-:W-:Y:S02]  /*0190*/  IMAD R9, R6, R7, RZ ;  /* 0x0000000706097224 */ /* 0x000fe400078e02ff */
[----:B------:R-:W-:Y:S01]  /*01a0*/  IMAD.MOV.U32 R6, RZ, RZ, R8 ;  /* 0x000000ffff067224 */ /* 0x000fe200078e0008 */
[----:B------:R-:W-:Y:S01]  /*01b0*/  IABS R8, R15 ;  /* 0x0000000f00087213 */ /* 0x000fe20000000000 */
[----:B------:R-:W-:-:S06]  /*01c0*/  IMAD.HI.U32 R3, R3, R9, R2 ;  /* 0x0000000903037227 */ /* 0x000fcc00078e0002 */
[----:B------:R-:W-:-:S04]  /*01d0*/  IMAD.HI.U32 R3, R3, R6, RZ ;  /* 0x0000000603037227 */ /* 0x000fc800078e00ff */
[----:B------:R-:W-:-:S05]  /*01e0*/  IMAD R0, R3, R0, R6 ;  /* 0x0000000003007224 */ /* 0x000fca00078e0206 */
[----:B------:R-:W-:-:S13]  /*01f0*/  ISETP.GT.U32.AND P1, PT, R7, R0, PT ;  /* 0x000000000700720c */ /* 0x000fda0003f24070 */
[----:B------:R-:W-:Y:S02]  /*0200*/  @!P1 IMAD.IADD R0, R0, 0x1, -R7 ;  /* 0x0000000100009824 */ /* 0x000fe400078e0a07 */
[----:B------:R-:W-:Y:S01]  /*0210*/  @!P1 VIADD R3, R3, 0x1 ;  /* 0x0000000103039836 */ /* 0x000fe20000000000 */
[----:B------:R-:W-:Y:S02]  /*0220*/  ISETP.NE.AND P1, PT, R4, RZ, PT ;  /* 0x000000ff0400720c */ /* 0x000fe40003f25270 */
[----:B------:R-:W-:Y:S02]  /*0230*/  ISETP.GE.U32.AND P0, PT, R0, R7, PT ;  /* 0x000000070000720c */ /* 0x000fe40003f06070 */
[----:B------:R-:W-:-:S04]  /*0240*/  LOP3.LUT R0, R5, R4, RZ, 0x3c, !PT ;  /* 0x0000000405007212 */ /* 0x000fc800078e3cff */
[----:B------:R-:W-:Y:S01]  /*0250*/  ISETP.GE.AND P2, PT, R0, RZ, PT ;  /* 0x000000ff0000720c */ /* 0x000fe20003f46270 */
[----:B------:R-:W-:-:S06]  /*0260*/  VIADD R0, R14, 0x1ff ;  /* 0x000001ff0e007836 */ /* 0x000fcc0000000000 */
[----:B------:R-:W-:-:S04]  /*0270*/  @P0 VIADD R3, R3, 0x1 ;  /* 0x0000000103030836 */ /* 0x000fc80000000000 */
[----:B------:R-:W-:Y:S01]  /*0280*/  IMAD.MOV.U32 R2, RZ, RZ, R3 ;  /* 0x000000ffff027224 */ /* 0x000fe200078e0003 */
[----:B------:R-:W-:-:S03]  /*0290*/  SHF.R.S32.HI R3, RZ, 0x1f, R0 ;  /* 0x0000001fff037819 */ /* 0x000fc60000011400 */
[----:B------:R-:W-:Y:S01]  /*02a0*/  @!P2 IMAD.MOV R2, RZ, RZ, -R2 ;  /* 0x000000ffff02a224 */ /* 0x000fe200078e0a02 */
[----:B------:R-:W-:Y:S02]  /*02b0*/  @!P1 LOP3.LUT R2, RZ, R4, RZ, 0x33, !PT ;  /* 0x00000004ff029212 */ /* 0x000fe400078e33ff */
[----:B------:R-:W-:-:S03]  /*02c0*/  LEA.HI R3, R3, R0, RZ, 0x9 ;  /* 0x0000000003037211 */ /* 0x000fc600078f48ff */
[----:B------:R-:W-:Y:S02]  /*02d0*/  IMAD.SHL.U32 R11, R2, 0x8, RZ ;  /* 0x00000008020b7824 */ /* 0x000fe400078e00ff */
[----:B------:R-:W-:-:S03]  /*02e0*/  IMAD.MOV R2, RZ, RZ, -R2 ;  /* 0x000000ffff027224 */ /* 0x000fc600078e0a02 */
[----:B------:R-:W-:Y:S01]  /*02f0*/  LEA.HI.SX32 R3, R3, -R11, 0x17 ;  /* 0x8000000b03037211 */ /* 0x000fe200078fbaff */
[----:B------:R-:W-:Y:S02]  /*0300*/  IMAD R12, R4, R2, R5 ;  /* 0x00000002040c7224 */ /* 0x000fe400078e0205 */
[----:B------:R-:W-:Y:S01]  /*0310*/  IMAD.MOV.U32 R2, RZ, RZ, RZ ;  /* 0x000000ffff027224 */ /* 0x000fe200078e00ff */
[----:B------:R-:W-:Y:S02]  /*0320*/  VIMNMX R13, R3, 0x8, PT ;  /* 0x00000008030d7848 */ /* 0x000fe40003fe0100 */
[----:B------:R-:W-:Y:S02]  /*0330*/  IABS R4, R12 ;  /* 0x0000000c00047213 */ /* 0x000fe40000000000 */
[----:B------:R-:W-:-:S04]  /*0340*/  IABS R6, R13 ;  /* 0x0000000d00067213 */ /* 0x000fc80000000000 */
[----:B------:R-:W1:Y:S08]  /*0350*/  I2F.RP R0, R6 ;  /* 0x0000000600007306 */ /* 0x000e700000209400 */
[----:B-1----:R-:W1:Y:S02]  /*0360*/  MUFU.RCP R0, R0 ;  /* 0x0000000000007308 */ /* 0x002e640000001000 */
[----:B-1----:R-:W-:-:S06]  /*0370*/  VIADD R3, R0, 0xffffffe ;  /* 0x0ffffffe00037836 */ /* 0x002fcc0000000000 */
[----:B------:R-:W1:Y:S02]  /*0380*/  F2I.FTZ.U32.TRUNC.NTZ R3, R3 ;  /* 0x0000000300037305 */ /* 0x000e64000021f000 */
[----:B-1----:R-:W-:-:S04]  /*0390*/  IMAD.MOV R7, RZ, RZ, -R3 ;  /* 0x000000ffff077224 */ /* 0x002fc800078e0a03 */
[----:B------:R-:W-:Y:S01]  /*03a0*/  IMAD R5, R7, R6, RZ ;  /* 0x0000000607057224 */ /* 0x000fe200078e02ff */
[----:B------:R-:W-:-:S03]  /*03b0*/  IABS R7, R13 ;  /* 0x0000000d00077213 */ /* 0x000fc60000000000 */
[----:B------:R-:W-:-:S04]  /*03c0*/  IMAD.HI.U32 R0, R3, R5, R2 ;  /* 0x0000000503007227 */ /* 0x000fc800078e0002 */
[----:B------:R-:W-:Y:S02]  /*03d0*/  IMAD.MOV.U32 R3, RZ, RZ, R4 ;  /* 0x000000ffff037224 */ /* 0x000fe400078e0004 */
[----:B------:R-:W-:Y:S01]  /*03e0*/  IMAD.MOV.U32 R2, RZ, RZ, R8 ;  /* 0x000000ffff027224 */ /* 0x000fe200078e0008 */
[----:B------:R-:W-:Y:S01]  /*03f0*/  IABS R8, R14 ;  /* 0x0000000e00087213 */ /* 0x000fe20000000000 */
[----:B------:R-:W-:Y:S01]  /*0400*/  IMAD.MOV R4, RZ, RZ, -R7 ;  /* 0x000000ffff047224 */ /* 0x000fe200078e0a07 */
[----:B------:R-:W1:Y:S01]  /*0410*/  S2R R14, SR_TID.X ;  /* 0x00000000000e7919 */ /* 0x000e620000002100 */
[----:B------:R-:W-:Y:S01]  /*0420*/  IMAD.HI.U32 R0, R0, R3, RZ ;  /* 0x0000000300007227 */ /* 0x000fe200078e00ff */
[----:B------:R-:W2:Y:S03]  /*0430*/  I2F.RP R5, R2 ;  /* 0x0000000200057306 */ /* 0x000ea60000209400 */
[----:B------:R-:W-:-:S05]  /*0440*/  IMAD R3, R0, R4, R3 ;  /* 0x0000000400037224 */ /* 0x000fca00078e0203 */
[----:B------:R-:W3:Y:S01]  /*0450*/  I2F.RP R4, R8 ;  /* 0x0000000800047306 */ /* 0x000ee20000209400 */
[----:B------:R-:W-:-:S07]  /*0460*/  ISETP.GT.U32.AND P1, PT, R6, R3, PT ;  /* 0x000000030600720c */ /* 0x000fce0003f24070 */
[----:B--2---:R-:W2:Y:S06]  /*0470*/  MUFU.RCP R5, R5 ;  /* 0x0000000500057308 */ /* 0x004eac0000001000 */
[----:B------:R-:W-:Y:S02]  /*0480*/  @!P1 IMAD.IADD R3, R3, 0x1, -R6 ;  /* 0x0000000103039824 */ /* 0x000fe400078e0a06 */
[----:B---3--:R-:W3:Y:S01]  /*0490*/  MUFU.RCP R4, R4 ;  /* 0x0000000400047308 */ /* 0x008ee20000001000 */
[----:B------:R-:W-:Y:S01]  /*04a0*/  @!P1 VIADD R0, R0, 0x1 ;  /* 0x0000000100009836 */ /* 0x000fe20000000000 */
[----:B------:R-:W-:-:S02]  /*04b0*/  ISETP.NE.AND P1, PT, R13, RZ, PT ;  /* 0x000000ff0d00720c */ /* 0x000fc40003f25270 */
[----:B------:R-:W-:Y:S02]  /*04c0*/  ISETP.GE.U32.AND P0, PT, R3, R6, PT ;  /* 0x000000060300720c */ /* 0x000fe40003f06070 */
[----:B------:R-:W-:Y:S01]  /*04d0*/  LOP3.LUT R3, R12, R13, RZ, 0x3c, !PT ;  /* 0x0000000d0c037212 */ /* 0x000fe200078e3cff */
[----:B--2---:R-:W-:-:S03]  /*04e0*/  VIADD R6, R5, 0xffffffe ;  /* 0x0ffffffe05067836 */ /* 0x004fc60000000000 */
[----:B------:R-:W-:Y:S02]  /*04f0*/  ISETP.GE.AND P2, PT, R3, RZ, PT ;  /* 0x000000ff0300720c */ /* 0x000fe40003f46270 */
[----:B-1----:R-:W-:Y:S01]  /*0500*/  SHF.R.U32.HI R3, RZ, 0x6, R14 ;  /* 0x00000006ff037819 */ /* 0x002fe2000001160e */
[----:B------:R1:W2:Y:S03]  /*0510*/  F2I.FTZ.U32.TRUNC.NTZ R7, R6 ;  /* 0x0000000600077305 */ /* 0x0002a6000021f000 */
[----:B------:R-:W-:Y:S01]  /*0520*/  SGXT.U32 R3, R3, 0x1 ;  /* 0x000000010303781a */ /* 0x000fe20000000000 */
[----:B---3--:R-:W-:Y:S02]  /*0530*/  VIADD R5, R4, 0xffffffe ;  /* 0x0ffffffe04057836 */ /* 0x008fe40000000000 */
[----:B------:R-:W-:Y:S02]  /*0540*/  @P0 VIADD R0, R0, 0x1 ;  /* 0x0000000100000836 */ /* 0x000fe40000000000 */
[----:B------:R-:W-:-:S02]  /*0550*/  IMAD.SHL.U32 R4, R14, 0x4, RZ ;  /* 0x000000040e047824 */ /* 0x000fc400078e00ff */
[----:B------:R-:W-:Y:S01]  /*0560*/  IMAD.MOV.U32 R10, RZ, RZ, R0 ;  /* 0x000000ffff0a7224 */ /* 0x000fe200078e0000 */
[----:B------:R-:W3:Y:S01]  /*0570*/  F2I.FTZ.U32.TRUNC.NTZ R5, R5 ;  /* 0x0000000500057305 */ /* 0x000ee2000021f000 */
[----:B------:R-:W-:Y:S01]  /*0580*/  SHF.R.S32.HI R0, RZ, 0x6, R14 ;  /* 0x00000006ff007819 */ /* 0x000fe2000001140e */
[----:B-1----:R-:W-:Y:S01]  /*0590*/  IMAD.MOV.U32 R6, RZ, RZ, RZ ;  /* 0x000000ffff067224 */ /* 0x002fe200078e00ff */
[----:B------:R-:W-:Y:S01]  /*05a0*/  LOP3.LUT R14, R14, 0x7f, RZ, 0xc0, !PT ;  /* 0x0000007f0e0e7812 */ /* 0x000fe200078ec0ff */
[----:B------:R-:W-:Y:S01]  /*05b0*/  @!P2 IMAD.MOV R10, RZ, RZ, -R10 ;  /* 0x000000ffff0aa224 */ /* 0x000fe200078e0a0a */
[----:B------:R-:W-:Y:S01]  /*05c0*/  SGXT R0, R0, 0x1 ;  /* 0x000000010000781a */ /* 0x000fe20000000200 */
[----:B--2---:R-:W-:Y:S01]  /*05d0*/  IMAD.MOV R15, RZ, RZ, -R7 ;  /* 0x000000ffff0f7224 */ /* 0x004fe200078e0a07 */
[----:B------:R-:W-:Y:S02]  /*05e0*/  @!P1 LOP3.LUT R10, RZ, R13, RZ, 0x33, !PT ;  /* 0x0000000dff0a9212 */ /* 0x000fe400078e33ff */
[----:B------:R-:W-:-:S03]  /*05f0*/  LOP3.LUT R9, R0, 0x90, RZ, 0xc0, !PT ;  /* 0x0000009000097812 */ /* 0x000fc600078ec0ff */
[----:B------:R-:W-:Y:S01]  /*0600*/  IMAD.MOV R0, RZ, RZ, -R10 ;  /* 0x000000ffff007224 */ /* 0x000fe200078e0a0a */
[----:B------:R-:W-:Y:S01]  /*0610*/  LOP3.LUT R16, R9, 0x7c, R4, 0x78, !PT ;  /* 0x0000007c09107812 */ /* 0x000fe200078e7804 */
[----:B------:R-:W-:Y:S02]  /*0620*/  IMAD.SHL.U32 R10, R10, 0x200, RZ ;  /* 0x000002000a0a7824 */ /* 0x000fe400078e00ff */
[----:B------:R-:W-:Y:S02]  /*0630*/  IMAD R9, R15, R2, RZ ;  /* 0x000000020f097224 */ /* 0x000fe400078e02ff */
[----:B------:R-:W-:Y:S01]  /*0640*/  IMAD R0, R13, R0, R12 ;  /* 0x000000000d007224 */ /* 0x000fe200078e020c */
[----:B------:R-:W-:Y:S01]  /*0650*/  LOP3.LUT R242, R10, R3, RZ, 0xfc, !PT ;  /* 0x000000030af27212 */ /* 0x000fe200078efcff */
[----:B---3--:R-:W-:Y:S01]  /*0660*/  IMAD.MOV R4, RZ, RZ, -R5 ;  /* 0x000000ffff047224 */ /* 0x008fe200078e0a05 */
[----:B------:R1:W-:Y:S01]  /*0670*/  STL [R1+0x7c], R16 ;  /* 0x00007c1001007387 */ /* 0x0003e20000100800 */
[----:B------:R-:W-:Y:S01]  /*0680*/  IMAD.HI.U32 R3, R7, R9, R6 ;  /* 0x0000000907037227 */ /* 0x000fe200078e0006 */
[----:B------:R-:W-:-:S02]  /*0690*/  IABS R6, R242 ;  /* 0x000000f200067213 */ /* 0x000fc40000000000 */
[C---:B------:R-:W-:Y:S01]  /*06a0*/  LOP3.LUT R9, R242.reuse, 0x1fe, RZ, 0xfc, !PT ;  /* 0x000001fef2097812 */ /* 0x040fe200078efcff */
[----:B------:R-:W-:Y:S01]  /*06b0*/  IMAD.MOV.U32 R7, RZ, RZ, R4 ;  /* 0x000000ffff077224 */ /* 0x000fe200078e0004 */
[----:B------:R-:W-:Y:S01]  /*06c0*/  LOP3.LUT R18, R242, 0x8, RZ, 0xfc, !PT ;  /* 0x00000008f2127812 */ /* 0x000fe200078efcff */
[----:B------:R-:W-:Y:S01]  /*06d0*/  IMAD.IADD R0, R11, 0x1, R0 ;  /* 0x000000010b007824 */ /* 0x000fe200078e0200 */
[----:B------:R-:W-:Y:S01]  /*06e0*/  IABS R250, R9 ;  /* 0x0000000900fa7213 */ /* 0x000fe20000000000 */
[----:B------:R-:W-:Y:S01]  /*06f0*/  IMAD.MOV.U32 R4, RZ, RZ, RZ ;  /* 0x000000ffff047224 */ /* 0x000fe200078e00ff */
[----:B------:R-:W-:Y:S01]  /*0700*/  ISETP.GE.AND P2, PT, R9, RZ, PT ;  /* 0x000000ff0900720c */ /* 0x000fe20003f46270 */
[----:B------:R-:W-:Y:S01]  /*0710*/  IMAD R7, R7, R8, RZ ;  /* 0x0000000807077224 */ /* 0x000fe200078e02ff */
[----:B------:R-:W-:Y:S01]  /*0720*/  IABS R17, R18 ;  /* 0x0000001200117213 */ /* 0x000fe20000000000 */
[----:B------:R-:W-:Y:S01]  /*0730*/  IMAD R11, R0, 0x200, R14 ;  /* 0x00000200000b7824 */ /* 0x000fe200078e020e */
[----:B------:R-:W-:Y:S01]  /*0740*/  STL [R1+0x321c], R10 ;  /* 0x00321c0a01007387 */ /* 0x000fe20000100800 */
[----:B------:R-:W-:Y:S01]  /*0750*/  IMAD.HI.U32 R4, R5, R7, R4 ;  /* 0x0000000705047227 */ /* 0x000fe200078e0004 */
[----:B------:R-:W-:-:S02]  /*0760*/  LOP3.LUT R19, R242, 0x10, RZ, 0xfc, !PT ;  /* 0x00000010f2137812 */ /* 0x000fc400078efcff */
[----:B------:R-:W-:Y:S01]  /*0770*/  IABS R245, R11 ;  /* 0x0000000b00f57213 */ /* 0x000fe20000000000 */
[----:B------:R-:W-:Y:S01]  /*0780*/  VIADD R12, R11, 0x80 ;  /* 0x000000800b0c7836 */ /* 0x000fe20000000000 */
[C---:B------:R-:W-:Y:S01]  /*0790*/  LOP3.LUT R21, R242.reuse, 0x1e, RZ, 0xfc, !PT ;  /* 0x0000001ef2157812 */ /* 0x040fe200078efcff */
[----:B------:R-:W-:Y:S01]  /*07a0*/  IMAD.HI.U32 R0, R3, R6, RZ ;  /* 0x0000000603007227 */ /* 0x000fe200078e00ff */
[----:B------:R-:W-:Y:S02]  /*07b0*/  LOP3.LUT R20, R242, 0x1c, RZ, 0xfc, !PT ;  /* 0x0000001cf2147812 */ /* 0x000fe400078efcff */
[----:B------:R-:W-:Y:S01]  /*07c0*/  IABS R247, R12 ;  /* 0x0000000c00f77213 */ /* 0x000fe20000000000 */
[----:B------:R-:W-:Y:S01]  /*07d0*/  IMAD.MOV R7, RZ, RZ, -R0 ;  /* 0x000000ffff077224 */ /* 0x000fe200078e0a00 */
[----:B------:R-:W-:Y:S01]  /*07e0*/  STL [R1+0x3258], R12 ;  /* 0x0032580c01007387 */ /* 0x000fe20000100800 */
[----:B------:R-:W-:Y:S01]  /*07f0*/  IMAD.HI.U32 R0, R4, R245, RZ ;  /* 0x000000f504007227 */ /* 0x000fe200078e00ff */
[----:B------:R-:W-:-:S02]  /*0800*/  LOP3.LUT R25, R242, 0x2e, RZ, 0xfc, !PT ;  /* 0x0000002ef2197812 */ /* 0x000fc400078efcff */
[----:B------:R-:W-:Y:S01]  /*0810*/  LOP3.LUT R26, R242, 0x30, RZ, 0xfc, !PT ;  /* 0x00000030f21a7812 */ /* 0x000fe200078efcff */
[----:B------:R-:W-:Y:S01]  /*0820*/  IMAD.HI.U32 R5, R4, R247, RZ ;  /* 0x000000f704057227 */ /* 0x000fe200078e00ff */
[C---:B------:R-:W-:Y:S02]  /*0830*/  LOP3.LUT R27, R242.reuse, 0x32, RZ, 0xfc, !PT ;  /* 0x00000032f21b7812 */ /* 0x040fe400078efcff */
[C---:B------:R-:W-:Y:S01]  /*0840*/  LOP3.LUT R29, R242.reuse, 0x36, RZ, 0xfc, !PT ;  /* 0x00000036f21d7812 */ /* 0x040fe200078efcff */
[----:B------:R-:W-:Y:S01]  /*0850*/  IMAD.MOV R0, RZ, RZ, -R0 ;  /* 0x000000ffff007224 */ /* 0x000fe200078e0a00 */
[----:B------:R-:W-:Y:S01]  /*0860*/  LOP3.LUT R28, R242, 0x34, RZ, 0xfc, !PT ;  /* 0x00000034f21c7812 */ /* 0x000fe200078efcff */
[----:B------:R-:W-:Y:S01]  /*0870*/  IMAD R7, R2, R7, R6 ;  /* 0x0000000702077224 */ /* 0x000fe200078e0206 */
[----:B------:R-:W-:Y:S01]  /*0880*/  IABS R24, R29 ;  /* 0x0000001d00187213 */ /* 0x000fe20000000000 */
[----:B------:R-:W-:Y:S01]  /*0890*/  VIADD R14, R11, 0x180 ;  /* 0x000001800b0e7836 */ /* 0x000fe20000000000 */
[----:B------:R-:W-:Y:S01]  /*08a0*/  IABS R23, R28 ;  /* 0x0000001c00177213 */ /* 0x000fe20000000000 */
[----:B------:R-:W-:Y:S01]  /*08b0*/  IMAD.HI.U32 R6, R3, R250, RZ ;  /* 0x000000fa03067227 */ /* 0x000fe200078e00ff */
[----:B------:R-:W-:-:S02]  /*08c0*/  LOP3.LUT R30, R242, 0x38, RZ, 0xfc, !PT ;  /* 0x00000038f21e7812 */ /* 0x000fc400078efcff */
[----:B-1----:R-:W-:Y:S01]  /*08d0*/  IABS R16, R14 ;  /* 0x0000000e00107213 */ /* 0x002fe20000000000 */
[----:B------:R-:W-:Y:S01]  /*08e0*/  IMAD.MOV R5, RZ, RZ, -R5 ;  /* 0x000000ffff057224 */ /* 0x000fe200078e0a05 */
[----:B------:R-:W-:Y:S01]  /*08f0*/  LOP3.LUT R31, R242, 0x3a, RZ, 0xfc, !PT ;  /* 0x0000003af21f7812 */ /* 0x000fe200078efcff */
[----:B------:R-:W-:Y:S01]  /*0900*/  IMAD R245, R8, R0, R245 ;  /* 0x0000000008f57224 */ /* 0x000fe200078e02f5 */
[C---:B------:R-:W-:Y:S01]  /*0910*/  LOP3.LUT R0, R242.reuse, 0x2, RZ, 0xfc, !PT ;  /* 0x00000002f2007812 */ /* 0x040fe200078efcff */
[----:B------:R-:W-:Y:S01]  /*0920*/  VIADD R13, R11, 0x100 ;  /* 0x000001000b0d7836 */ /* 0x000fe20000000000 */
[----:B------:R-:W-:Y:S01]  /*0930*/  LOP3.LUT R33, R242, 0x46, RZ, 0xfc, !PT ;  /* 0x00000046f2217812 */ /* 0x000fe200078efcff */
[----:B------:R-:W-:Y:S01]  /*0940*/  IMAD.MOV R15, RZ, RZ, -R6 ;  /* 0x000000ffff0f7224 */ /* 0x000fe200078e0a06 */
[C---:B------:R-:W-:Y:S01]  /*0950*/  ISETP.GT.U32.AND P0, PT, R8.reuse, R245, PT ;  /* 0x000000f50800720c */ /* 0x040fe20003f04070 */
[----:B------:R-:W-:Y:S01]  /*0960*/  IMAD R247, R8, R5, R247 ;  /* 0x0000000508f77224 */ /* 0x000fe200078e02f7 */
[----:B------:R-:W-:Y:S01]  /*0970*/  IABS R9, R13 ;  /* 0x0000000d00097213 */ /* 0x000fe20000000000 */
[----:B------:R-:W-:Y:S01]  /*0980*/  IMAD R250, R2, R15, R250 ;  /* 0x0000000f02fa7224 */ /* 0x000fe200078e02fa */
[----:B------:R-:W-:Y:S01]  /*0990*/  IABS R5, R0 ;  /* 0x0000000000057213 */ /* 0x000fe20000000000 */
[----:B------:R-:W-:Y:S01]  /*09a0*/  IMAD.MOV.U32 R15, RZ, RZ, R16 ;  /* 0x000000ffff0f7224 */ /* 0x000fe200078e0010 */
[----:B------:R-:W-:Y:S01]  /*09b0*/  ISETP.GT.U32.AND P5, PT, R8, R247, PT ;  /* 0x000000f70800720c */ /* 0x000fe20003fa4070 */
[----:B------:R-:W-:Y:S01]  /*09c0*/  IMAD.HI.U32 R6, R4, R9, RZ ;  /* 0x0000000904067227 */ /* 0x000fe200078e00ff */
[----:B------:R-:W-:Y:S01]  /*09d0*/  LOP3.LUT R16, R242, 0x6, RZ, 0xfc, !PT ;  /* 0x00000006f2107812 */ /* 0x000fe200078efcff */
[----:B------:R-:W-:Y:S01]  /*09e0*/  STL [R1+0x325c], R13 ;  /* 0x00325c0d01007387 */ /* 0x000fe20000100800 */
[----:B------:R-:W-:Y:S01]  /*09f0*/  ISETP.GT.U32.AND P3, PT, R2, R250, PT ;  /* 0x000000fa0200720c */ /* 0x000fe20003f64070 */
[----:B------:R-:W-:Y:S01]  /*0a00*/  IMAD.HI.U32 R4, R4, R15, RZ ;  /* 0x0000000f04047227 */ /* 0x000fe200078e00ff */
[----:B------:R-:W-:Y:S01]  /*0a10*/  ISETP.GE.AND P1, PT, R0, RZ, PT ;  /* 0x000000ff0000720c */ /* 0x000fe20003f26270 */
[----:B------:R-:W-:Y:S01]  /*0a20*/  STL [R1+0x3260], R11 ;  /* 0x0032600b01007387 */ /* 0x000fe20000100800 */
[C---:B------:R-:W-:Y:S01]  /*0a30*/  LOP3.LUT R35, R242.reuse, 0x48, RZ, 0xfc, !PT ;  /* 0x00000048f2237812 */ /* 0x040fe200078efcff */
[----:B------:R-:W-:Y:S01]  /*0a40*/  IMAD.MOV R6, RZ, RZ, -R6 ;  /* 0x000000ffff067224 */ /* 0x000fe200078e0a06 */
[----:B------:R-:W-:Y:S01]  /*0a50*/  LOP3.LUT R36, R242, 0x4a, RZ, 0xfc, !PT ;  /* 0x0000004af2247812 */ /* 0x000fe200078efcff */
[----:B------:R-:W-:Y:S01]  /*0a60*/  IMAD.MOV R4, RZ, RZ, -R4 ;  /* 0x000000ffff047224 */ /* 0x000fe200078e0a04 */
[----:B------:R-:W-:Y:S01]  /*0a70*/  STL [R1+0x3264], R14 ;  /* 0x0032640e01007387 */ /* 0x000fe20000100800 */
[--C-:B------:R-:W-:Y:S01]  /*0a80*/  @!P0 IMAD.IADD R245, R245, 0x1, -R8.reuse ;  /* 0x00000001f5f58824 */ /* 0x100fe200078e0a08 */
[----:B------:R-:W-:Y:S01]  /*0a90*/  ISETP.GT.U32.AND P0, PT, R2, R7, PT ;  /* 0x000000070200720c */ /* 0x000fe20003f04070 */
[----:B------:R-:W-:Y:S01]  /*0aa0*/  IMAD R246, R8, R6, R9 ;  /* 0x0000000608f67224 */ /* 0x000fe200078e0209 */
[----:B------:R-:W-:Y:S01]  /*0ab0*/  LOP3.LUT R6, R242, 0x4, RZ, 0xfc, !PT ;  /* 0x00000004f2067812 */ /* 0x000fe200078efcff */
[C---:B------:R-:W-:Y:S01]  /*0ac0*/  IMAD R248, R8.reuse, R4, R15 ;  /* 0x0000000408f87224 */ /* 0x040fe200078e020f */
[----:B------:R-:W-:Y:S01]  /*0ad0*/  IABS R15, R16 ;  /* 0x00000010000f7213 */ /* 0x000fe20000000000 */
[----:B------:R-:W-:Y:S01]  /*0ae0*/  @!P5 IMAD.IADD R247, R247, 0x1, -R8 ;  /* 0x00000001f7f7d824 */ /* 0x000fe200078e0a08 */
[C---:B------:R-:W-:Y:S01]  /*0af0*/  ISETP.GT.U32.AND P5, PT, R8.reuse, R245, PT ;  /* 0x000000f50800720c */ /* 0x040fe20003fa4070 */
[----:B------:R-:W-:Y:S01]  /*0b00*/  IMAD.HI.U32 R0, R3, R5, RZ ;  /* 0x0000000503007227 */ /* 0x000fe200078e00ff */
[----:B------:R-:W-:-:S02]  /*0b10*/  ISETP.GT.U32.AND P6, PT, R8, R246, PT ;  /* 0x000000f60800720c */ /* 0x000fc40003fc4070 */
[----:B------:R-:W-:Y:S01]  /*0b20*/  ISETP.GT.U32.AND P4, PT, R8, R248, PT ;  /* 0x000000f80800720c */ /* 0x000fe20003f84070 */
[----:B------:R-:W-:Y:S01]  /*0b30*/  IMAD.HI.U32 R4, R3, R15, RZ ;  /* 0x0000000f03047227 */ /* 0x000fe200078e00ff */
[----:B------:R-:W-:Y:S02]  /*0b40*/  IABS R9, R6 ;  /* 0x0000000600097213 */ /* 0x000fe40000000000 */
[----:B------:R-:W-:Y:S01]  /*0b50*/  LOP3.LUT R37, R242, 0x4c, RZ, 0xfc, !PT ;  /* 0x0000004cf2257812 */ /* 0x000fe200078efcff */
[----:B------:R-:W-:Y:S01]  /*0b60*/  @!P0 IMAD.IADD R7, R7, 0x1, -R2 ;  /* 0x0000000107078824 */ /* 0x000fe200078e0a02 */
[----:B------:R-:W-:Y:S01]  /*0b70*/  IABS R32, R36 ;  /* 0x0000002400207213 */ /* 0x000fe20000000000 */
[----:B------:R-:W-:Y:S01]  /*0b80*/  IMAD.MOV R0, RZ, RZ, -R0 ;  /* 0x000000ffff007224 */ /* 0x000fe200078e0a00 */
[----:B------:R-:W-:Y:S01]  /*0b90*/  IABS R34, R37 ;  /* 0x0000002500227213 */ /* 0x000fe20000000000 */
[--C-:B------:R-:W-:Y:S01]  /*0ba0*/  @!P5 IMAD.IADD R245, R245, 0x1, -R8.reuse ;  /* 0x00000001f5f5d824 */ /* 0x100fe200078e0a08 */
[----:B------:R-:W-:Y:S01]  /*0bb0*/  ISETP.GT.U32.AND P5, PT, R2, R7, PT ;  /* 0x000000070200720c */ /* 0x000fe20003fa4070 */
[--C-:B------:R-:W-:Y:S01]  /*0bc0*/  @!P6 IMAD.IADD R246, R246, 0x1, -R8.reuse ;  /* 0x00000001f6f6e824 */ /* 0x100fe200078e0a08 */
[----:B------:R-:W-:Y:S01]  /*0bd0*/  ISETP.GT.U32.AND P6, PT, R8, R247, PT ;  /* 0x000000f70800720c */ /* 0x000fe20003fc4070 */
[----:B------:R-:W-:Y:S01]  /*0be0*/  @!P4 IMAD.IADD R248, R248, 0x1, -R8 ;  /* 0x00000001f8f8c824 */ /* 0x000fe200078e0a08 */
[----:B------:R-:W-:Y:S01]  /*0bf0*/  STL [R1+0x3230], R245 ;  /* 0x003230f501007387 */ /* 0x000fe20000100800 */
[----:B------:R-:W-:Y:S01]  /*0c00*/  @!P3 IMAD.IADD R250, R250, 0x1, -R2 ;  /* 0x00000001fafab824 */ /* 0x000fe200078e0a02 */
[C---:B------:R-:W-:Y:S01]  /*0c10*/  ISETP.GT.U32.AND P4, PT, R8.reuse, R246, PT ;  /* 0x000000f60800720c */ /* 0x040fe20003f84070 */
[----:B------:R-:W-:Y:S01]  /*0c20*/  IMAD.MOV R4, RZ, RZ, -R4 ;  /* 0x000000ffff047224 */ /* 0x000fe200078e0a04 */
[----:B------:R-:W-:Y:S01]  /*0c30*/  ISETP.GT.U32.AND P3, PT, R8, R248, PT ;  /* 0x000000f80800720c */ /* 0x000fe20003f64070 */
[C---:B------:R-:W-:Y:S01]  /*0c40*/  IMAD R5, R2.reuse, R0, R5 ;  /* 0x0000000002057224 */ /* 0x040fe200078e0205 */
[----:B------:R-:W-:Y:S01]  /*0c50*/  ISETP.GT.U32.AND P0, PT, R2, R250, PT ;  /* 0x000000fa0200720c */ /* 0x000fe20003f04070 */
[----:B------:R-:W-:Y:S01]  /*0c60*/  IMAD.HI.U32 R0, R3, R9, RZ ;  /* 0x0000000903007227 */ /* 0x000fe200078e00ff */
[----:B------:R-:W-:-:S02]  /*0c70*/  LOP3.LUT R39, R242, 0x52, RZ, 0xfc, !PT ;  /* 0x00000052f2277812 */ /* 0x000fc400078efcff */
[----:B------:R-:W-:Y:S01]  /*0c80*/  LOP3.LUT R40, R242, 0x54, RZ, 0xfc, !PT ;  /* 0x00000054f2287812 */ /* 0x000fe200078efcff */
[----:B------:R-:W-:Y:S01]  /*0c90*/  IMAD R15, R2, R4, R15 ;  /* 0x00000004020f7224 */ /* 0x000fe200078e020f */
[C---:B------:R-:W-:Y:S01]  /*0ca0*/  LOP3.LUT R41, R242.reuse, 0x56, RZ, 0xfc, !PT ;  /* 0x00000056f2297812 */ /* 0x040fe200078efcff */
[----:B------:R-:W-:Y:S01]  /*0cb0*/  IMAD.MOV R0, RZ, RZ, -R0 ;  /* 0x000000ffff007224 */ /* 0x000fe200078e0a00 */
[----:B------:R-:W-:Y:S01]  /*0cc0*/  LOP3.LUT R42, R242, 0x58, RZ, 0xfc, !PT ;  /* 0x00000058f22a7812 */ /* 0x000fe200078efcff */
[----:B------:R-:W-:Y:S01]  /*0cd0*/  @!P5 IMAD.IADD R7, R7, 0x1, -R2 ;  /* 0x000000010707d824 */ /* 0x000fe200078e0a02 */
[C---:B------:R-:W-:Y:S01]  /*0ce0*/  ISETP.GT.U32.AND P5, PT, R2.reuse, R15, PT ;  /* 0x0000000f0200720c */ /* 0x040fe20003fa4070 */
[C---:B------:R-:W-:Y:S01]  /*0cf0*/  IMAD R9, R2.reuse, R0, R9 ;  /* 0x0000000002097224 */ /* 0x040fe200078e0209 */
[----:B------:R-:W-:Y:S01]  /*0d00*/  IABS R38, R41 ;  /* 0x0000002900267213 */ /* 0x000fe20000000000 */
[--C-:B------:R-:W-:Y:S01]  /*0d10*/  @!P6 IMAD.IADD R247, R247, 0x1, -R8.reuse ;  /* 0x00000001f7f7e824 */ /* 0x100fe200078e0a08 */
[----:B------:R-:W-:Y:S01]  /*0d20*/  ISETP.GT.U32.AND P6, PT, R2, R5, PT ;  /* 0x000000050200720c */ /* 0x000fe20003fc4070 */
[--C-:B------:R-:W-:Y:S01]  /*0d30*/  @!P3 IMAD.IADD R248, R248, 0x1, -R8.reuse ;  /* 0x00000001f8f8b824 */ /* 0x100fe200078e0a08 */
[----:B------:R-:W-:Y:S01]  /*0d40*/  ISETP.GT.U32.AND P3, PT, R2, R9, PT ;  /* 0x000000090200720c */ /* 0x000fe20003f64070 */
[----:B------:R-:W-:Y:S01]  /*0d50*/  @!P4 IMAD.IADD R246, R246, 0x1, -R8 ;  /* 0x00000001f6f6c824 */ /* 0x000fe200078e0a08 */
[----:B------:R-:W-:Y:S01]  /*0d60*/  LOP3.LUT R8, R242, 0xa, RZ, 0xfc, !PT ;  /* 0x0000000af2087812 */ /* 0x000fe200078efcff */
[----:B------:R-:W-:Y:S01]  /*0d70*/  IMAD.HI.U32 R0, R3, R17, RZ ;  /* 0x0000001103007227 */ /* 0x000fe200078e00ff */
[----:B------:R-:W-:Y:S01]  /*0d80*/  STL [R1+0x3234], R247 ;  /* 0x003234f701007387 */ /* 0x000fe20000100800 */
[----:B------:R-:W-:-:S02]  /*0d90*/  ISETP.GE.AND P4, PT, R6, RZ, PT ;  /* 0x000000ff0600720c */ /* 0x000fc40003f86270 */
[--C-:B------:R-:W-:Y:S01]  /*0da0*/  @!P0 IMAD.IADD R250, R250, 0x1, -R2.reuse ;  /* 0x00000001fafa8824 */ /* 0x100fe200078e0a02 */
[----:B------:R-:W-:Y:S01]  /*0db0*/  IABS R4, R8 ;  /* 0x0000000800047213 */ /* 0x000fe20000000000 */
[----:B------:R-:W-:Y:S01]  /*0dc0*/  @!P5 IMAD.IADD R15, R15, 0x1, -R2 ;  /* 0x000000010f0fd824 */ /* 0x000fe200078e0a02 */
[----:B------:R-:W-:Y:S01]  /*0dd0*/  STL [R1+0x3238], R246 ;  /* 0x003238f601007387 */ /* 0x000fe20000100800 */
[----:B------:R-:W-:Y:S01]  /*0de0*/  IMAD.MOV R0, RZ, RZ, -R0 ;  /* 0x000000ffff007224 */ /* 0x000fe200078e0a00 */
[----:B------:R-:W-:Y:S01]  /*0df0*/  ISETP.GE.AND P0, PT, R16, RZ, PT ;  /* 0x000000ff1000720c */ /* 0x000fe20003f06270 */
[----:B------:R-:W-:Y:S01]  /*0e00*/  @!P6 IMAD.IADD R5, R5, 0x1, -R2 ;  /* 0x000000010505e824 */ /* 0x000fe200078e0a02 */
[C---:B------:R-:W-:Y:S01]  /*0e10*/  ISETP.GT.U32.AND P5, PT, R2.reuse, R15, PT ;  /* 0x0000000f0200720c */ /* 0x040fe20003fa4070 */
[----:B------:R-:W-:Y:S01]  /*0e20*/  @!P2 IMAD.MOV R250, RZ, RZ, -R250 ;  /* 0x000000fffffaa224 */ /* 0x000fe200078e0afa */
[----:B------:R-:W-:Y:S01]  /*0e30*/  STL [R1+0x323c], R248 ;  /* 0x00323cf801007387 */ /* 0x000fe20000100800 */
[----:B------:R-:W-:Y:S01]  /*0e40*/  IMAD R17, R2, R0, R17 ;  /* 0x0000000002117224 */ /* 0x000fe200078e0211 */
[----:B------:R-:W-:Y:S01]  /*0e50*/  ISETP.GE.AND P6, PT, R242, RZ, PT ;  /* 0x000000fff200720c */ /* 0x000fe20003fc6270 */
[----:B------:R-:W-:Y:S01]  /*0e60*/  @!P3 IMAD.IADD R9, R9, 0x1, -R2 ;  /* 0x000000010909b824 */ /* 0x000fe200078e0a02 */
[----:B------:R-:W-:Y:S01]  /*0e70*/  ISETP.GT.U32.AND P3, PT, R2, R5, PT ;  /* 0x000000050200720c */ /* 0x000fe20003f64070 */
[----:B------:R-:W-:Y:S01]  /*0e80*/  IMAD.HI.U32 R0, R3, R4, RZ ;  /* 0x0000000403007227 */ /* 0x000fe200078e00ff */
[----:B------:R1:W-:Y:S01]  /*0e90*/  STL [R1+0x3254], R250 ;  /* 0x003254fa01007387 */ /* 0x0003e20000100800 */
[----:B------:R-:W-:-:S02]  /*0ea0*/  LOP3.LUT R16, R242, 0xc, RZ, 0xfc, !PT ;  /* 0x0000000cf2107812 */ /* 0x000fc400078efcff */
[----:B------:R-:W-:Y:S02]  /*0eb0*/  ISETP.GT.U32.AND P2, PT, R2, R9, PT ;  /* 0x000000090200720c */ /* 0x000fe40003f44070 */
[----:B------:R-:W-:Y:S01]  /*0ec0*/  @!P5 IMAD.IADD R15, R15, 0x1, -R2 ;  /* 0x000000010f0fd824 */ /* 0x000fe200078e0a02 */
[----:B------:R-:W-:Y:S02]  /*0ed0*/  IABS R6, R16 ;  /* 0x0000001000067213 */ /* 0x000fe40000000000 */
[C---:B------:R-:W-:Y:S01]  /*0ee0*/  LOP3.LUT R43, R242.reuse, 0x5a, RZ, 0xfc, !PT ;  /* 0x0000005af22b7812 */ /* 0x040fe200078efcff */
[----:B-1----:R-:W-:Y:S01]  /*0ef0*/  IMAD.MOV.U32 R250, RZ, RZ, R7 ;  /* 0x000000fffffa7224 */ /* 0x002fe200078e0007 */
[C---:B------:R-:W-:Y:S01]  /*0f00*/  LOP3.LUT R44, R242.reuse, 0x5c, RZ, 0xfc, !PT ;  /* 0x0000005cf22c7812 */ /* 0x040fe200078efcff */
[----:B------:R-:W-:Y:S01]  /*0f10*/  IMAD.MOV R7, RZ, RZ, -R0 ;  /* 0x000000ffff077224 */ /* 0x000fe200078e0a00 */
[----:B------:R-:W-:Y:S01]  /*0f20*/  LOP3.LUT R45, R242, 0x5e, RZ, 0xfc, !PT ;  /* 0x0000005ef22d7812 */ /* 0x000fe200078efcff */
[----:B------:R-:W-:Y:S01]  /*0f30*/  @!P3 IMAD.IADD R5, R5, 0x1, -R2 ;  /* 0x000000010505b824 */ /* 0x000fe200078e0a02 */
[C---:B------:R-:W-:Y:S01]  /*0f40*/  ISETP.GT.U32.AND P3, PT, R2.reuse, R17, PT ;  /* 0x000000110200720c */ /* 0x040fe20003f64070 */
[----:B------:R-:W-:Y:S01]  /*0f50*/  IMAD R7, R2, R7, R4 ;  /* 0x0000000702077224 */ /* 0x000fe200078e0204 */
[----:B------:R-:W-:Y:S01]  /*0f60*/  IABS R4, R19 ;  /* 0x0000001300047213 */ /* 0x000fe20000000000 */
[----:B------:R-:W-:Y:S01]  /*0f70*/  @!P6 IMAD.MOV R250, RZ, RZ, -R250 ;  /* 0x000000fffffae224 */ /* 0x000fe200078e0afa */
[----:B------:R-:W-:Y:S01]  /*0f80*/  ISETP.GE.AND P6, PT, R18, RZ, PT ;  /* 0x000000ff1200720c */ /* 0x000fe20003fc6270 */
[--C-:B------:R-:W-:Y:S01]  /*0f90*/  @!P2 IMAD.IADD R9, R9, 0x1, -R2.reuse ;  /* 0x000000010909a824 */ /* 0x100fe200078e0a02 */
[----:B------:R-:W-:Y:S01]  /*0fa0*/  ISETP.GT.U32.AND P5, PT, R2, R7, PT ;  /* 0x000000070200720c */ /* 0x000fe20003fa4070 */
[----:B------:R-:W-:Y:S01]  /*0fb0*/  IMAD.MOV.U32 R10, RZ, RZ, R5 ;  /* 0x000000ffff0a7224 */ /* 0x000fe200078e0005 */
[----:B------:R-:W-:Y:S01]  /*0fc0*/  LOP3.LUT R18, R242, 0xe, RZ, 0xfc, !PT ;  /* 0x0000000ef2127812 */ /* 0x000fe200078efcff */
[----:B------:R-:W-:Y:S01]  /*0fd0*/  IMAD.HI.U32 R0, R3, R6, RZ ;  /* 0x0000000603007227 */ /* 0x000fe200078e00ff */
[----:B------:R-:W-:Y:S01]  /*0fe0*/  ISETP.GE.AND P2, PT, R8, RZ, PT ;  /* 0x000000ff0800720c */ /* 0x000fe20003f46270 */
[----:B------:R-:W-:Y:S01]  /*0ff0*/  STL [R1+0x3268], R250 ;  /* 0x003268fa01007387 */ /* 0x000fe20000100800 */
[----:B------:R-:W-:Y:S01]  /*1000*/  IABS R8, R18 ;  /* 0x0000001200087213 */ /* 0x000fe20000000000 */
[----:B------:R-:W-:Y:S01]  /*1010*/  @!P3 IMAD.IADD R17, R17, 0x1, -R2 ;  /* 0x000000011111b824 */ /* 0x000fe200078e0a02 */
[----:B------:R-:W-:Y:S01]  /*1020*/  ISETP.GE.AND P3, PT, R16, RZ, PT ;  /* 0x000000ff1000720c */ /* 0x000fe20003f66270 */
[----:B------:R-:W-:Y:S01]  /*1030*/  @!P1 IMAD.MOV R10, RZ, RZ, -R10 ;  /* 0x000000ffff0a9224 */ /* 0x000fe200078e0a0a */
[----:B------:R-:W-:Y:S01]  /*1040*/  LOP3.LUT R16, R242, 0x14, RZ, 0xfc, !PT ;  /* 0x00000014f2107812 */ /* 0x000fe200078efcff */
[----:B------:R-:W-:Y:S01]  /*1050*/  @!P4 IMAD.MOV R9, RZ, RZ, -R9 ;  /* 0x000000ffff09c224 */ /* 0x000fe200078e0a09 */
[----:B------:R-:W-:Y:S01]  /*1060*/  ISETP.GT.U32.AND P1, PT, R2, R17, PT ;  /* 0x000000110200720c */ /* 0x000fe20003f24070 */
[----:B------:R-:W-:Y:S01]  /*1070*/  @!P5 IMAD.IADD R7, R7, 0x1, -R2 ;  /* 0x000000010707d824 */ /* 0x000fe200078e0a02 */
[----:B------:R1:W-:Y:S01]  /*1080*/  STL [R1+0x38], R10 ;  /* 0x0000380a01007387 */ /* 0x0003e20000100800 */
[----:B------:R-:W-:Y:S01]  /*1090*/  IMAD.MOV R5, RZ, RZ, -R0 ;  /* 0x000000ffff057224 */ /* 0x000fe200078e0a00 */
[----:B------:R-:W-:Y:S01]  /*10a0*/  LOP3.LUT R46, R242, 0x60, RZ, 0xfc, !PT ;  /* 0x00000060f22e7812 */ /* 0x000fe200078efcff */
[C---:B------:R-:W-:Y:S01]  /*10b0*/  IMAD.HI.U32 R0, R3.reuse, R8, RZ ;  /* 0x0000000803007227 */ /* 0x040fe200078e00ff */
[----:B------:R-:W-:Y:S01]  /*10c0*/  ISETP.GT.U32.AND P5, PT, R2, R7, PT ;  /* 0x000000070200720c */ /* 0x000fe20003fa4070 */
[----:B------:R2:W-:Y:S01]  /*10d0*/  STL [R1+0x34], R9 ;  /* 0x0000340901007387 */ /* 0x0005e20000100800 */
[----:B------:R-:W-:Y:S01]  /*10e0*/  LOP3.LUT R52, R242, 0x68, RZ, 0xfc, !PT ;  /* 0x00000068f2347812 */ /* 0x000fe200078efcff */
[----:B------:R-:W-:Y:S01]  /*10f0*/  IMAD R5, R2, R5, R6 ;  /* 0x0000000502057224 */ /* 0x000fe200078e0206 */
[----:B------:R-:W-:Y:S01]  /*1100*/  LOP3.LUT R49, R242, 0x66, RZ, 0xfc, !PT ;  /* 0x00000066f2317812 */ /* 0x000fe200078efcff */
[----:B------:R-:W-:Y:S01]  /*1110*/  IMAD.MOV.U32 R6, RZ, RZ, R4 ;  /* 0x000000ffff067224 */ /* 0x000fe200078e0004 */
[----:B------:R-:W-:Y:S01]  /*1120*/  IABS R48, R52 ;  /* 0x0000003400307213 */ /* 0x000fe20000000000 */
[----:B-1----:R-:W-:Y:S01]  /*1130*/  IMAD.MOV.U32 R10, RZ, RZ, R15 ;  /* 0x000000ffff0a7224 */ /* 0x002fe200078e000f */
[----:B------:R-:W-:Y:S01]  /*1140*/  ISETP.GT.U32.AND P4, PT, R2, R5, PT ;  /* 0x000000050200720c */ /* 0x000fe20003f84070 */
[----:B------:R-:W-:Y:S01]  /*1150*/  IMAD.HI.U32 R4, R3, R6, RZ ;  /* 0x0000000603047227 */ /* 0x000fe200078e00ff */
[----:B------:R-:W-:-:S02]  /*1160*/  LOP3.LUT R53, R242, 0x6a, RZ, 0xfc, !PT ;  /* 0x0000006af2357812 */ /* 0x000fc400078efcff */
[C---:B------:R-:W-:Y:S01]  /*1170*/  LOP3.LUT R54, R242.reuse, 0x6c, RZ, 0xfc, !PT ;  /* 0x0000006cf2367812 */ /* 0x040fe200078efcff */
[----:B--2---:R-:W-:Y:S01]  /*1180*/  IMAD.MOV R9, RZ, RZ, -R0 ;  /* 0x000000ffff097224 */ /* 0x004fe200078e0a00 */
[C---:B------:R-:W-:Y:S01]  /*1190*/  LOP3.LUT R55, R242.reuse, 0x6e, RZ, 0xfc, !PT ;  /* 0x0000006ef2377812 */ /* 0x040fe200078efcff */
[----:B------:R-:W-:Y:S01]  /*11a0*/  @!P5 IMAD.IADD R7, R7, 0x1, -R2 ;  /* 0x000000010707d824 */ /* 0x000fe200078e0a02 */
[----:B------:R-:W-:Y:S01]  /*11b0*/  LOP3.LUT R56, R242, 0x70, RZ, 0xfc, !PT ;  /* 0x00000070f2387812 */ /* 0x000fe200078efcff */
[----:B------:R-:W-:Y:S01]  /*11c0*/  IMAD R9, R2, R9, R8 ;  /* 0x0000000902097224 */ /* 0x000fe200078e0208 */
[----:B------:R-:W-:Y:S01]  /*11d0*/  IABS R8, R16 ;  /* 0x0000001000087213 */ /* 0x000fe20000000000 */
[----:B------:R-:W-:Y:S01]  /*11e0*/  IMAD.MOV R15, RZ, RZ, -R4 ;  /* 0x000000ffff0f7224 */ /* 0x000fe200078e0a04 */
[----:B------:R-:W-:Y:S01]  /*11f0*/  LOP3.LUT R4, R242, 0x12, RZ, 0xfc, !PT ;  /* 0x00000012f2047812 */ /* 0x000fe200078efcff */
[----:B------:R-:W-:Y:S01]  /*1200*/  @!P1 IMAD.IADD R17, R17, 0x1, -R2 ;  /* 0x0000000111119824 */ /* 0x000fe200078e0a02 */
[C---:B------:R-:W-:Y:S01]  /*1210*/  ISETP.GT.U32.AND P5, PT, R2.reuse, R9, PT ;  /* 0x000000090200720c */ /* 0x040fe20003fa4070 */
[----:B------:R-:W-:Y:S01]  /*1220*/  IMAD R15, R2, R15, R6 ;  /* 0x0000000f020f7224 */ /* 0x000fe200078e0206 */
[----:B------:R-:W-:Y:S01]  /*1230*/  IABS R6, R4 ;  /* 0x0000000400067213 */ /* 0x000fe20000000000 */
[----:B------:R-:W-:Y:S01]  /*1240*/  IMAD.MOV.U32 R11, RZ, RZ, R17 ;  /* 0x000000ffff0b7224 */ /* 0x000fe200078e0011 */
[----:B------:R-:W-:Y:S01]  /*1250*/  ISETP.GE.AND P1, PT, R19, RZ, PT ;  /* 0x000000ff1300720c */ /* 0x000fe20003f26270 */
[----:B------:R-:W-:Y:S01]  /*1260*/  @!P4 IMAD.IADD R5, R5, 0x1, -R2 ;  /* 0x000000010505c824 */ /* 0x000fe200078e0a02 */
[----:B------:R-:W-:Y:S01]  /*1270*/  LOP3.LUT R19, R242, 0x1a, RZ, 0xfc, !PT ;  /* 0x0000001af2137812 */ /* 0x000fe200078efcff */
[----:B------:R-:W-:Y:S01]  /*1280*/  @!P6 IMAD.MOV R11, RZ, RZ, -R11 ;  /* 0x000000ffff0be224 */ /* 0x000fe200078e0a0b */
[C---:B------:R-:W-:Y:S01]  /*1290*/  ISETP.GT.U32.AND P6, PT, R2.reuse, R15, PT ;  /* 0x0000000f0200720c */ /* 0x040fe20003fc4070 */
[----:B------:R-:W-:Y:S01]  /*12a0*/  @!P0 IMAD.MOV R10, RZ, RZ, -R10 ;  /* 0x000000ffff0a8224 */ /* 0x000fe200078e0a0a */
[----:B------:R-:W-:Y:S01]  /*12b0*/  ISETP.GT.U32.AND P4, PT, R2, R5, PT ;  /* 0x000000050200720c */ /* 0x000fe20003f84070 */
[----:B------:R-:W-:Y:S01]  /*12c0*/  IMAD.HI.U32 R0, R3, R6, RZ ;  /* 0x0000000603007227 */ /* 0x000fe200078e00ff */
[----:B------:R-:W-:-:S02]  /*12d0*/  ISETP.GE.AND P0, PT, R18, RZ, PT ;  /* 0x000000ff1200720c */ /* 0x000fc40003f06270 */
[----:B------:R1:W-:Y:S01]  /*12e0*/  STL [R1+0x30], R10 ;  /* 0x0000300a01007387 */ /* 0x0003e20000100800 */
[--C-:B------:R-:W-:Y:S01]  /*12f0*/  @!P5 IMAD.IADD R9, R9, 0x1, -R2.reuse ;  /* 0x000000010909d824 */ /* 0x100fe200078e0a02 */
[----:B------:R-:W-:Y:S02]  /*1300*/  LOP3.LUT R18, R242, 0x16, RZ, 0xfc, !PT ;  /* 0x00000016f2127812 */ /* 0x000fe400078efcff */
[----:B------:R-:W-:Y:S02]  /*1310*/  IABS R50, R55 ;  /* 0x0000003700327213 */ /* 0x000fe40000000000 */
[----:B------:R-:W-:Y:S01]  /*1320*/  ISETP.GT.U32.AND P5, PT, R2, R9, PT ;  /* 0x000000090200720c */ /* 0x000fe20003fa4070 */
[--C-:B------:R-:W-:Y:S01]  /*1330*/  @!P6 IMAD.IADD R15, R15, 0x1, -R2.reuse ;  /* 0x000000010f0fe824 */ /* 0x100fe200078e0a02 */
[----:B------:R-:W-:Y:S01]  /*1340*/  IABS R17, R18 ;  /* 0x0000001200117213 */ /* 0x000fe20000000000 */
[----:B------:R-:W-:Y:S01]  /*1350*/  @!P4 IMAD.IADD R5, R5, 0x1, -R2 ;  /* 0x000000010505c824 */ /* 0x000fe200078e0a02 */
[----:B------:R-:W-:Y:S01]  /*1360*/  ISETP.GE.AND P4, PT, R16, RZ, PT ;  /* 0x000000ff1000720c */ /* 0x000fe20003f86270 */
[----:B-1----:R-:W-:Y:S01]  /*1370*/  IMAD.MOV.U32 R10, RZ, RZ, R7 ;  /* 0x000000ffff0a7224 */ /* 0x002fe200078e0007 */
[----:B------:R-:W-:Y:S01]  /*1380*/  ISETP.GT.U32.AND P6, PT, R2, R15, PT ;  /* 0x0000000f0200720c */ /* 0x000fe20003fc4070 */
[----:B------:R-:W-:Y:S01]  /*1390*/  IMAD.MOV R7, RZ, RZ, -R0 ;  /* 0x000000ffff077224 */ /* 0x000fe200078e0a00 */
[----:B------:R-:W-:Y:S01]  /*13a0*/  IABS R16, R20 ;  /* 0x0000001400107213 */ /* 0x000fe20000000000 */
[----:B------:R-:W-:Y:S01]  /*13b0*/  @!P2 IMAD.MOV R10, RZ, RZ, -R10 ;  /* 0x000000ffff0aa224 */ /* 0x000fe200078e0a0a */
[----:B------:R-:W-:Y:S01]  /*13c0*/  ISETP.GE.AND P2, PT, R4, RZ, PT ;  /* 0x000000ff0400720c */ /* 0x000fe20003f46270 */
[----:B------:R-:W-:Y:S01]  /*13d0*/  IMAD.HI.U32 R0, R3, R8, RZ ;  /* 0x0000000803007227 */ /* 0x000fe200078e00ff */
[----:B------:R-:W-:-:S02]  /*13e0*/  IABS R51, R56 ;  /* 0x0000003800337213 */ /* 0x000fc40000000000 */
[----:B------:R-:W-:Y:S01]  /*13f0*/  STL [R1+0x326c], R10 ;  /* 0x00326c0a01007387 */ /* 0x000fe20000100800 */
[----:B------:R-:W-:Y:S01]  /*1400*/  @!P5 IMAD.IADD R9, R9, 0x1, -R2 ;  /* 0x000000010909d824 */ /* 0x000fe200078e0a02 */
[----:B------:R-:W-:Y:S01]  /*1410*/  LOP3.LUT R63, R242, 0x80, RZ, 0xfc, !PT ;  /* 0x00000080f23f7812 */ /* 0x000fe200078efcff */
[----:B------:R-:W-:Y:S01]  /*1420*/  IMAD R7, R2, R7, R6 ;  /* 0x0000000702077224 */ /* 0x000fe200078e0206 */
[----:B------:R1:W-:Y:S01]  /*1430*/  STL [R1+0x2c], R11 ;  /* 0x00002c0b01007387 */ /* 0x0003e20000100800 */
[----:B------:R-:W-:Y:S01]  /*1440*/  IMAD.MOV.U32 R6, RZ, RZ, R9 ;  /* 0x000000ffff067224 */ /* 0x000fe200078e0009 */
[----:B------:R-:W-:Y:S01]  /*1450*/  LOP3.LUT R62, R242, 0x7e, RZ, 0xfc, !PT ;  /* 0x0000007ef23e7812 */ /* 0x000fe200078efcff */
[----:B------:R-:W-:Y:S01]  /*1460*/  IMAD.HI.U32 R4, R3, R17, RZ ;  /* 0x0000001103047227 */ /* 0x000fe200078e00ff */
[----:B------:R-:W-:Y:S02]  /*1470*/  ISETP.GT.U32.AND P5, PT, R2, R7, PT ;  /* 0x000000070200720c */ /* 0x000fe40003fa4070 */
[C---:B------:R-:W-:Y:S01]  /*1480*/  LOP3.LUT R64, R242.reuse, 0x82, RZ, 0xfc, !PT ;  /* 0x00000082f2407812 */ /* 0x040fe200078efcff */
[----:B------:R-:W-:Y:S01]  /*1490*/  @!P0 IMAD.MOV R6, RZ, RZ, -R6 ;  /* 0x000000ffff068224 */ /* 0x000fe200078e0a06 */
[C---:B------:R-:W-:Y:S01]  /*14a0*/  LOP3.LUT R65, R242.reuse, 0x84, RZ, 0xfc, !PT ;  /* 0x00000084f2417812 */ /* 0x040fe200078efcff */
[----:B------:R-:W-:Y:S01]  /*14b0*/  IMAD.MOV R4, RZ, RZ, -R4 ;  /* 0x000000ffff047224 */ /* 0x000fe200078e0a04 */
[----:B------:R-:W-:Y:S01]  /*14c0*/  IABS R60, R64 ;  /* 0x00000040003c7213 */ /* 0x000fe20000000000 */
[----:B-1----:R-:W-:Y:S01]  /*14d0*/  IMAD.MOV.U32 R11, RZ, RZ, R5 ;  /* 0x000000ffff0b7224 */ /* 0x002fe200078e0005 */
[----:B------:R-:W-:Y:S01]  /*14e0*/  IABS R61, R65 ;  /* 0x00000041003d7213 */ /* 0x000fe20000000000 */
[----:B------:R-:W-:Y:S01]  /*14f0*/  IMAD.MOV R5, RZ, RZ, -R0 ;  /* 0x000000ffff057224 */ /* 0x000fe200078e0a00 */
[----:B------:R-:W-:Y:S01]  /*1500*/  LOP3.LUT R0, R242, 0x18, RZ, 0xfc, !PT ;  /* 0x00000018f2007812 */ /* 0x000fe200078efcff */
[----:B------:R-:W-:Y:S01]  /*1510*/  @!P3 IMAD.MOV R11, RZ, RZ, -R11 ;  /* 0x000000ffff0bb224 */ /* 0x000fe200078e0a0b */
[----:B------:R-:W-:Y:S01]  /*1520*/  ISETP.GE.AND P3, PT, R18, RZ, PT ;  /* 0x000000ff1200720c */ /* 0x000fe20003f66270 */
[C---:B------:R-:W-:Y:S01]  /*1530*/  IMAD R5, R2.reuse, R5, R8 ;  /* 0x0000000502057224 */ /* 0x040fe200078e0208 */
[----:B------:R-:W-:Y:S01]  /*1540*/  IABS R9, R0 ;  /* 0x0000000000097213 */ /* 0x000fe20000000000 */
[--C-:B------:R-:W-:Y:S01]  /*1550*/  @!P6 IMAD.IADD R15, R15, 0x1, -R2.reuse ;  /* 0x000000010f0fe824 */ /* 0x100fe200078e0a02 */
[----:B------:R-:W-:Y:S01]  /*1560*/  STL [R1+0x24], R11 ;  /* 0x0000240b01007387 */ /* 0x000fe20000100800 */
[C---:B------:R-:W-:Y:S01]  /*1570*/  IMAD R17, R2.reuse, R4, R17 ;  /* 0x0000000402117224 */ /* 0x040fe200078e0211 */
[----:B------:R-:W-:Y:S01]  /*1580*/  ISETP.GT.U32.AND P0, PT, R2, R5, PT ;  /* 0x000000050200720c */ /* 0x000fe20003f04070 */
[----:B------:R-:W-:Y:S01]  /*1590*/  @!P5 IMAD.IADD R7, R7, 0x1, -R2 ;  /* 0x000000010707d824 */ /* 0x000fe200078e0a02 */
[----:B------:R1:W-:Y:S01]  /*15a0*/  STL [R1+0x20], R6 ;  /* 0x0000200601007387 */ /* 0x0003e20000100800 */
[----:B------:R-:W-:Y:S01]  /*15b0*/  ISETP.GE.AND P6, PT, R0, RZ, PT ;  /* 0x000000ff0000720c */ /* 0x000fe20003fc6270 */
[----:B------:R-:W-:Y:S01]  /*15c0*/  IMAD.HI.U32 R0, R3, R9, RZ ;  /* 0x0000000903007227 */ /* 0x000fe200078e00ff */
[----:B------:R-:W-:-:S02]  /*15d0*/  IABS R8, R19 ;  /* 0x0000001300087213 */ /* 0x000fc40000000000 */
[----:B------:R-:W-:Y:S02]  /*15e0*/  ISETP.GT.U32.AND P5, PT, R2, R7, PT ;  /* 0x000000070200720c */ /* 0x000fe40003fa4070 */
[----:B------:R-:W-:Y:S01]  /*15f0*/  IABS R18, R21 ;  /* 0x0000001500127213 */ /* 0x000fe20000000000 */
[----:B------:R-:W-:Y:S01]  /*1600*/  IMAD.HI.U32 R4, R3, R8, RZ ;  /* 0x0000000803047227 */ /* 0x000fe200078e00ff */
[C---:B------:R-:W-:Y:S02]  /*1610*/  LOP3.LUT R66, R242.reuse, 0x86, RZ, 0xfc, !PT ;  /* 0x00000086f2427812 */ /* 0x040fe400078efcff */
[C---:B------:R-:W-:Y:S01]  /*1620*/  LOP3.LUT R67, R242.reuse, 0x88, RZ, 0xfc, !PT ;  /* 0x00000088f2437812 */ /* 0x040fe200078efcff */
[----:B-1----:R-:W-:Y:S01]  /*1630*/  IMAD.MOV.U32 R6, RZ, RZ, R15 ;  /* 0x000000ffff067224 */ /* 0x002fe200078e000f */
[C---:B------:R-:W-:Y:S01]  /*1640*/  LOP3.LUT R68, R242.reuse, 0x8a, RZ, 0xfc, !PT ;  /* 0x0000008af2447812 */ /* 0x040fe200078efcff */
[----:B------:R-:W-:Y:S01]  /*1650*/  @!P0 IMAD.IADD R5, R5, 0x1, -R2 ;  /* 0x0000000105058824 */ /* 0x000fe200078e0a02 */
[----:B------:R-:W-:Y:S01]  /*1660*/  LOP3.LUT R69, R242, 0x8c, RZ, 0xfc, !PT ;  /* 0x0000008cf2457812 */ /* 0x000fe200078efcff */
[----:B------:R-:W-:Y:S01]  /*1670*/  @!P1 IMAD.MOV R6, RZ, RZ, -R6 ;  /* 0x000000ffff069224 */ /* 0x000fe200078e0a06 */
[C---:B------:R-:W-:Y:S01]  /*1680*/  ISETP.GT.U32.AND P1, PT, R2.reuse, R17, PT ;  /* 0x000000110200720c */ /* 0x040fe20003f24070 */
[----:B------:R-:W-:Y:S01]  /*1690*/  IMAD.MOV R15, RZ, RZ, -R4 ;  /* 0x000000ffff0f7224 */ /* 0x000fe200078e0a04 */
[----:B------:R-:W-:Y:S01]  /*16a0*/  ISETP.GT.U32.AND P0, PT, R2, R5, PT ;  /* 0x000000050200720c */ /* 0x000fe20003f04070 */
[----:B------:R-:W-:Y:S01]  /*16b0*/  @!P5 IMAD.IADD R7, R7, 0x1, -R2 ;  /* 0x000000010707d824 */ /* 0x000fe200078e0a02 */
[----:B------:R1:W-:Y:S01]  /*16c0*/  STL [R1+0x1c], R6 ;  /* 0x00001c0601007387 */ /* 0x0003e20000100800 */
[----:B------:R-:W-:Y:S01]  /*16d0*/  IMAD.HI.U32 R4, R3, R18, RZ ;  /* 0x0000001203047227 */ /* 0x000fe200078e00ff */
[----:B------:R-:W-:-:S02]  /*16e0*/  ISETP.GE.AND P5, PT, R19, RZ, PT ;  /* 0x000000ff1300720c */ /* 0x000fc40003fa6270 */
[C---:B------:R-:W-:Y:S01]  /*16f0*/  LOP3.LUT R70, R242.reuse, 0x8e, RZ, 0xfc, !PT ;  /* 0x0000008ef2467812 */ /* 0x040fe200078efcff */
[----:B------:R-:W-:Y:S01]  /*1700*/  IMAD.MOV.U32 R11, RZ, RZ, R7 ;  /* 0x000000ffff0b7224 */ /* 0x000fe200078e0007 */
[C---:B------:R-:W-:Y:S01]  /*1710*/  LOP3.LUT R71, R242.reuse, 0x90, RZ, 0xfc, !PT ;  /* 0x00000090f2477812 */ /* 0x040fe200078efcff */
[----:B------:R-:W-:Y:S01]  /*1720*/  IMAD.MOV R7, RZ, RZ, -R4 ;  /* 0x000000ffff077224 */ /* 0x000fe200078e0a04 */
[C---:B------:R-:W-:Y:S01]  /*1730*/  LOP3.LUT R72, R242.reuse, 0x92, RZ, 0xfc, !PT ;  /* 0x00000092f2487812 */ /* 0x040fe200078efcff */
[----:B------:R-:W-:Y:S01]  /*1740*/  @!P1 IMAD.IADD R17, R17, 0x1, -R2 ;  /* 0x0000000111119824 */ /* 0x000fe200078e0a02 */
[C---:B------:R-:W-:Y:S01]  /*1750*/  LOP3.LUT R73, R242.reuse, 0x96, RZ, 0xfc, !PT ;  /* 0x00000096f2497812 */ /* 0x040fe200078efcff */
[----:B-1----:R-:W-:Y:S01]  /*1760*/  IMAD.MOV R6, RZ, RZ, -R0 ;  /* 0x000000ffff067224 */ /* 0x002fe200078e0a00 */
[----:B------:R-:W-:Y:S01]  /*1770*/  LOP3.LUT R75, R242, 0x98, RZ, 0xfc, !PT ;  /* 0x00000098f24b7812 */ /* 0x000fe200078efcff */
[----:B------:R-:W-:Y:S01]  /*1780*/  @!P0 IMAD.IADD R5, R5, 0x1, -R2 ;  /* 0x0000000105058824 */ /* 0x000fe200078e0a02 */
[C---:B------:R-:W-:Y:S01]  /*1790*/  ISETP.GT.U32.AND P1, PT, R2.reuse, R17, PT ;  /* 0x000000110200720c */ /* 0x040fe20003f24070 */
[----:B------:R-:W-:Y:S01]  /*17a0*/  IMAD R9, R2, R6, R9 ;  /* 0x0000000602097224 */ /* 0x000fe200078e0209 */
[C---:B------:R-:W-:Y:S01]  /*17b0*/  LOP3.LUT R76, R242.reuse, 0x9a, RZ, 0xfc, !PT ;  /* 0x0000009af24c7812 */ /* 0x040fe200078efcff */
[----:B------:R-:W-:Y:S01]  /*17c0*/  IMAD.HI.U32 R0, R3, R16, RZ ;  /* 0x0000001003007227 */ /* 0x000fe200078e00ff */
[----:B------:R-:W-:-:S02]  /*17d0*/  LOP3.LUT R77, R242, 0x9c, RZ, 0xfc, !PT ;  /* 0x0000009cf24d7812 */ /* 0x000fc400078efcff */
[C---:B------:R-:W-:Y:S01]  /*17e0*/  ISETP.GT.U32.AND P0, PT, R2.reuse, R9, PT ;  /* 0x000000090200720c */ /* 0x040fe20003f04070 */
[----:B------:R-:W-:Y:S01]  /*17f0*/  IMAD R15, R2, R15, R8 ;  /* 0x0000000f020f7224 */ /* 0x000fe200078e0208 */
[----:B------:R-:W-:Y:S01]  /*1800*/  LOP3.LUT R78, R242, 0x9e, RZ, 0xfc, !PT ;  /* 0x0000009ef24e7812 */ /* 0x000fe200078efcff */
[----:B------:R-:W-:Y:S01]  /*1810*/  IMAD R7, R2, R7, R18 ;  /* 0x0000000702077224 */ /* 0x000fe200078e0212 */
[----:B------:R-:W-:Y:S01]  /*1820*/  LOP3.LUT R18, R242, 0x22, RZ, 0xfc, !PT ;  /* 0x00000022f2127812 */ /* 0x000fe200078efcff */
[----:B------:R-:W-:Y:S01]  /*1830*/  IMAD.MOV R19, RZ, RZ, -R0 ;  /* 0x000000ffff137224 */ /* 0x000fe200078e0a00 */
[----:B------:R-:W-:Y:S01]  /*1840*/  IABS R74, R78 ;  /* 0x0000004e004a7213 */ /* 0x000fe20000000000 */
[----:B------:R-:W-:Y:S01]  /*1850*/  @!P1 IMAD.IADD R17, R17, 0x1, -R2 ;  /* 0x0000000111119824 */ /* 0x000fe200078e0a02 */
[----:B------:R-:W-:Y:S01]  /*1860*/  IABS R8, R18 ;  /* 0x0000001200087213 */ /* 0x000fe20000000000 */
[----:B------:R-:W-:Y:S01]  /*1870*/  @!P2 IMAD.MOV R11, RZ, RZ, -R11 ;  /* 0x000000ffff0ba224 */ /* 0x000fe200078e0a0b */
[----:B------:R-:W-:Y:S01]  /*1880*/  ISETP.GT.U32.AND P2, PT, R2, R15, PT ;  /* 0x0000000f0200720c */ /* 0x000fe20003f44070 */
[----:B------:R-:W-:Y:S01]  /*1890*/  IMAD.MOV.U32 R6, RZ, RZ, R17 ;  /* 0x000000ffff067224 */ /* 0x000fe200078e0011 */
[----:B------:R-:W-:Y:S01]  /*18a0*/  LOP3.LUT R79, R242, 0xa0, RZ, 0xfc, !PT ;  /* 0x000000a0f24f7812 */ /* 0x000fe200078efcff */
[----:B------:R-:W-:Y:S01]  /*18b0*/  IMAD.MOV.U32 R10, RZ, RZ, R5 ;  /* 0x000000ffff0a7224 */ /* 0x000fe200078e0005 */
[----:B------:R-:W-:Y:S01]  /*18c0*/  STL [R1+0x18], R11 ;  /* 0x0000180b01007387 */ /* 0x000fe20000100800 */
[----:B------:R-:W-:Y:S01]  /*18d0*/  @!P3 IMAD.MOV R6, RZ, RZ, -R6 ;  /* 0x000000ffff06b224 */ /* 0x000fe200078e0a06 */
[C---:B------:R-:W-:Y:S01]  /*18e0*/  ISETP.GT.U32.AND P3, PT, R2.reuse, R7, PT ;  /* 0x000000070200720c */ /* 0x040fe20003f64070 */
[----:B------:R-:W-:Y:S01]  /*18f0*/  IMAD R5, R2, R19, R16 ;  /* 0x0000001302057224 */ /* 0x000fe200078e0210 */
[C---:B------:R-:W-:Y:S01]  /*1900*/  LOP3.LUT R19, R242.reuse, 0x20, RZ, 0xfc, !PT ;  /* 0x00000020f2137812 */ /* 0x040fe200078efcff */
[----:B------:R-:W-:Y:S01]  /*1910*/  @!P0 IMAD.IADD R9, R9, 0x1, -R2 ;  /* 0x0000000109098824 */ /* 0x000fe200078e0a02 */
[----:B------:R-:W-:Y:S01]  /*1920*/  LOP3.LUT R82, R242, 0xa2, RZ, 0xfc, !PT ;  /* 0x000000a2f2527812 */ /* 0x000fe200078efcff */
[----:B------:R-:W-:Y:S01]  /*1930*/  @!P4 IMAD.MOV R10, RZ, RZ, -R10 ;  /* 0x000000ffff0ac224 */ /* 0x000fe200078e0a0a */
[----:B------:R-:W-:Y:S01]  /*1940*/  IABS R4, R19 ;  /* 0x0000001300047213 */ /* 0x000fe20000000000 */
[----:B------:R-:W-:Y:S01]  /*1950*/  @!P2 IMAD.IADD R15, R15, 0x1, -R2 ;  /* 0x000000010f0fa824 */ /* 0x000fe200078e0a02 */
[----:B------:R-:W-:-:S02]  /*1960*/  ISETP.GT.U32.AND P0, PT, R2, R9, PT ;  /* 0x000000090200720c */ /* 0x000fc40003f04070 */
[C---:B------:R-:W-:Y:S01]  /*1970*/  ISETP.GT.U32.AND P1, PT, R2.reuse, R5, PT ;  /* 0x000000050200720c */ /* 0x040fe20003f24070 */
[----:B------:R-:W-:Y:S01]  /*1980*/  IMAD.HI.U32 R0, R3, R4, RZ ;  /* 0x0000000403007227 */ /* 0x000fe200078e00ff */
[----:B------:R-:W-:Y:S01]  /*1990*/  ISETP.GT.U32.AND P2, PT, R2, R15, PT ;  /* 0x0000000f0200720c */ /* 0x000fe20003f44070 */
[----:B------:R-:W-:Y:S01]  /*19a0*/  STL [R1+0x14], R10 ;  /* 0x0000140a01007387 */ /* 0x000fe20000100800 */
[----:B------:R-:W-:Y:S01]  /*19b0*/  ISETP.GE.AND P4, PT, R20, RZ, PT ;  /* 0x000000ff1400720c */ /* 0x000fe20003f86270 */
[----:B------:R-:W-:Y:S01]  /*19c0*/  @!P3 IMAD.IADD R7, R7, 0x1, -R2 ;  /* 0x000000010707b824 */ /* 0x000fe200078e0a02 */
[C---:B------:R-:W-:Y:S01]  /*19d0*/  LOP3.LUT R20, R242.reuse, 0x24, RZ, 0xfc, !PT ;  /* 0x00000024f2147812 */ /* 0x040fe200078efcff */
[----:B------:R-:W-:Y:S01]  /*19e0*/  IMAD.MOV R17, RZ, RZ, -R0 ;  /* 0x000000ffff117224 */ /* 0x000fe200078e0a00 */
[----:B------:R1:W-:Y:S01]  /*19f0*/  STL [R1+0x10], R6 ;  /* 0x0000100601007387 */ /* 0x0003e20000100800 */
[----:B------:R-:W-:Y:S02]  /*1a00*/  LOP3.LUT R83, R242, 0xa4, RZ, 0xfc, !PT ;  /* 0x000000a4f2537812 */ /* 0x000fe400078efcff */
[----:B------:R-:W-:Y:S01]  /*1a10*/  @!P0 IMAD.IADD R9, R9, 0x1, -R2 ;  /* 0x0000000109098824 */ /* 0x000fe200078e0a02 */
[C---:B------:R-:W-:Y:S01]  /*1a20*/  ISETP.GT.U32.AND P3, PT, R2.reuse, R7, PT ;  /* 0x000000070200720c */ /* 0x040fe20003f64070 */
[----:B------:R-:W-:Y:S01]  /*1a30*/  IMAD R0, R2, R17, R4 ;  /* 0x0000001102007224 */ /* 0x000fe200078e0204 */
[----:B------:R-:W-:Y:S01]  /*1a40*/  IABS R16, R20 ;  /* 0x0000001400107213 */ /* 0x000fe20000000000 */
[----:B------:R-:W-:Y:S01]  /*1a50*/  IMAD.HI.U32 R4, R3, R8, RZ ;  /* 0x0000000803047227 */ /* 0x000fe200078e00ff */
[----:B------:R-:W-:-:S02]  /*1a60*/  ISETP.GE.AND P0, PT, R21, RZ, PT ;  /* 0x000000ff1500720c */ /* 0x000fc40003f06270 */
[----:B------:R-:W-:Y:S01]  /*1a70*/  IABS R21, R27 ;  /* 0x0000001b00157213 */ /* 0x000fe20000000000 */
[----:B------:R-:W-:Y:S01]  /*1a80*/  @!P1 IMAD.IADD R5, R5, 0x1, -R2 ;  /* 0x0000000105059824 */ /* 0x000fe200078e0a02 */
[C---:B------:R-:W-:Y:S01]  /*1a90*/  LOP3.LUT R84, R242.reuse, 0xa6, RZ, 0xfc, !PT ;  /* 0x000000a6f2547812 */ /* 0x040fe200078efcff */
[----:B------:R-:W-:Y:S01]  /*1aa0*/  IMAD.MOV.U32 R248, RZ, RZ, R9 ;  /* 0x000000fffff87224 */ /* 0x000fe200078e0009 */
[----:B------:R-:W-:Y:S01]  /*1ab0*/  LOP3.LUT R85, R242, 0xa8, RZ, 0xfc, !PT ;  /* 0x000000a8f2557812 */ /* 0x000fe200078efcff */
[----:B------:R-:W-:Y:S01]  /*1ac0*/  IMAD.MOV R9, RZ, RZ, -R4 ;  /* 0x000000ffff097224 */ /* 0x000fe200078e0a04 */
[C---:B------:R-:W-:Y:S01]  /*1ad0*/  ISETP.GT.U32.AND P1, PT, R2.reuse, R5, PT ;  /* 0x000000050200720c */ /* 0x040fe20003f24070 */
[----:B------:R-:W-:Y:S01]  /*1ae0*/  @!P2 IMAD.IADD R15, R15, 0x1, -R2 ;  /* 0x000000010f0fa824 */ /* 0x000fe200078e0a02 */
[C---:B------:R-:W-:Y:S01]  /*1af0*/  ISETP.GT.U32.AND P2, PT, R2.reuse, R0, PT ;  /* 0x000000000200720c */ /* 0x040fe20003f44070 */
[----:B------:R-:W-:Y:S01]  /*1b00*/  IMAD R4, R2, R9, R8 ;  /* 0x0000000902047224 */ /* 0x000fe200078e0208 */
[----:B------:R-:W-:Y:S01]  /*1b10*/  IABS R80, R85 ;  /* 0x0000005500507213 */ /* 0x000fe20000000000 */
[----:B------:R-:W-:Y:S01]  /*1b20*/  @!P3 IMAD.IADD R7, R7, 0x1, -R2 ;  /* 0x000000010707b824 */ /* 0x000fe200078e0a02 */
[----:B------:R-:W-:Y:S01]  /*1b30*/  LOP3.LUT R86, R242, 0xac, RZ, 0xfc, !PT ;  /* 0x000000acf2567812 */ /* 0x000fe200078efcff */
[----:B-1----:R-:W-:Y:S01]  /*1b40*/  IMAD.HI.U32 R6, R3, R16, RZ ;  /* 0x0000001003067227 */ /* 0x002fe200078e00ff */
[----:B------:R-:W-:-:S02]  /*1b50*/  ISETP.GT.U32.AND P3, PT, R2, R4, PT ;  /* 0x000000040200720c */ /* 0x000fc40003f64070 */
[C---:B------:R-:W-:Y:S01]  /*1b60*/  LOP3.LUT R87, R242.reuse, 0xb6, RZ, 0xfc, !PT ;  /* 0x000000b6f2577812 */ /* 0x040fe200078efcff */
[----:B------:R-:W-:Y:S01]  /*1b70*/  IMAD.MOV.U32 R246, RZ, RZ, R15 ;  /* 0x000000fffff67224 */ /* 0x000fe200078e000f */
[----:B------:R-:W-:Y:S01]  /*1b80*/  LOP3.LUT R90, R242, 0xb8, RZ, 0xfc, !PT ;  /* 0x000000b8f25a7812 */ /* 0x000fe200078efcff */
[----:B------:R-:W-:Y:S01]  /*1b90*/  @!P1 IMAD.IADD R5, R5, 0x1, -R2 ;  /* 0x0000000105059824 */ /* 0x000fe200078e0a02 */
[----:B------:R-:W-:Y:S01]  /*1ba0*/  ISETP.GE.AND P1, PT, R20, RZ, PT ;  /* 0x000000ff1400720c */ /* 0x000fe20003f26270 */
[----:B------:R-:W-:Y:S01]  /*1bb0*/  IMAD.MOV R15, RZ, RZ, -R6 ;  /* 0x000000ffff0f7224 */ /* 0x000fe200078e0a06 */
[----:B------:R-:W-:Y:S01]  /*1bc0*/  LOP3.LUT R6, R242, 0x26, RZ, 0xfc, !PT ;  /* 0x00000026f2067812 */ /* 0x000fe200078efcff */
[--C-:B------:R-:W-:Y:S01]  /*1bd0*/  @!P2 IMAD.IADD R0, R0, 0x1, -R2.reuse ;  /* 0x000000010000a824 */ /* 0x100fe200078e0a02 */
[----:B------:R-:W-:Y:S01]  /*1be0*/  IABS R88, R90 ;  /* 0x0000005a00587213 */ /* 0x000fe20000000000 */
[----:B------:R-:W-:Y:S01]  /*1bf0*/  IMAD.MOV.U32 R247, RZ, RZ, R5 ;  /* 0x000000fffff77224 */ /* 0x000fe200078e0005 */
[----:B------:R-:W-:Y:S01]  /*1c00*/  LOP3.LUT R5, R242, 0x28, RZ, 0xfc, !PT ;  /* 0x00000028f2057812 */ /* 0x000fe200078efcff */
[----:B------:R-:W-:Y:S01]  /*1c10*/  IMAD.MOV.U32 R245, RZ, RZ, R7 ;  /* 0x000000fffff57224 */ /* 0x000fe200078e0007 */
[----:B------:R-:W-:Y:S01]  /*1c20*/  IABS R7, R6 ;  /* 0x0000000600077213 */ /* 0x000fe20000000000 */
[----:B------:R-:W-:Y:S01]  /*1c30*/  @!P3 IMAD.IADD R4, R4, 0x1, -R2 ;  /* 0x000000010404b824 */ /* 0x000fe200078e0a02 */
[C---:B------:R-:W-:Y:S01]  /*1c40*/  ISETP.GT.U32.AND P2, PT, R2.reuse, R0, PT ;  /* 0x000000000200720c */ /* 0x040fe20003f44070 */
[----:B------:R-:W-:Y:S01]  /*1c50*/  @!P0 IMAD.MOV R245, RZ, RZ, -R245 ;  /* 0x000000fffff58224 */ /* 0x000fe200078e0af5 */
[----:B------:R-:W-:Y:S01]  /*1c60*/  IABS R8, R5 ;  /* 0x0000000500087213 */ /* 0x000fe20000000000 */
[----:B------:R-:W-:Y:S01]  /*1c70*/  @!P4 IMAD.MOV R247, RZ, RZ, -R247 ;  /* 0x000000fffff7c224 */ /* 0x000fe200078e0af7 */
[----:B------:R-:W-:Y:S01]  /*1c80*/  ISETP.GE.AND P0, PT, R5, RZ, PT ;  /* 0x000000ff0500720c */ /* 0x000fe20003f06270 */
[----:B------:R-:W-:Y:S01]  /*1c90*/  IMAD.HI.U32 R5, R3, R7, RZ ;  /* 0x0000000703057227 */ /* 0x000fe200078e00ff */
[----:B------:R-:W-:-:S02]  /*1ca0*/  ISETP.GT.U32.AND P3, PT, R2, R4, PT ;  /* 0x000000040200720c */ /* 0x000fc40003f64070 */
[----:B------:R-:W-:Y:S01]  /*1cb0*/  ISETP.GE.AND P4, PT, R6, RZ, PT ;  /* 0x000000ff0600720c */ /* 0x000fe20003f86270 */
[----:B------:R-:W-:Y:S01]  /*1cc0*/  @!P6 IMAD.MOV R248, RZ, RZ, -R248 ;  /* 0x000000fffff8e224 */ /* 0x000fe200078e0af8 */
[----:B------:R-:W-:Y:S01]  /*1cd0*/  ISETP.GE.AND P6, PT, R19, RZ, PT ;  /* 0x000000ff1300720c */ /* 0x000fe20003fc6270 */
[C---:B------:R-:W-:Y:S01]  /*1ce0*/  IMAD.HI.U32 R6, R3.reuse, R8, RZ ;  /* 0x0000000803067227 */ /* 0x040fe200078e00ff */
[C---:B------:R-:W-:Y:S02]  /*1cf0*/  LOP3.LUT R19, R242.reuse, 0x2c, RZ, 0xfc, !PT ;  /* 0x0000002cf2137812 */ /* 0x040fe400078efcff */
[----:B------:R-:W-:Y:S01]  /*1d00*/  LOP3.LUT R94, R242, 0xbc, RZ, 0xfc, !PT ;  /* 0x000000bcf25e7812 */ /* 0x000fe200078efcff */
[----:B------:R-:W-:Y:S01]  /*1d10*/  IMAD.MOV R5, RZ, RZ, -R5 ;  /* 0x000000ffff057224 */ /* 0x000fe200078e0a05 */
[----:B------:R-:W-:Y:S01]  /*1d20*/  IABS R17, R19 ;  /* 0x0000001300117213 */ /* 0x000fe20000000000 */
[----:B------:R-:W-:Y:S01]  /*1d30*/  IMAD R9, R2, R15, R16 ;  /* 0x0000000f02097224 */ /* 0x000fe200078e0210 */
[----:B------:R-:W-:Y:S01]  /*1d40*/  LOP3.LUT R96, R242, 0xbe, RZ, 0xfc, !PT ;  /* 0x000000bef2607812 */ /* 0x000fe200078efcff */
[----:B------:R-:W-:Y:S01]  /*1d50*/  IMAD.MOV R15, RZ, RZ, -R6 ;  /* 0x000000ffff0f7224 */ /* 0x000fe200078e0a06 */
[----:B------:R-:W-:Y:S01]  /*1d60*/  IABS R91, R94 ;  /* 0x0000005e005b7213 */ /* 0x000fe20000000000 */
[----:B------:R-:W-:Y:S01]  /*1d70*/  IMAD R6, R2, R5, R7 ;  /* 0x0000000502067224 */ /* 0x000fe200078e0207 */
[----:B------:R-:W-:Y:S01]  /*1d80*/  IABS R92, R96 ;  /* 0x00000060005c7213 */ /* 0x000fe20000000000 */
[----:B------:R-:W-:Y:S01]  /*1d90*/  @!P2 IMAD.IADD R0, R0, 0x1, -R2 ;  /* 0x000000010000a824 */ /* 0x000fe200078e0a02 */
[C---:B------:R-:W-:Y:S01]  /*1da0*/  ISETP.GT.U32.AND P2, PT, R2.reuse, R9, PT ;  /* 0x000000090200720c */ /* 0x040fe20003f44070 */
[----:B------:R-:W-:Y:S01]  /*1db0*/  IMAD R7, R2, R15, R8 ;  /* 0x0000000f02077224 */ /* 0x000fe200078e0208 */
[----:B------:R-:W-:Y:S01]  /*1dc0*/  LOP3.LUT R97, R242, 0xc0, RZ, 0xfc, !PT ;  /* 0x000000c0f2617812 */ /* 0x000fe200078efcff */
[----:B------:R-:W-:Y:S01]  /*1dd0*/  @!P3 IMAD.IADD R4, R4, 0x1, -R2 ;  /* 0x000000010404b824 */ /* 0x000fe200078e0a02 */
[C---:B------:R-:W-:Y:S01]  /*1de0*/  ISETP.GT.U32.AND P3, PT, R2.reuse, R6, PT ;  /* 0x000000060200720c */ /* 0x040fe20003f64070 */
[----:B------:R-:W-:Y:S01]  /*1df0*/  @!P6 IMAD.MOV R0, RZ, RZ, -R0 ;  /* 0x000000ffff00e224 */ /* 0x000fe200078e0a00 */
[----:B------:R-:W-:Y:S01]  /*1e00*/  ISETP.GT.U32.AND P6, PT, R2, R7, PT ;  /* 0x000000070200720c */ /* 0x000fe20003fc4070 */
[----:B------:R-:W-:Y:S01]  /*1e10*/  @!P5 IMAD.MOV R246, RZ, RZ, -R246 ;  /* 0x000000fffff6d224 */ /* 0x000fe200078e0af6 */
[----:B------:R-:W-:Y:S01]  /*1e20*/  ISETP.GE.AND P5, PT, R18, RZ, PT ;  /* 0x000000ff1200720c */ /* 0x000fe20003fa6270 */
[----:B------:R-:W-:Y:S01]  /*1e30*/  IMAD.HI.U32 R8, R3, R17, RZ ;  /* 0x0000001103087227 */ /* 0x000fe200078e00ff */
[C---:B------:R-:W-:Y:S01]  /*1e40*/  LOP3.LUT R18, R242.reuse, 0x2a, RZ, 0xfc, !PT ;  /* 0x0000002af2127812 */ /* 0x040fe200078efcff */
[----:B------:R-:W-:Y:S01]  /*1e50*/  STL [R1+0x3240], R248 ;  /* 0x003240f801007387 */ /* 0x000fe20000100800 */
[----:B------:R-:W-:Y:S01]  /*1e60*/  IABS R93, R97 ;  /* 0x00000061005d7213 */ /* 0x000fe20000000000 */
[----:B------:R-:W-:Y:S01]  /*1e70*/  @!P2 IMAD.IADD R9, R9, 0x1, -R2 ;  /* 0x000000010909a824 */ /* 0x000fe200078e0a02 */
[----:B------:R-:W-:Y:S01]  /*1e80*/  IABS R16, R18 ;  /* 0x0000001200107213 */ /* 0x000fe20000000000 */
[----:B------:R-:W-:Y:S01]  /*1e90*/  IMAD.MOV R15, RZ, RZ, -R8 ;  /* 0x000000ffff0f7224 */ /* 0x000fe200078e0a08 */
[----:B------:R-:W-:Y:S01]  /*1ea0*/  LOP3.LUT R98, R242, 0xc2, RZ, 0xfc, !PT ;  /* 0x000000c2f2627812 */ /* 0x000fe200078efcff */
[--C-:B------:R-:W-:Y:S01]  /*1eb0*/  @!P3 IMAD.IADD R6, R6, 0x1, -R2.reuse ;  /* 0x000000010606b824 */ /* 0x100fe200078e0a02 */
[----:B------:R-:W-:Y:S01]  /*1ec0*/  ISETP.GT.U32.AND P2, PT, R2, R9, PT ;  /* 0x000000090200720c */ /* 0x000fe20003f44070 */
[----:B------:R-:W-:Y:S01]  /*1ed0*/  @!P6 IMAD.IADD R7, R7, 0x1, -R2 ;  /* 0x000000010707e824 */ /* 0x000fe200078e0a02 */
[----:B------:R-:W-:Y:S01]  /*1ee0*/  LOP3.LUT R99, R242, 0xc4, RZ, 0xfc, !PT ;  /* 0x000000c4f2637812 */ /* 0x000fe200078efcff */
[----:B------:R-:W-:Y:S01]  /*1ef0*/  IMAD.HI.U32 R5, R3, R16, RZ ;  /* 0x0000001003057227 */ /* 0x000fe200078e00ff */
[C---:B------:R-:W-:Y:S01]  /*1f00*/  ISETP.GT.U32.AND P3, PT, R2.reuse, R6, PT ;  /* 0x000000060200720c */ /* 0x040fe20003f64070 */
[----:B------:R-:W-:Y:S01]  /*1f10*/  STL [R1+0x3244], R246 ;  /* 0x003244f601007387 */ /* 0x000fe20000100800 */
[----:B------:R-:W-:Y:S01]  /*1f20*/  ISETP.GT.U32.AND P6, PT, R2, R7, PT ;  /* 0x000000070200720c */ /* 0x000fe20003fc4070 */
[----:B------:R-:W-:Y:S01]  /*1f30*/  IMAD.MOV R5, RZ, RZ, -R5 ;  /* 0x000000ffff057224 */ /* 0x000fe200078e0a05 */
[----:B------:R-:W-:Y:S01]  /*1f40*/  LOP3.LUT R100, R242, 0xc6, RZ, 0xfc, !PT ;  /* 0x000000c6f2647812 */ /* 0x000fe200078efcff */
[C---:B------:R-:W-:Y:S01]  /*1f50*/  IMAD R15, R2.reuse, R15, R17 ;  /* 0x0000000f020f7224 */ /* 0x040fe200078e0211 */
[----:B------:R-:W-:Y:S01]  /*1f60*/  IABS R17, R25 ;  /* 0x0000001900117213 */ /* 0x000fe20000000000 */
[----:B------:R-:W-:Y:S01]  /*1f70*/  IMAD R8, R2, R5, R16 ;  /* 0x0000000502087224 */ /* 0x000fe200078e0210 */
[----:B------:R-:W-:Y:S01]  /*1f80*/  LOP3.LUT R101, R242, 0xc8, RZ, 0xfc, !PT ;  /* 0x000000c8f2657812 */ /* 0x000fe200078efcff */
[--C-:B------:R-:W-:Y:S01]  /*1f90*/  @!P2 IMAD.IADD R9, R9, 0x1, -R2.reuse ;  /* 0x000000010909a824 */ /* 0x100fe200078e0a02 */
[----:B------:R-:W-:Y:S01]  /*1fa0*/  ISETP.GE.AND P2, PT, R19, RZ, PT ;  /* 0x000000ff1300720c */ /* 0x000fe20003f46270 */
[----:B------:R-:W-:Y:S01]  /*1fb0*/  IMAD.HI.U32 R5, R3, R17, RZ ;  /* 0x0000001103057227 */ /* 0x000fe200078e00ff */
[----:B------:R-:W-:Y:S01]  /*1fc0*/  IABS R19, R26 ;  /* 0x0000001a00137213 */ /* 0x000fe20000000000 */
[----:B------:R-:W-:Y:S01]  /*1fd0*/  STL [R1+0x3248], R247 ;  /* 0x003248f701007387 */ /* 0x000fe20000100800 */
[----:B------:R-:W-:Y:S01]  /*1fe0*/  IABS R95, R101 ;  /* 0x00000065005f7213 */ /* 0x000fe20000000000 */
[----:B------:R-:W-:Y:S01]  /*1ff0*/  @!P3 IMAD.IADD R6, R6, 0x1, -R2 ;  /* 0x000000010606b824 */ /* 0x000fe200078e0a02 */
[----:B------:R-:W-:Y:S01]  /*2000*/  ISETP.GT.U32.AND P3, PT, R2, R8, PT ;  /* 0x000000080200720c */ /* 0x000fe20003f64070 */
[----:B------:R-:W-:Y:S01]  /*2010*/  @!P5 IMAD.MOV R4, RZ, RZ, -R4 ;  /* 0x000000ffff04d224 */ /* 0x000fe200078e0a04 */
[----:B------:R-:W-:Y:S01]  /*2020*/  ISETP.GE.AND P5, PT, R18, RZ, PT ;  /* 0x000000ff1200720c */ /* 0x000fe20003fa6270 */
[----:B------:R-:W-:Y:S01]  /*2030*/  @!P6 IMAD.IADD R7, R7, 0x1, -R2 ;  /* 0x000000010707e824 */ /* 0x000fe200078e0a02 */
[----:B------:R-:W-:Y:S01]  /*2040*/  ISETP.GT.U32.AND P6, PT, R2, R15, PT ;  /* 0x0000000f0200720c */ /* 0x000fe20003fc4070 */
[----:B------:R-:W-:Y:S01]  /*2050*/  IMAD.MOV R18, RZ, RZ, -R5 ;  /* 0x000000ffff127224 */ /* 0x000fe200078e0a05 */
[C---:B------:R-:W-:Y:S01]  /*2060*/  LOP3.LUT R102, R242.reuse, 0xca, RZ, 0xfc, !PT ;  /* 0x000000caf2667812 */ /* 0x040fe200078efcff */
[C---:B------:R-:W-:Y:S01]  /*2070*/  IMAD.HI.U32 R5, R3.reuse, R19, RZ ;  /* 0x0000001303057227 */ /* 0x040fe200078e00ff */
[C---:B------:R-:W-:Y:S01]  /*2080*/  LOP3.LUT R103, R242.reuse, 0xcc, RZ, 0xfc, !PT ;  /* 0x000000ccf2677812 */ /* 0x040fe200078efcff */
[----:B------:R-:W-:Y:S01]  /*2090*/  STL [R1+0x324c], R245 ;  /* 0x00324cf501007387 */ /* 0x000fe20000100800 */
[C---:B------:R-:W-:Y:S01]  /*20a0*/  LOP3.LUT R107, R242.reuse, 0xd8, RZ, 0xfc, !PT ;  /* 0x000000d8f26b7812 */ /* 0x040fe200078efcff */
[----:B------:R-:W-:Y:S01]  /*20b0*/  IMAD.HI.U32 R16, R3, R21, RZ ;  /* 0x0000001503107227 */ /* 0x000fe200078e00ff */
[C---:B------:R-:W-:Y:S01]  /*20c0*/  LOP3.LUT R108, R242.reuse, 0xda, RZ, 0xfc, !PT ;  /* 0x000000daf26c7812 */ /* 0x040fe200078efcff */
[----:B------:R-:W-:Y:S01]  /*20d0*/  STL [R1+0x3250], R0 ;  /* 0x0032500001007387 */ /* 0x000fe20000100800 */
[----:B------:R-:W-:Y:S01]  /*20e0*/  LOP3.LUT R109, R242, 0xdc, RZ, 0xfc, !PT ;  /* 0x000000dcf26d7812 */ /* 0x000fe200078efcff */
[----:B------:R-:W-:Y:S01]  /*20f0*/  IMAD R17, R2, R18, R17 ;  /* 0x0000001202117224 */ /* 0x000fe200078e0211 */
[----:B------:R-:W-:Y:S01]  /*2100*/  IABS R104, R108 ;  /* 0x0000006c00687213 */ /* 0x000fe20000000000 */
[----:B------:R-:W-:Y:S01]  /*2110*/  IMAD.MOV R20, RZ, RZ, -R5 ;  /* 0x000000ffff147224 */ /* 0x000fe200078e0a05 */
[C---:B------:R-:W-:Y:S01]  /*2120*/  LOP3.LUT R110, R242.reuse, 0xde, RZ, 0xfc, !PT ;  /* 0x000000def26e7812 */ /* 0x040fe200078efcff */
[----:B------:R-:W-:Y:S01]  /*2130*/  IMAD.MOV R22, RZ, RZ, -R16 ;  /* 0x000000ffff167224 */ /* 0x000fe200078e0a10 */
[----:B------:R-:W-:Y:S01]  /*2140*/  LOP3.LUT R111, R242, 0xe0, RZ, 0xfc, !PT ;  /* 0x000000e0f26f7812 */ /* 0x000fe200078efcff */
[--C-:B------:R-:W-:Y:S01]  /*2150*/  @!P3 IMAD.IADD R8, R8, 0x1, -R2.reuse ;  /* 0x000000010808b824 */ /* 0x100fe200078e0a02 */
[C---:B------:R-:W-:Y:S01]  /*2160*/  ISETP.GT.U32.AND P3, PT, R2.reuse, R17, PT ;  /* 0x000000110200720c */ /* 0x040fe20003f64070 */
[C---:B------:R-:W-:Y:S01]  /*2170*/  IMAD R16, R2.reuse, R20, R19 ;  /* 0x0000001402107224 */ /* 0x040fe200078e0213 */
[----:B------:R-:W-:Y:S01]  /*2180*/  IABS R105, R110 ;  /* 0x0000006e00697213 */ /* 0x000fe20000000000 */
[--C-:B------:R-:W-:Y:S01]  /*2190*/  @!P6 IMAD.IADD R15, R15, 0x1, -R2.reuse ;  /* 0x000000010f0fe824 */ /* 0x100fe200078e0a02 */
[----:B------:R-:W-:Y:S01]  /*21a0*/  IABS R106, R111 ;  /* 0x0000006f006a7213 */ /* 0x000fe20000000000 */
[----:B------:R-:W-:Y:S01]  /*21b0*/  IMAD.HI.U32 R5, R3, R24, RZ ;  /* 0x0000001803057227 */ /* 0x000fe200078e00ff */
[----:B------:R-:W-:Y:S01]  /*21c0*/  ISETP.GT.U32.AND P6, PT, R2, R16, PT ;  /* 0x000000100200720c */ /* 0x000fe20003fc4070 */
[----:B------:R1:W-:Y:S01]  /*21d0*/  STL [R1+0x3270], R4 ;  /* 0x0032700401007387 */ /* 0x0003e20000100800 */
[C---:B------:R-:W-:Y:S01]  /*21e0*/  LOP3.LUT R112, R242.reuse, 0xe2, RZ, 0xfc, !PT ;  /* 0x000000e2f2707812 */ /* 0x040fe200078efcff */
[----:B------:R-:W-:Y:S01]  /*21f0*/  IMAD.MOV R5, RZ, RZ, -R5 ;  /* 0x000000ffff057224 */ /* 0x000fe200078e0a05 */
[----:B------:R-:W-:Y:S01]  /*2200*/  LOP3.LUT R113, R242, 0xe4, RZ, 0xfc, !PT ;  /* 0x000000e4f2717812 */ /* 0x000fe200078efcff */
[C---:B------:R-:W-:Y:S01]  /*2210*/  IMAD R19, R2.reuse, R22, R21 ;  /* 0x0000001602137224 */ /* 0x040fe200078e0215 */
[----:B------:R-:W-:Y:S01]  /*2220*/  IABS R22, R30 ;  /* 0x0000001e00167213 */ /* 0x000fe20000000000 */
[----:B------:R-:W-:Y:S01]  /*2230*/  @!P3 IMAD.IADD R17, R17, 0x1, -R2 ;  /* 0x000000011111b824 */ /* 0x000fe200078e0a02 */
[C---:B------:R-:W-:Y:S01]  /*2240*/  ISETP.GT.U32.AND P3, PT, R2.reuse, R8, PT ;  /* 0x000000080200720c */ /* 0x040fe20003f64070 */
[----:B------:R-:W-:Y:S01]  /*2250*/  IMAD R21, R2, R5, R24 ;  /* 0x0000000502157224 */ /* 0x000fe200078e0218 */
[C---:B------:R-:W-:Y:S01]  /*2260*/  LOP3.LUT R114, R242.reuse, 0xe6, RZ, 0xfc, !PT ;  /* 0x000000e6f2727812 */ /* 0x040fe200078efcff */
[----:B------:R-:W-:Y:S01]  /*2270*/  IMAD.MOV.U32 R5, RZ, RZ, R9 ;  /* 0x000000ffff057224 */ /* 0x000fe200078e0009 */
[----:B------:R-:W-:Y:S01]  /*2280*/  LOP3.LUT R115, R242, 0xe8, RZ, 0xfc, !PT ;  /* 0x000000e8f2737812 */ /* 0x000fe200078efcff */
[----:B------:R-:W-:Y:S01]  /*2290*/  @!P6 IMAD.IADD R16, R16, 0x1, -R2 ;  /* 0x000000011010e824 */ /* 0x000fe200078e0a02 */
[C---:B------:R-:W-:Y:S01]  /*22a0*/  ISETP.GT.U32.AND P6, PT, R2.reuse, R17, PT ;  /* 0x000000110200720c */ /* 0x040fe20003fc4070 */
[----:B------:R-:W-:Y:S01]  /*22b0*/  @!P1 IMAD.MOV R5, RZ, RZ, -R5 ;  /* 0x000000ffff059224 */ /* 0x000fe200078e0a05 */
[C---:B------:R-:W-:Y:S01]  /*22c0*/  ISETP.GT.U32.AND P1, PT, R2.reuse, R15, PT ;  /* 0x0000000f0200720c */ /* 0x040fe20003f24070 */
[----:B------:R-:W-:Y:S01]  /*22d0*/  @!P0 IMAD.MOV R7, RZ, RZ, -R7 ;  /* 0x000000ffff078224 */ /* 0x000fe200078e0a07 */
[----:B------:R-:W-:Y:S01]  /*22e0*/  ISETP.GT.U32.AND P0, PT, R2, R19, PT ;  /* 0x000000130200720c */ /* 0x000fe20003f04070 */
[----:B------:R-:W-:Y:S01]  /*22f0*/  IMAD.HI.U32 R18, R3, R23, RZ ;  /* 0x0000001703127227 */ /* 0x000fe200078e00ff */
[C---:B------:R-:W-:Y:S01]  /*2300*/  LOP3.LUT R116, R242.reuse, 0xea, RZ, 0xfc, !PT ;  /* 0x000000eaf2747812 */ /* 0x040fe200078efcff */
[----:B------:R-:W-:Y:S01]  /*2310*/  STL [R1+0x3274], R5 ;  /* 0x0032740501007387 */ /* 0x000fe20000100800 */
[----:B------:R-:W-:Y:S01]  /*2320*/  LOP3.LUT R117, R242, 0xec, RZ, 0xfc, !PT ;  /* 0x000000ecf2757812 */ /* 0x000fe200078efcff */
[----:B------:R-:W-:Y:S01]  /*2330*/  @!P4 IMAD.MOV R6, RZ, RZ, -R6 ;  /* 0x000000ffff06c224 */ /* 0x000fe200078e0a06 */
[----:B------:R-:W-:Y:S01]  /*2340*/  ISETP.GT.U32.AND P4, PT, R2, R16, PT ;  /* 0x000000100200720c */ /* 0x000fe20003f84070 */
[----:B------:R-:W-:Y:S01]  /*2350*/  IMAD.MOV R18, RZ, RZ, -R18 ;  /* 0x000000ffff127224 */ /* 0x000fe200078e0a12 */
[----:B------:R-:W-:Y:S01]  /*2360*/  LOP3.LUT R119, R242, 0xf4, RZ, 0xfc, !PT ;  /* 0x000000f4f2777812 */ /* 0x000fe200078efcff */
[--C-:B------:R-:W-:Y:S01]  /*2370*/  @!P6 IMAD.IADD R17, R17, 0x1, -R2.reuse ;  /* 0x000000011111e824 */ /* 0x100fe200078e0a02 */
[C---:B------:R-:W-:Y:S01]  /*2380*/  ISETP.GT.U32.AND P6, PT, R2.reuse, R21, PT ;  /* 0x000000150200720c */ /* 0x040fe20003fc4070 */
[----:B------:R-:W-:Y:S01]  /*2390*/  IMAD R18, R2, R18, R23 ;  /* 0x0000001202127224 */ /* 0x000fe200078e0217 */
[----:B------:R-:W-:Y:S01]  /*23a0*/  IABS R23, R31 ;  /* 0x0000001f00177213 */ /* 0x000fe20000000000 */
[--C-:B------:R-:W-:Y:S01]  /*23b0*/  @!P3 IMAD.IADD R8, R8, 0x1, -R2.reuse ;  /* 0x000000010808b824 */ /* 0x100fe200078e0a02 */
[----:B------:R-:W-:Y:S01]  /*23c0*/  LOP3.LUT R120, R242, 0xf6, RZ, 0xfc, !PT ;  /* 0x000000f6f2787812 */ /* 0x000fe200078efcff */
[--C-:B------:R-:W-:Y:S01]  /*23d0*/  @!P1 IMAD.IADD R15, R15, 0x1, -R2.reuse ;  /* 0x000000010f0f9824 */ /* 0x100fe200078e0a02 */
[----:B------:R-:W-:Y:S01]  /*23e0*/  ISETP.GE.AND P1, PT, R25, RZ, PT ;  /* 0x000000ff1900720c */ /* 0x000fe20003f26270 */
[----:B------:R-:W-:Y:S01]  /*23f0*/  IMAD.HI.U32 R9, R3, R22, RZ ;  /* 0x0000001603097227 */ /* 0x000fe200078e00ff */
[----:B------:R-:W-:Y:S01]  /*2400*/  ISETP.GT.U32.AND P3, PT, R2, R18, PT ;  /* 0x000000120200720c */ /* 0x000fe20003f64070 */
[----:B------:R2:W-:Y:S01]  /*2410*/  STL [R1+0x3278], R6 ;  /* 0x0032780601007387 */ /* 0x0005e20000100800 */
[----:B------:R-:W-:Y:S01]  /*2420*/  IABS R118, R120 ;  /* 0x0000007800767213 */ /* 0x000fe20000000000 */
[----:B------:R-:W-:Y:S01]  /*2430*/  @!P0 IMAD.IADD R19, R19, 0x1, -R2 ;  /* 0x0000000113138824 */ /* 0x000fe200078e0a02 */
[----:B------:R-:W-:Y:S01]  /*2440*/  ISETP.GE.AND P0, PT, R27, RZ, PT ;  /* 0x000000ff1b00720c */ /* 0x000fe20003f06270 */
[----:B------:R-:W-:Y:S01]  /*2450*/  IMAD.HI.U32 R20, R3, R23, RZ ;  /* 0x0000001703147227 */ /* 0x000fe200078e00ff */
[----:B------:R-:W-:-:S02]  /*2460*/  LOP3.LUT R122, R242, 0xfc, RZ, 0xfc, !PT ;  /* 0x000000fcf27a7812 */ /* 0x000fc400078efcff */
[----:B------:R-:W-:Y:S01]  /*2470*/  LOP3.LUT R126, R242, 0x100, RZ, 0xfc, !PT ;  /* 0x00000100f27e7812 */ /* 0x000fe200078efcff */
[----:B------:R-:W-:Y:S01]  /*2480*/  @!P4 IMAD.IADD R16, R16, 0x1, -R2 ;  /* 0x000000011010c824 */ /* 0x000fe200078e0a02 */
[----:B------:R-:W-:Y:S01]  /*2490*/  ISETP.GE.AND P4, PT, R26, RZ, PT ;  /* 0x000000ff1a00720c */ /* 0x000fe20003f86270 */
[----:B------:R-:W-:Y:S01]  /*24a0*/  IMAD.MOV R9, RZ, RZ, -R9 ;  /* 0x000000ffff097224 */ /* 0x000fe200078e0a09 */
[----:B------:R-:W-:Y:S01]  /*24b0*/  IABS R121, R122 ;  /* 0x0000007a00797213 */ /* 0x000fe20000000000 */
[----:B------:R-:W-:Y:S01]  /*24c0*/  @!P5 IMAD.MOV R8, RZ, RZ, -R8 ;  /* 0x000000ffff08d224 */ /* 0x000fe200078e0a08 */
[----:B------:R-:W-:Y:S01]  /*24d0*/  ISETP.GT.U32.AND P5, PT, R2, R19, PT ;  /* 0x000000130200720c */ /* 0x000fe20003fa4070 */
[----:B------:R-:W-:Y:S01]  /*24e0*/  IMAD.MOV R24, RZ, RZ, -R20 ;  /* 0x000000ffff187224 */ /* 0x000fe200078e0a14 */
[----:B------:R-:W-:Y:S01]  /*24f0*/  LOP3.LUT R129, R242, 0x104, RZ, 0xfc, !PT ;  /* 0x00000104f2817812 */ /* 0x000fe200078efcff */
[----:B------:R-:W-:Y:S01]  /*2500*/  @!P6 IMAD.IADD R21, R21, 0x1, -R2 ;  /* 0x000000011515e824 */ /* 0x000fe200078e0a02 */
[----:B------:R-:W-:Y:S01]  /*2510*/  IABS R123, R126 ;  /* 0x0000007e007b7213 */ /* 0x000fe20000000000 */
[----:B------:R-:W-:Y:S01]  /*2520*/  IMAD R20, R2, R9, R22 ;  /* 0x0000000902147224 */ /* 0x000fe200078e0216 */
[----:B------:R-:W-:Y:S01]  /*2530*/  LOP3.LUT R127, R242, 0x102, RZ, 0xfc, !PT ;  /* 0x00000102f27f7812 */ /* 0x000fe200078efcff */
[----:B------:R-:W-:Y:S01]  /*2540*/  IMAD.MOV.U32 R9, RZ, RZ, R15 ;  /* 0x000000ffff097224 */ /* 0x000fe200078e000f */
[C---:B------:R-:W-:Y:S01]  /*2550*/  ISETP.GT.U32.AND P6, PT, R2.reuse, R21, PT ;  /* 0x000000150200720c */ /* 0x040fe20003fc4070 */
[----:B------:R-:W-:Y:S01]  /*2560*/  IMAD R23, R2, R24, R23 ;  /* 0x0000001802177224 */ /* 0x000fe200078e0217 */
[----:B------:R-:W-:Y:S01]  /*2570*/  LOP3.LUT R24, R242, 0x3c, RZ, 0xfc, !PT ;  /* 0x0000003cf2187812 */ /* 0x000fe200078efcff */
[----:B------:R-:W-:Y:S01]  /*2580*/  IMAD.MOV.U32 R15, RZ, RZ, R17 ;  /* 0x000000ffff0f7224 */ /* 0x000fe200078e0011 */
[----:B------:R-:W-:Y:S01]  /*2590*/  IABS R125, R129 ;  /* 0x00000081007d7213 */ /* 0x000fe20000000000 */
[----:B------:R-:W-:Y:S01]  /*25a0*/  @!P3 IMAD.IADD R18, R18, 0x1, -R2 ;  /* 0x000000011212b824 */ /* 0x000fe200078e0a02 */
[----:B------:R-:W-:Y:S01]  /*25b0*/  IABS R25, R24 ;  /* 0x0000001800197213 */ /* 0x000fe20000000000 */
[----:B------:R-:W-:Y:S01]  /*25c0*/  @!P1 IMAD.MOV R15, RZ, RZ, -R15 ;  /* 0x000000ffff0f9224 */ /* 0x000fe200078e0a0f */
[C---:B------:R-:W-:Y:S01]  /*25d0*/  ISETP.GT.U32.AND P1, PT, R2.reuse, R20, PT ;  /* 0x000000140200720c */ /* 0x040fe20003f24070 */
[----:B------:R-:W-:Y:S01]  /*25e0*/  @!P4 IMAD.MOV R16, RZ, RZ, -R16 ;  /* 0x000000ffff10c224 */ /* 0x000fe200078e0a10 */
[----:B------:R-:W-:Y:S01]  /*25f0*/  ISETP.GE.AND P4, PT, R29, RZ, PT ;  /* 0x000000ff1d00720c */ /* 0x000fe20003f86270 */
[----:B------:R-:W-:Y:S01]  /*2600*/  @!P5 IMAD.IADD R19, R19, 0x1, -R2 ;  /* 0x000000011313d824 */ /* 0x000fe200078e0a02 */
[----:B------:R-:W-:Y:S01]  /*2610*/  ISETP.GT.U32.AND P5, PT, R2, R23, PT ;  /* 0x000000170200720c */ /* 0x000fe20003fa4070 */
[----:B------:R-:W-:Y:S01]  /*2620*/  IMAD.HI.U32 R22, R3, R25, RZ ;  /* 0x0000001903167227 */ /* 0x000fe200078e00ff */
[----:B------:R-:W-:-:S02]  /*2630*/  ISETP.GE.AND P3, PT, R28, RZ, PT ;  /* 0x000000ff1c00720c */ /* 0x000fc40003f66270 */
[----:B------:R-:W-:Y:S01]  /*2640*/  LOP3.LUT R28, R242, 0x3e, RZ, 0xfc, !PT ;  /* 0x0000003ef21c7812 */ /* 0x000fe200078efcff */
[----:B------:R-:W-:Y:S01]  /*2650*/  @!P2 IMAD.MOV R9, RZ, RZ, -R9 ;  /* 0x000000ffff09a224 */ /* 0x000fe200078e0a09 */
[----:B------:R-:W-:Y:S01]  /*2660*/  ISETP.GT.U32.AND P2, PT, R2, R18, PT ;  /* 0x000000120200720c */ /* 0x000fe20003f44070 */
[----:B------:R-:W-:Y:S01]  /*2670*/  @!P6 IMAD.IADD R21, R21, 0x1, -R2 ;  /* 0x000000011515e824 */ /* 0x000fe200078e0a02 */
[----:B------:R-:W-:Y:S01]  /*2680*/  IABS R26, R28 ;  /* 0x0000001c001a7213 */ /* 0x000fe20000000000 */
[----:B------:R-:W-:Y:S01]  /*2690*/  IMAD.MOV R22, RZ, RZ, -R22 ;  /* 0x000000ffff167224 */ /* 0x000fe200078e0a16 */
[----:B------:R-:W-:Y:S01]  /*26a0*/  ISETP.GE.AND P6, PT, R31, RZ, PT ;  /* 0x000000ff1f00720c */ /* 0x000fe20003fc6270 */
[----:B------:R-:W-:Y:S01]  /*26b0*/  IMAD.MOV.U32 R17, RZ, RZ, R19 ;  /* 0x000000ffff117224 */ /* 0x000fe200078e0013 */
[----:B------:R-:W-:Y:S01]  /*26c0*/  LOP3.LUT R31, R242, 0x44, RZ, 0xfc, !PT ;  /* 0x00000044f21f7812 */ /* 0x000fe200078efcff */
[--C-:B------:R-:W-:Y:S01]  /*26d0*/  @!P1 IMAD.IADD R20, R20, 0x1, -R2.reuse ;  /* 0x0000000114149824 */ /* 0x100fe200078e0a02 */
[----:B------:R-:W-:Y:S01]  /*26e0*/  ISETP.GE.AND P1, PT, R24, RZ, PT ;  /* 0x000000ff1800720c */ /* 0x000fe20003f26270 */
[----:B------:R-:W-:Y:S01]  /*26f0*/  IMAD R22, R2, R22, R25 ;  /* 0x0000001602167224 */ /* 0x000fe200078e0219 */
[----:B------:R-:W-:Y:S01]  /*2700*/  IABS R124, R127 ;  /* 0x0000007f007c7213 */ /* 0x000fe20000000000 */
[----:B------:R-:W-:Y:S01]  /*2710*/  IMAD.MOV.U32 R19, RZ, RZ, R21 ;  /* 0x000000ffff137224 */ /* 0x000fe200078e0015 */
[C---:B------:R-:W-:Y:S01]  /*2720*/  LOP3.LUT R21, R242.reuse, 0x40, RZ, 0xfc, !PT ;  /* 0x00000040f2157812 */ /* 0x040fe200078efcff */
[--C-:B------:R-:W-:Y:S01]  /*2730*/  @!P5 IMAD.IADD R23, R23, 0x1, -R2.reuse ;  /* 0x000000011717d824 */ /* 0x100fe200078e0a02 */
[----:B------:R-:W-:Y:S01]  /*2740*/  LOP3.LUT R130, R242, 0x108, RZ, 0xfc, !PT ;  /* 0x00000108f2827812 */ /* 0x000fe200078efcff */
[----:B------:R-:W-:Y:S01]  /*2750*/  @!P0 IMAD.MOV R17, RZ, RZ, -R17 ;  /* 0x000000ffff118224 */ /* 0x000fe200078e0a11 */
[C---:B------:R-:W-:Y:S01]  /*2760*/  ISETP.GT.U32.AND P0, PT, R2.reuse, R20, PT ;  /* 0x000000140200720c */ /* 0x040fe20003f04070 */
[----:B------:R-:W-:Y:S01]  /*2770*/  @!P4 IMAD.MOV R19, RZ, RZ, -R19 ;  /* 0x000000ffff13c224 */ /* 0x000fe200078e0a13 */
[----:B------:R-:W-:Y:S01]  /*2780*/  ISETP.GT.U32.AND P4, PT, R2, R22, PT ;  /* 0x000000160200720c */ /* 0x000fe20003f84070 */
[----:B------:R-:W-:Y:S01]  /*2790*/  @!P2 IMAD.IADD R18, R18, 0x1, -R2 ;  /* 0x000000011212a824 */ /* 0x000fe200078e0a02 */
[----:B------:R-:W-:Y:S01]  /*27a0*/  ISETP.GE.AND P2, PT, R30, RZ, PT ;  /* 0x000000ff1e00720c */ /* 0x000fe20003f46270 */
[----:B------:R-:W-:Y:S01]  /*27b0*/  IMAD.HI.U32 R24, R3, R26, RZ ;  /* 0x0000001a03187227 */ /* 0x000fe200078e00ff */
[----:B------:R-:W-:-:S02]  /*27c0*/  ISETP.GT.U32.AND P5, PT, R2, R23, PT ;  /* 0x000000170200720c */ /* 0x000fc40003fa4070 */
[----:B------:R-:W-:Y:S01]  /*27d0*/  IABS R30, R31 ;  /* 0x0000001f001e7213 */ /* 0x000fe20000000000 */
[----:B------:R-:W-:Y:S01]  /*27e0*/  IMAD.MOV R27, RZ, RZ, -R24 ;  /* 0x000000ffff1b7224 */ /* 0x000fe200078e0a18 */
[----:B------:R-:W-:Y:S01]  /*27f0*/  LOP3.LUT R24, R242, 0x42, RZ, 0xfc, !PT ;  /* 0x00000042f2187812 */ /* 0x000fe200078efcff */
[----:B------:R-:W-:Y:S01]  /*2800*/  @!P3 IMAD.MOV R18, RZ, RZ, -R18 ;  /* 0x000000ffff12b224 */ /* 0x000fe200078e0a12 */
[----:B------:R-:W-:Y:S01]  /*2810*/  ISETP.GE.AND P3, PT, R28, RZ, PT ;  /* 0x000000ff1c00720c */ /* 0x000fe20003f66270 */
[----:B------:R-:W-:Y:S01]  /*2820*/  IMAD R25, R2, R27, R26 ;  /* 0x0000001b02197224 */ /* 0x000fe200078e021a */
[----:B------:R-:W-:Y:S01]  /*2830*/  IABS R28, R21 ;  /* 0x00000015001c7213 */ /* 0x000fe20000000000 */
[--C-:B------:R-:W-:Y:S01]  /*2840*/  @!P0 IMAD.IADD R20, R20, 0x1, -R2.reuse ;  /* 0x0000000114148824 */ /* 0x100fe200078e0a02 */
[----:B------:R-:W-:Y:S01]  /*2850*/  IABS R29, R24 ;  /* 0x00000018001d7213 */ /* 0x000fe20000000000 */
[--C-:B------:R-:W-:Y:S01]  /*2860*/  @!P4 IMAD.IADD R22, R22, 0x1, -R2.reuse ;  /* 0x000000011616c824 */ /* 0x100fe200078e0a02 */
[----:B------:R-:W-:Y:S01]  /*2870*/  ISETP.GE.AND P0, PT, R21, RZ, PT ;  /* 0x000000ff1500720c */ /* 0x000fe20003f06270 */
[----:B------:R-:W-:Y:S01]  /*2880*/  @!P5 IMAD.IADD R23, R23, 0x1, -R2 ;  /* 0x000000011717d824 */ /* 0x000fe200078e0a02 */
[----:B------:R-:W-:Y:S01]  /*2890*/  ISETP.GT.U32.AND P5, PT, R2, R25, PT ;  /* 0x000000190200720c */ /* 0x000fe20003fa4070 */
[----:B------:R-:W-:Y:S01]  /*28a0*/  @!P2 IMAD.MOV R20, RZ, RZ, -R20 ;  /* 0x000000ffff14a224 */ /* 0x000fe200078e0a14 */
[----:B------:R-:W-:Y:S01]  /*28b0*/  ISETP.GE.AND P2, PT, R24, RZ, PT ;  /* 0x000000ff1800720c */ /* 0x000fe20003f46270 */
[----:B------:R-:W-:Y:S01]  /*28c0*/  IMAD.HI.U32 R24, R3, R28, RZ ;  /* 0x0000001c03187227 */ /* 0x000fe200078e00ff */
[----:B------:R-:W-:-:S02]  /*28d0*/  ISETP.GT.U32.AND P4, PT, R2, R22, PT ;  /* 0x000000160200720c */ /* 0x000fc40003f84070 */
[C---:B------:R-:W-:Y:S01]  /*28e0*/  LOP3.LUT R131, R242.reuse, 0x10a, RZ, 0xfc, !PT ;  /* 0x0000010af2837812 */ /* 0x040fe200078efcff */
[----:B------:R-:W-:Y:S01]  /*28f0*/  IMAD.MOV.U32 R21, RZ, RZ, R23 ;  /* 0x000000ffff157224 */ /* 0x000fe200078e0017 */
[C---:B------:R-:W-:Y:S01]  /*2900*/  LOP3.LUT R133, R242.reuse, 0x110, RZ, 0xfc, !PT ;  /* 0x00000110f2857812 */ /* 0x040fe200078efcff */
[----:B------:R-:W-:Y:S01]  /*2910*/  IMAD.MOV R23, RZ, RZ, -R24 ;  /* 0x000000ffff177224 */ /* 0x000fe200078e0a18 */
[----:B------:R-:W-:Y:S01]  /*2920*/  IABS R128, R131 ;  /* 0x0000008300807213 */ /* 0x000fe20000000000 */
[----:B------:R-:W-:Y:S01]  /*2930*/  IMAD.HI.U32 R26, R3, R29, RZ ;  /* 0x0000001d031a7227 */ /* 0x000fe200078e00ff */
[C---:B------:R-:W-:Y:S02]  /*2940*/  LOP3.LUT R134, R242.reuse, 0x112, RZ, 0xfc, !PT ;  /* 0x00000112f2867812 */ /* 0x040fe400078efcff */
[----:B------:R-:W-:Y:S01]  /*2950*/  LOP3.LUT R140, R242, 0x114, RZ, 0xfc, !PT ;  /* 0x00000114f28c7812 */ /* 0x000fe200078efcff */
[----:B------:R-:W-:Y:S01]  /*2960*/  IMAD R24, R2, R23, R28 ;  /* 0x0000001702187224 */ /* 0x000fe200078e021c */
[----:B------:R-:W-:Y:S01]  /*2970*/  IABS R132, R134 ;  /* 0x0000008600847213 */ /* 0x000fe20000000000 */
[--C-:B------:R-:W-:Y:S01]  /*2980*/  @!P5 IMAD.IADD R25, R25, 0x1, -R2.reuse ;  /* 0x000000011919d824 */ /* 0x100fe200078e0a02 */
[----:B------:R-:W-:Y:S01]  /*2990*/  LOP3.LUT R141, R242, 0x116, RZ, 0xfc, !PT ;  /* 0x00000116f28d7812 */ /* 0x000fe200078efcff */
[----:B------:R-:W-:Y:S01]  /*29a0*/  @!P4 IMAD.IADD R22, R22, 0x1, -R2 ;  /* 0x000000011616c824 */ /* 0x000fe200078e0a02 */
[C---:B------:R-:W-:Y:S01]  /*29b0*/  ISETP.GT.U32.AND P4, PT, R2.reuse, R24, PT ;  /* 0x000000180200720c */ /* 0x040fe20003f84070 */
[----:B------:R-:W-:Y:S01]  /*29c0*/  IMAD.HI.U32 R27, R3, R30, RZ ;  /* 0x0000001e031b7227 */ /* 0x000fe200078e00ff */
[----:B------:R-:W-:-:S02]  /*29d0*/  ISETP.GT.U32.AND P5, PT, R2, R25, PT ;  /* 0x000000190200720c */ /* 0x000fc40003fa4070 */
[----:B------:R-:W-:Y:S01]  /*29e0*/  IABS R135, R141 ;  /* 0x0000008d00877213 */ /* 0x000fe20000000000 */
[----:B------:R-:W-:Y:S01]  /*29f0*/  IMAD.MOV R26, RZ, RZ, -R26 ;  /* 0x000000ffff1a7224 */ /* 0x000fe200078e0a1a */
[C---:B------:R-:W-:Y:S01]  /*2a00*/  LOP3.LUT R144, R242.reuse, 0x11c, RZ, 0xfc, !PT ;  /* 0x0000011cf2907812 */ /* 0x040fe200078efcff */
[----:B------:R-:W-:Y:S01]  /*2a10*/  IMAD.MOV R23, RZ, RZ, -R27 ;  /* 0x000000ffff177224 */ /* 0x000fe200078e0a1b */
[----:B------:R-:W-:Y:S01]  /*2a20*/  LOP3.LUT R143, R242, 0x11a, RZ, 0xfc, !PT ;  /* 0x0000011af28f7812 */ /* 0x000fe200078efcff */
[C---:B------:R-:W-:Y:S01]  /*2a30*/  IMAD R27, R2.reuse, R26, R29 ;  /* 0x0000001a021b7224 */ /* 0x040fe200078e021d */
[----:B------:R-:W-:Y:S01]  /*2a40*/  IABS R29, R33 ;  /* 0x00000021001d7213 */ /* 0x000fe20000000000 */
[----:B------:R-:W-:Y:S01]  /*2a50*/  IMAD R26, R2, R23, R30 ;  /* 0x00000017021a7224 */ /* 0x000fe200078e021e */
[----:B------:R-:W-:Y:S01]  /*2a60*/  IABS R139, R144 ;  /* 0x00000090008b7213 */ /* 0x000fe20000000000 */
[----:B------:R-:W-:Y:S01]  /*2a70*/  @!P4 IMAD.IADD R24, R24, 0x1, -R2 ;  /* 0x000000011818c824 */ /* 0x000fe200078e0a02 */
[----:B------:R-:W-:Y:S01]  /*2a80*/  LOP3.LUT R142, R242, 0x118, RZ, 0xfc, !PT ;  /* 0x00000118f28e7812 */ /* 0x000fe200078efcff */
[----:B------:R-:W-:Y:S01]  /*2a90*/  @!P1 IMAD.MOV R22, RZ, RZ, -R22 ;  /* 0x000000ffff169224 */ /* 0x000fe200078e0a16 */
[C---:B------:R-:W-:Y:S01]  /*2aa0*/  ISETP.GT.U32.AND P1, PT, R2.reuse, R26, PT ;  /* 0x0000001a0200720c */ /* 0x040fe20003f24070 */
[----:B------:R-:W-:Y:S01]  /*2ab0*/  @!P5 IMAD.IADD R25, R25, 0x1, -R2 ;  /* 0x000000011919d824 */ /* 0x000fe200078e0a02 */
[C---:B------:R-:W-:Y:S01]  /*2ac0*/  ISETP.GT.U32.AND P5, PT, R2.reuse, R27, PT ;  /* 0x0000001b0200720c */ /* 0x040fe20003fa4070 */
[----:B------:R-:W-:Y:S01]  /*2ad0*/  IMAD.HI.U32 R28, R3, R29, RZ ;  /* 0x0000001d031c7227 */ /* 0x000fe200078e00ff */
[----:B------:R-:W-:-:S02]  /*2ae0*/  ISETP.GT.U32.AND P4, PT, R2, R24, PT ;  /* 0x000000180200720c */ /* 0x000fc40003f84070 */
[----:B------:R-:W-:Y:S01]  /*2af0*/  IABS R138, R143 ;  /* 0x0000008f008a7213 */ /* 0x000fe20000000000 */
[----:B------:R-:W-:Y:S01]  /*2b00*/  IMAD.MOV R28, RZ, RZ, -R28 ;  /* 0x000000ffff1c7224 */ /* 0x000fe200078e0a1c */
[----:B------:R-:W-:Y:S01]  /*2b10*/  IABS R136, R142 ;  /* 0x0000008e00887213 */ /* 0x000fe20000000000 */
[----:B------:R-:W-:Y:S01]  /*2b20*/  @!P6 IMAD.MOV R21, RZ, RZ, -R21 ;  /* 0x000000ffff15e224 */ /* 0x000fe200078e0a15 */
[----:B------:R-:W-:Y:S01]  /*2b30*/  ISETP.GE.AND P6, PT, R31, RZ, PT ;  /* 0x000000ff1f00720c */ /* 0x000fe20003fc6270 */
[----:B------:R-:W-:Y:S01]  /*2b40*/  IMAD R29, R2, R28, R29 ;  /* 0x0000001c021d7224 */ /* 0x000fe200078e021d */
[----:B------:R-:W-:Y:S01]  /*2b50*/  IABS R31, R35 ;  /* 0x00000023001f7213 */ /* 0x000fe20000000000 */
[--C-:B------:R-:W-:Y:S01]  /*2b60*/  @!P1 IMAD.IADD R26, R26, 0x1, -R2.reuse ;  /* 0x000000011a1a9824 */ /* 0x100fe200078e0a02 */
[C---:B------:R-:W-:Y:S01]  /*2b70*/  LOP3.LUT R145, R242.reuse, 0x11e, RZ, 0xfc, !PT ;  /* 0x0000011ef2917812 */ /* 0x040fe200078efcff */
[--C-:B------:R-:W-:Y:S01]  /*2b80*/  @!P5 IMAD.IADD R27, R27, 0x1, -R2.reuse ;  /* 0x000000011b1bd824 */ /* 0x100fe200078e0a02 */
[----:B------:R-:W-:Y:S01]  /*2b90*/  LOP3.LUT R146, R242, 0x120, RZ, 0xfc, !PT ;  /* 0x00000120f2927812 */ /* 0x000fe200078efcff */
[----:B------:R-:W-:Y:S01]  /*2ba0*/  @!P4 IMAD.IADD R24, R24, 0x1, -R2 ;  /* 0x000000011818c824 */ /* 0x000fe200078e0a02 */
[C---:B------:R-:W-:Y:S01]  /*2bb0*/  ISETP.GT.U32.AND P4, PT, R2.reuse, R29, PT ;  /* 0x0000001d0200720c */ /* 0x040fe20003f84070 */
[----:B------:R-:W-:Y:S01]  /*2bc0*/  IMAD.MOV.U32 R23, RZ, RZ, R25 ;  /* 0x000000ffff177224 */ /* 0x000fe200078e0019 */
[C---:B------:R-:W-:Y:S01]  /*2bd0*/  ISETP.GT.U32.AND P1, PT, R2.reuse, R26, PT ;  /* 0x0000001a0200720c */ /* 0x040fe20003f24070 */
[----:B------:R-:W-:Y:S01]  /*2be0*/  IMAD.HI.U32 R25, R3, R31, RZ ;  /* 0x0000001f03197227 */ /* 0x000fe200078e00ff */
[----:B------:R-:W-:-:S02]  /*2bf0*/  ISETP.GT.U32.AND P5, PT, R2, R27, PT ;  /* 0x0000001b0200720c */ /* 0x000fc40003fa4070 */
[C---:B------:R-:W-:Y:S01]  /*2c00*/  LOP3.LUT R149, R242.reuse, 0x12e, RZ, 0xfc, !PT ;  /* 0x0000012ef2957812 */ /* 0x040fe200078efcff */
[----:B------:R-:W-:Y:S01]  /*2c10*/  IMAD.HI.U32 R28, R3, R32, RZ ;  /* 0x00000020031c7227 */ /* 0x000fe200078e00ff */
[C---:B------:R-:W-:Y:S02]  /*2c20*/  LOP3.LUT R150, R242.reuse, 0x130, RZ, 0xfc, !PT ;  /* 0x00000130f2967812 */ /* 0x040fe400078efcff */
[----:B------:R-:W-:Y:S01]  /*2c30*/  LOP3.LUT R151, R242, 0x132, RZ, 0xfc, !PT ;  /* 0x00000132f2977812 */ /* 0x000fe200078efcff */
[----:B------:R-:W-:Y:S01]  /*2c40*/  @!P3 IMAD.MOV R23, RZ, RZ, -R23 ;  /* 0x000000ffff17b224 */ /* 0x000fe200078e0a17 */
[----:B------:R-:W-:Y:S01]  /*2c50*/  ISETP.GE.AND P3, PT, R33, RZ, PT ;  /* 0x000000ff2100720c */ /* 0x000fe20003f66270 */
[----:B------:R-:W-:Y:S01]  /*2c60*/  IMAD.MOV R25, RZ, RZ, -R25 ;  /* 0x000000ffff197224 */ /* 0x000fe200078e0a19 */
[----:B------:R-:W-:Y:S01]  /*2c70*/  IABS R147, R150 ;  /* 0x0000009600937213 */ /* 0x000fe20000000000 */
[----:B------:R-:W-:Y:S01]  /*2c80*/  IMAD.HI.U32 R30, R3, R34, RZ ;  /* 0x00000022031e7227 */ /* 0x000fe200078e00ff */
[----:B------:R-:W-:-:S02]  /*2c90*/  IABS R148, R151 ;  /* 0x0000009700947213 */ /* 0x000fc40000000000 */
[C---:B------:R-:W-:Y:S01]  /*2ca0*/  LOP3.LUT R152, R242.reuse, 0x134, RZ, 0xfc, !PT ;  /* 0x00000134f2987812 */ /* 0x040fe200078efcff */
[----:B------:R-:W-:Y:S01]  /*2cb0*/  IMAD.MOV R33, RZ, RZ, -R28 ;  /* 0x000000ffff217224 */ /* 0x000fe200078e0a1c */
[----:B------:R-:W-:Y:S01]  /*2cc0*/  LOP3.LUT R156, R242, 0x13a, RZ, 0xfc, !PT ;  /* 0x0000013af29c7812 */ /* 0x000fe200078efcff */
[----:B------:R-:W-:Y:S01]  /*2cd0*/  IMAD R28, R2, R25, R31 ;  /* 0x00000019021c7224 */ /* 0x000fe200078e021f */
[----:B------:R-:W-:Y:S01]  /*2ce0*/  LOP3.LUT R157, R242, 0x13c, RZ, 0xfc, !PT ;  /* 0x0000013cf29d7812 */ /* 0x000fe200078efcff */
[----:B------:R-:W-:Y:S01]  /*2cf0*/  IMAD.MOV R25, RZ, RZ, -R30 ;  /* 0x000000ffff197224 */ /* 0x000fe200078e0a1e */
[----:B------:R-:W-:Y:S01]  /*2d00*/  IABS R153, R156 ;  /* 0x0000009c00997213 */ /* 0x000fe20000000000 */
[----:B------:R-:W-:Y:S01]  /*2d10*/  IMAD R31, R2, R33, R32 ;  /* 0x00000021021f7224 */ /* 0x000fe200078e0220 */
[----:B------:R-:W-:Y:S01]  /*2d20*/  LOP3.LUT R32, R242, 0x4e, RZ, 0xfc, !PT ;  /* 0x0000004ef2207812 */ /* 0x000fe200078efcff */
[----:B------:R-:W-:Y:S01]  /*2d30*/  @!P4 IMAD.IADD R29, R29, 0x1, -R2 ;  /* 0x000000011d1dc824 */ /* 0x000fe200078e0a02 */
[----:B------:R-:W-:Y:S01]  /*2d40*/  IABS R154, R157 ;  /* 0x0000009d009a7213 */ /* 0x000fe20000000000 */
[----:B------:R-:W-:Y:S01]  /*2d50*/  IMAD R30, R2, R25, R34 ;  /* 0x00000019021e7224 */ /* 0x000fe200078e0222 */
[----:B------:R-:W-:Y:S01]  /*2d60*/  IABS R33, R32 ;  /* 0x0000002000217213 */ /* 0x000fe20000000000 */
[--C-:B------:R-:W-:Y:S01]  /*2d70*/  @!P1 IMAD.IADD R26, R26, 0x1, -R2.reuse ;  /* 0x000000011a1a9824 */ /* 0x100fe200078e0a02 */
[C---:B------:R-:W-:Y:S01]  /*2d80*/  ISETP.GT.U32.AND P1, PT, R2.reuse, R31, PT ;  /* 0x0000001f0200720c */ /* 0x040fe20003f24070 */
[----:B------:R-:W-:Y:S01]  /*2d90*/  @!P5 IMAD.IADD R27, R27, 0x1, -R2 ;  /* 0x000000011b1bd824 */ /* 0x000fe200078e0a02 */
[C---:B------:R-:W-:Y:S01]  /*2da0*/  ISETP.GT.U32.AND P4, PT, R2.reuse, R29, PT ;  /* 0x0000001d0200720c */ /* 0x040fe20003f84070 */
[----:B------:R-:W-:Y:S01]  /*2db0*/  @!P0 IMAD.MOV R24, RZ, RZ, -R24 ;  /* 0x000000ffff188224 */ /* 0x000fe200078e0a18 */
[C---:B------:R-:W-:Y:S01]  /*2dc0*/  ISETP.GT.U32.AND P0, PT, R2.reuse, R28, PT ;  /* 0x0000001c0200720c */ /* 0x040fe20003f04070 */
[----:B------:R-:W-:Y:S01]  /*2dd0*/  @!P6 IMAD.MOV R26, RZ, RZ, -R26 ;  /* 0x000000ffff1ae224 */ /* 0x000fe200078e0a1a */
[----:B------:R-:W-:Y:S01]  /*2de0*/  ISETP.GT.U32.AND P6, PT, R2, R30, PT ;  /* 0x0000001e0200720c */ /* 0x000fe20003fc4070 */
[----:B------:R-:W-:Y:S01]  /*2df0*/  IMAD.MOV.U32 R25, RZ, RZ, R27 ;  /* 0x000000ffff197224 */ /* 0x000fe200078e001b */
[----:B------:R-:W-:Y:S01]  /*2e00*/  ISETP.GE.AND P5, PT, R35, RZ, PT ;  /* 0x000000ff2300720c */ /* 0x000fe20003fa6270 */
[----:B------:R-:W-:Y:S01]  /*2e10*/  IMAD.HI.U32 R27, R3, R33, RZ ;  /* 0x00000021031b7227 */ /* 0x000fe200078e00ff */
[----:B------:R-:W-:-:S02]  /*2e20*/  IABS R35, R39 ;  /* 0x0000002700237213 */ /* 0x000fc40000000000 */
[----:B------:R-:W-:Y:S01]  /*2e30*/  LOP3.LUT R158, R242, 0x13e, RZ, 0xfc, !PT ;  /* 0x0000013ef29e7812 */ /* 0x000fe200078efcff */
[----:B------:R-:W-:Y:S01]  /*2e40*/  @!P2 IMAD.MOV R25, RZ, RZ, -R25 ;  /* 0x000000ffff19a224 */ /* 0x000fe200078e0a19 */
[----:B------:R-:W-:Y:S01]  /*2e50*/  ISETP.GE.AND P2, PT, R36, RZ, PT ;  /* 0x000000ff2400720c */ /* 0x000fe20003f46270 */
[--C-:B------:R-:W-:Y:S01]  /*2e60*/  @!P1 IMAD.IADD R31, R31, 0x1, -R2.reuse ;  /* 0x000000011f1f9824 */ /* 0x100fe200078e0a02 */
[----:B------:R-:W-:Y:S01]  /*2e70*/  LOP3.LUT R36, R242, 0x50, RZ, 0xfc, !PT ;  /* 0x00000050f2247812 */ /* 0x000fe200078efcff */
[--C-:B------:R-:W-:Y:S01]  /*2e80*/  @!P4 IMAD.IADD R29, R29, 0x1, -R2.reuse ;  /* 0x000000011d1dc824 */ /* 0x100fe200078e0a02 */
[----:B------:R-:W-:Y:S01]  /*2e90*/  ISETP.GE.AND P4, PT, R37, RZ, PT ;  /* 0x000000ff2500720c */ /* 0x000fe20003f86270 */
[--C-:B------:R-:W-:Y:S01]  /*2ea0*/  @!P0 IMAD.IADD R28, R28, 0x1, -R2.reuse ;  /* 0x000000011c1c8824 */ /* 0x100fe200078e0a02 */
[----:B------:R-:W-:Y:S01]  /*2eb0*/  IABS R34, R36 ;  /* 0x0000002400227213 */ /* 0x000fe20000000000 */
[----:B------:R-:W-:Y:S01]  /*2ec0*/  @!P6 IMAD.IADD R30, R30, 0x1, -R2 ;  /* 0x000000011e1ee824 */ /* 0x000fe200078e0a02 */
[----:B------:R-:W-:Y:S01]  /*2ed0*/  ISETP.GE.AND P0, PT, R32, RZ, PT ;  /* 0x000000ff2000720c */ /* 0x000fe20003f06270 */
[----:B------:R-:W-:Y:S01]  /*2ee0*/  IMAD.MOV R32, RZ, RZ, -R27 ;  /* 0x000000ffff207224 */ /* 0x000fe200078e0a1b */
[C---:B------:R-:W-:Y:S01]  /*2ef0*/  ISETP.GT.U32.AND P6, PT, R2.reuse, R31, PT ;  /* 0x0000001f0200720c */ /* 0x040fe20003fc4070 */
[----:B------:R-:W-:Y:S01]  /*2f00*/  IMAD.MOV.U32 R27, RZ, RZ, R29 ;  /* 0x000000ffff1b7224 */ /* 0x000fe200078e001d */
[----:B------:R-:W-:Y:S01]  /*2f10*/  ISETP.GT.U32.AND P1, PT, R2, R28, PT ;  /* 0x0000001c0200720c */ /* 0x000fe20003f24070 */
[----:B------:R-:W-:Y:S01]  /*2f20*/  IMAD.HI.U32 R29, R3, R34, RZ ;  /* 0x00000022031d7227 */ /* 0x000fe200078e00ff */
[----:B------:R-:W-:-:S02]  /*2f30*/  IABS R37, R40 ;  /* 0x0000002800257213 */ /* 0x000fc40000000000 */
[C---:B------:R-:W-:Y:S01]  /*2f40*/  LOP3.LUT R159, R242.reuse, 0x140, RZ, 0xfc, !PT ;  /* 0x00000140f29f7812 */ /* 0x040fe200078efcff */
[----:B------:R-:W-:Y:S01]  /*2f50*/  IMAD.MOV R29, RZ, RZ, -R29 ;  /* 0x000000ffff1d7224 */ /* 0x000fe200078e0a1d */
[----:B------:R-:W-:Y:S01]  /*2f60*/  LOP3.LUT R160, R242, 0x142, RZ, 0xfc, !PT ;  /* 0x00000142f2a07812 */ /* 0x000fe200078efcff */
[----:B------:R-:W-:Y:S01]  /*2f70*/  IMAD R33, R2, R32, R33 ;  /* 0x0000002002217224 */ /* 0x000fe200078e0221 */
[----:B------:R-:W-:Y:S01]  /*2f80*/  LOP3.LUT R161, R242, 0x144, RZ, 0xfc, !PT ;  /* 0x00000144f2a17812 */ /* 0x000fe200078efcff */
[----:B------:R-:W-:Y:S01]  /*2f90*/  IMAD R32, R2, R29, R34 ;  /* 0x0000001d02207224 */ /* 0x000fe200078e0222 */
[C---:B------:R-:W-:Y:S01]  /*2fa0*/  LOP3.LUT R162, R242.reuse, 0x146, RZ, 0xfc, !PT ;  /* 0x00000146f2a27812 */ /* 0x040fe200078efcff */
[--C-:B------:R-:W-:Y:S01]  /*2fb0*/  @!P6 IMAD.IADD R31, R31, 0x1, -R2.reuse ;  /* 0x000000011f1fe824 */ /* 0x100fe200078e0a02 */
[----:B------:R-:W-:Y:S01]  /*2fc0*/  LOP3.LUT R163, R242, 0x14c, RZ, 0xfc, !PT ;  /* 0x0000014cf2a37812 */ /* 0x000fe200078efcff */
[----:B------:R-:W-:Y:S01]  /*2fd0*/  @!P3 IMAD.MOV R27, RZ, RZ, -R27 ;  /* 0x000000ffff1bb224 */ /* 0x000fe200078e0a1b */
[----:B------:R-:W-:Y:S01]  /*2fe0*/  ISETP.GT.U32.AND P6, PT, R2, R32, PT ;  /* 0x000000200200720c */ /* 0x000fe20003fc4070 */
[----:B------:R-:W-:Y:S01]  /*2ff0*/  @!P1 IMAD.IADD R28, R28, 0x1, -R2 ;  /* 0x000000011c1c9824 */ /* 0x000fe200078e0a02 */
[C---:B------:R-:W-:Y:S01]  /*3000*/  ISETP.GT.U32.AND P3, PT, R2.reuse, R30, PT ;  /* 0x0000001e0200720c */ /* 0x040fe20003f64070 */
[----:B------:R-:W-:Y:S01]  /*3010*/  IMAD.HI.U32 R29, R3, R35, RZ ;  /* 0x00000023031d7227 */ /* 0x000fe200078e00ff */
[----:B------:R-:W-:-:S02]  /*3020*/  ISETP.GT.U32.AND P1, PT, R2, R33, PT ;  /* 0x000000210200720c */ /* 0x000fc40003f24070 */
[C---:B------:R-:W-:Y:S01]  /*3030*/  LOP3.LUT R167, R242.reuse, 0x14e, RZ, 0xfc, !PT ;  /* 0x0000014ef2a77812 */ /* 0x040fe200078efcff */
[----:B------:R-:W-:Y:S01]  /*3040*/  IMAD.MOV R29, RZ, RZ, -R29 ;  /* 0x000000ffff1d7224 */ /* 0x000fe200078e0a1d */
[C---:B------:R-:W-:Y:S01]  /*3050*/  LOP3.LUT R168, R242.reuse, 0x150, RZ, 0xfc, !PT ;  /* 0x00000150f2a87812 */ /* 0x040fe200078efcff */
[C---:B------:R-:W-:Y:S01]  /*3060*/  IMAD.HI.U32 R34, R3.reuse, R37, RZ ;  /* 0x0000002503227227 */ /* 0x040fe200078e00ff */
[C---:B------:R-:W-:Y:S02]  /*3070*/  LOP3.LUT R169, R242.reuse, 0x152, RZ, 0xfc, !PT ;  /* 0x00000152f2a97812 */ /* 0x040fe400078efcff */
[----:B------:R-:W-:Y:S01]  /*3080*/  LOP3.LUT R170, R242, 0x154, RZ, 0xfc, !PT ;  /* 0x00000154f2aa7812 */ /* 0x000fe200078efcff */
[--C-:B------:R-:W-:Y:S01]  /*3090*/  @!P6 IMAD.IADD R32, R32, 0x1, -R2.reuse ;  /* 0x000000012020e824 */ /* 0x100fe200078e0a02 */
[----:B------:R-:W-:Y:S01]  /*30a0*/  IABS R164, R169 ;  /* 0x000000a900a47213 */ /* 0x000fe20000000000 */
[----:B------:R-:W-:Y:S01]  /*30b0*/  @!P3 IMAD.IADD R30, R30, 0x1, -R2 ;  /* 0x000000011e1eb824 */ /* 0x000fe200078e0a02 */
[----:B------:R-:W-:Y:S01]  /*30c0*/  ISETP.GE.AND P3, PT, R36, RZ, PT ;  /* 0x000000ff2400720c */ /* 0x000fe20003f66270 */
[C---:B------:R-:W-:Y:S01]  /*30d0*/  IMAD R35, R2.reuse, R29, R35 ;  /* 0x0000001d02237224 */ /* 0x040fe200078e0223 */
[----:B------:R-:W-:Y:S01]  /*30e0*/  ISETP.GT.U32.AND P6, PT, R2, R32, PT ;  /* 0x000000200200720c */ /* 0x000fe20003fc4070 */
[----:B------:R-:W-:Y:S01]  /*30f0*/  IMAD.HI.U32 R36, R3, R38, RZ ;  /* 0x0000002603247227 */ /* 0x000fe200078e00ff */
[----:B------:R-:W-:-:S02]  /*3100*/  LOP3.LUT R171, R242, 0x156, RZ, 0xfc, !PT ;  /* 0x00000156f2ab7812 */ /* 0x000fc400078efcff */
[----:B------:R-:W-:Y:S01]  /*3110*/  IABS R165, R170 ;  /* 0x000000aa00a57213 */ /* 0x000fe20000000000 */
[----:B------:R-:W-:Y:S01]  /*3120*/  IMAD.MOV R34, RZ, RZ, -R34 ;  /* 0x000000ffff227224 */ /* 0x000fe200078e0a22 */
[----:B------:R-:W-:Y:S01]  /*3130*/  IABS R166, R171 ;  /* 0x000000ab00a67213 */ /* 0x000fe20000000000 */
[----:B------:R-:W-:Y:S01]  /*3140*/  IMAD.MOV.U32 R29, RZ, RZ, R31 ;  /* 0x000000ffff1d7224 */ /* 0x000fe200078e001f */
[C---:B------:R-:W-:Y:S01]  /*3150*/  LOP3.LUT R178, R242.reuse, 0x166, RZ, 0xfc, !PT ;  /* 0x00000166f2b27812 */ /* 0x040fe200078efcff */
[----:B------:R-:W-:Y:S01]  /*3160*/  @!P1 IMAD.IADD R33, R33, 0x1, -R2 ;  /* 0x0000000121219824 */ /* 0x000fe200078e0a02 */
[----:B------:R-:W-:Y:S01]  /*3170*/  ISETP.GE.AND P1, PT, R39, RZ, PT ;  /* 0x000000ff2700720c */ /* 0x000fe20003f26270 */
[----:B------:R-:W-:Y:S01]  /*3180*/  IMAD.MOV R39, RZ, RZ, -R36 ;  /* 0x000000ffff277224 */ /* 0x000fe200078e0a24 */
[----:B------:R-:W-:Y:S01]  /*3190*/  LOP3.LUT R177, R242, 0x164, RZ, 0xfc, !PT ;  /* 0x00000164f2b17812 */ /* 0x000fe200078efcff */
[----:B------:R-:W-:Y:S01]  /*31a0*/  IMAD R34, R2, R34, R37 ;  /* 0x0000002202227224 */ /* 0x000fe200078e0225 */
[----:B------:R-:W-:Y:S01]  /*31b0*/  LOP3.LUT R179, R242, 0x168, RZ, 0xfc, !PT ;  /* 0x00000168f2b37812 */ /* 0x000fe200078efcff */
[----:B------:R-:W-:Y:S01]  /*31c0*/  @!P2 IMAD.MOV R29, RZ, RZ, -R29 ;  /* 0x000000ffff1da224 */ /* 0x000fe200078e0a1d */
[C---:B------:R-:W-:Y:S01]  /*31d0*/  ISETP.GT.U32.AND P2, PT, R2.reuse, R35, PT ;  /* 0x000000230200720c */ /* 0x040fe20003f44070 */
[----:B------:R-:W-:Y:S01]  /*31e0*/  @!P5 IMAD.MOV R28, RZ, RZ, -R28 ;  /* 0x000000ffff1cd224 */ /* 0x000fe200078e0a1c */
[C---:B------:R-:W-:Y:S01]  /*31f0*/  ISETP.GT.U32.AND P5, PT, R2.reuse, R33, PT ;  /* 0x000000210200720c */ /* 0x040fe20003fa4070 */
[C---:B------:R-:W-:Y:S01]  /*3200*/  IMAD R37, R2.reuse, R39, R38 ;  /* 0x0000002702257224 */ /* 0x040fe200078e0226 */
[----:B------:R-:W-:Y:S01]  /*3210*/  IABS R38, R42 ;  /* 0x0000002a00267213 */ /* 0x000fe20000000000 */
[----:B------:R-:W-:Y:S01]  /*3220*/  @!P4 IMAD.MOV R30, RZ, RZ, -R30 ;  /* 0x000000ffff1ec224 */ /* 0x000fe200078e0a1e */
[----:B------:R-:W-:Y:S01]  /*3230*/  ISETP.GT.U32.AND P4, PT, R2, R34, PT ;  /* 0x000000220200720c */ /* 0x000fe20003f84070 */
[----:B------:R-:W-:Y:S01]  /*3240*/  @!P6 IMAD.IADD R32, R32, 0x1, -R2 ;  /* 0x000000012020e824 */ /* 0x000fe200078e0a02 */
[----:B------:R-:W-:Y:S01]  /*3250*/  ISETP.GT.U32.AND P6, PT, R2, R37, PT ;  /* 0x000000250200720c */ /* 0x000fe20003fc4070 */
[----:B------:R-:W-:Y:S01]  /*3260*/  IMAD.HI.U32 R36, R3, R38, RZ ;  /* 0x0000002603247227 */ /* 0x000fe200078e00ff */
[----:B------:R-:W-:-:S02]  /*3270*/  LOP3.LUT R180, R242, 0x16a, RZ, 0xfc, !PT ;  /* 0x0000016af2b47812 */ /* 0x000fc400078efcff */
[----:B------:R-:W-:Y:S01]  /*3280*/  IABS R175, R179 ;  /* 0x000000b300af7213 */ /* 0x000fe20000000000 */
[--C-:B------:R-:W-:Y:S01]  /*3290*/  @!P2 IMAD.IADD R35, R35, 0x1, -R2.reuse ;  /* 0x000000012323a824 */ /* 0x100fe200078e0a02 */
[----:B------:R-:W-:Y:S01]  /*32a0*/  ISETP.GE.AND P2, PT, R41, RZ, PT ;  /* 0x000000ff2900720c */ /* 0x000fe20003f46270 */
[----:B------:R-:W-:Y:S01]  /*32b0*/  @!P5 IMAD.IADD R33, R33, 0x1, -R2 ;  /* 0x000000012121d824 */ /* 0x000fe200078e0a02 */
[----:B------:R-:W-:Y:S01]  /*32c0*/  ISETP.GE.AND P5, PT, R40, RZ, PT ;  /* 0x000000ff2800720c */ /* 0x000fe20003fa6270 */
[----:B------:R-:W-:Y:S01]  /*32d0*/  IMAD.MOV R39, RZ, RZ, -R36 ;  /* 0x000000ffff277224 */ /* 0x000fe200078e0a24 */
[----:B------:R-:W-:Y:S01]  /*32e0*/  IABS R40, R43 ;  /* 0x0000002b00287213 */ /* 0x000fe20000000000 */
[--C-:B------:R-:W-:Y:S01]  /*32f0*/  @!P4 IMAD.IADD R34, R34, 0x1, -R2.reuse ;  /* 0x000000012222c824 */ /* 0x100fe200078e0a02 */
[C---:B------:R-:W-:Y:S01]  /*3300*/  ISETP.GT.U32.AND P4, PT, R2.reuse, R35, PT ;  /* 0x000000230200720c */ /* 0x040fe20003f84070 */
[----:B------:R-:W-:Y:S01]  /*3310*/  @!P6 IMAD.IADD R37, R37, 0x1, -R2 ;  /* 0x000000012525e824 */ /* 0x000fe200078e0a02 */
[----:B------:R-:W-:Y:S01]  /*3320*/  IABS R176, R180 ;  /* 0x000000b400b07213 */ /* 0x000fe20000000000 */
[----:B------:R-:W-:Y:S01]  /*3330*/  IMAD.MOV.U32 R31, RZ, RZ, R33 ;  /* 0x000000ffff1f7224 */ /* 0x000fe200078e0021 */
[----:B------:R-:W-:Y:S01]  /*3340*/  ISETP.GT.U32.AND P6, PT, R2, R34, PT ;  /* 0x000000220200720c */ /* 0x000fe20003fc4070 */
[----:B------:R-:W-:Y:S01]  /*3350*/  IMAD.HI.U32 R33, R3, R40, RZ ;  /* 0x0000002803217227 */ /* 0x000fe200078e00ff */
[----:B------:R-:W-:-:S02]  /*3360*/  LOP3.LUT R181, R242, 0x16c, RZ, 0xfc, !PT ;  /* 0x0000016cf2b57812 */ /* 0x000fc400078efcff */
        /* <DEDUP_REMOVED lines=9> */
[----:B------:R-:W-:Y:S01]  /*3400*/  @!P6 IMAD.IADD R34, R34, 0x1, -R2 ;  /* 0x000000012222e824 */ /* 0x000fe200078e0a02 */
[----:B------:R-:W-:Y:S01]  /*3410*/  LOP3.LUT R185, R242, 0x174, RZ, 0xfc, !PT ;  /* 0x00000174f2b97812 */ /* 0x000fe200078efcff */
[----:B------:R-:W-:Y:S01]  /*3420*/  IMAD.HI.U32 R33, R3, R38, RZ ;  /* 0x0000002603217227 */ /* 0x000fe200078e00ff */
[----:B------:R-:W-:-:S02]  /*3430*/  ISETP.GT.U32.AND P6, PT, R2, R39, PT ;  /* 0x000000270200720c */ /* 0x000fc40003fc4070 */
[----:B------:R-:W-:Y:S01]  /*3440*/  LOP3.LUT R184, R242, 0x172, RZ, 0xfc, !PT ;  /* 0x00000172f2b87812 */ /* 0x000fe200078efcff */
[----:B------:R-:W-:Y:S01]  /*3450*/  @!P0 IMAD.MOV R31, RZ, RZ, -R31 ;  /* 0x000000ffff1f8224 */ /* 0x000fe200078e0a1f */
[----:B------:R-:W-:Y:S01]  /*3460*/  ISETP.GT.U32.AND P0, PT, R2, R37, PT ;  /* 0x000000250200720c */ /* 0x000fe20003f04070 */
[----:B------:R-:W-:Y:S01]  /*3470*/  IMAD.MOV R41, RZ, RZ, -R33 ;  /* 0x000000ffff297224 */ /* 0x000fe200078e0a21 */
[----:B------:R-:W-:Y:S01]  /*3480*/  LOP3.LUT R186, R242, 0x176, RZ, 0xfc, !PT ;  /* 0x00000176f2ba7812 */ /* 0x000fe200078efcff */
[--C-:B------:R-:W-:Y:S01]  /*3490*/  @!P4 IMAD.IADD R36, R36, 0x1, -R2.reuse ;  /* 0x000000012424c824 */ /* 0x100fe200078e0a02 */
[----:B------:R-:W-:Y:S01]  /*34a0*/  ISETP.GE.AND P4, PT, R43, RZ, PT ;  /* 0x000000ff2b00720c */ /* 0x000fe20003f86270 */
[----:B------:R-:W-:Y:S01]  /*34b0*/  IMAD.HI.U32 R33, R3, R40, RZ ;  /* 0x0000002803217227 */ /* 0x000fe200078e00ff */
[C---:B------:R-:W-:Y:S02]  /*34c0*/  LOP3.LUT R188, R242.reuse, 0x17e, RZ, 0xfc, !PT ;  /* 0x0000017ef2bc7812 */ /* 0x040fe400078efcff */
[----:B------:R-:W-:Y:S01]  /*34d0*/  LOP3.LUT R191, R242, 0x180, RZ, 0xfc, !PT ;  /* 0x00000180f2bf7812 */ /* 0x000fe200078efcff */
[----:B------:R-:W-:Y:S01]  /*34e0*/  @!P6 IMAD.IADD R39, R39, 0x1, -R2 ;  /* 0x000000012727e824 */ /* 0x000fe200078e0a02 */
[C---:B------:R-:W-:Y:S01]  /*34f0*/  ISETP.GT.U32.AND P6, PT, R2.reuse, R36, PT ;  /* 0x000000240200720c */ /* 0x040fe20003fc4070 */
[----:B------:R-:W-:Y:S01]  /*3500*/  IMAD R38, R2, R41, R38 ;  /* 0x0000002902267224 */ /* 0x000fe200078e0226 */
[C---:B------:R-:W-:Y:S01]  /*3510*/  LOP3.LUT R192, R242.reuse, 0x182, RZ, 0xfc, !PT ;  /* 0x00000182f2c07812 */ /* 0x040fe200078efcff */
[----:B------:R-:W-:Y:S01]  /*3520*/  IMAD.MOV R41, RZ, RZ, -R33 ;  /* 0x000000ffff297224 */ /* 0x000fe200078e0a21 */
[C---:B------:R-:W-:Y:S01]  /*3530*/  LOP3.LUT R193, R242.reuse, 0x184, RZ, 0xfc, !PT ;  /* 0x00000184f2c17812 */ /* 0x040fe200078efcff */
[----:B------:R-:W-:Y:S01]  /*3540*/  IMAD.MOV.U32 R33, RZ, RZ, R35 ;  /* 0x000000ffff217224 */ /* 0x000fe200078e0023 */
[----:B------:R-:W-:Y:S01]  /*3550*/  LOP3.LUT R195, R242, 0x186, RZ, 0xfc, !PT ;  /* 0x00000186f2c37812 */ /* 0x000fe200078efcff */
[----:B------:R-:W-:Y:S01]  /*3560*/  @!P3 IMAD.MOV R32, RZ, RZ, -R32 ;  /* 0x000000ffff20b224 */ /* 0x000fe200078e0a20 */
[C---:B------:R-:W-:Y:S01]  /*3570*/  ISETP.GT.U32.AND P3, PT, R2.reuse, R38, PT ;  /* 0x000000260200720c */ /* 0x040fe20003f64070 */
[----:B------:R-:W-:Y:S01]  /*3580*/  IMAD R41, R2, R41, R40 ;  /* 0x0000002902297224 */ /* 0x000fe200078e0228 */
[----:B------:R-:W-:Y:S01]  /*3590*/  LOP3.LUT R40, R242, 0x62, RZ, 0xfc, !PT ;  /* 0x00000062f2287812 */ /* 0x000fe200078efcff */
[----:B------:R-:W-:Y:S01]  /*35a0*/  @!P1 IMAD.MOV R33, RZ, RZ, -R33 ;  /* 0x000000ffff219224 */ /* 0x000fe200078e0a21 */
[----:B------:R-:W-:Y:S01]  /*35b0*/  ISETP.GT.U32.AND P1, PT, R2, R39, PT ;  /* 0x000000270200720c */ /* 0x000fe20003f24070 */
[--C-:B------:R-:W-:Y:S01]  /*35c0*/  @!P0 IMAD.IADD R37, R37, 0x1, -R2.reuse ;  /* 0x0000000125258824 */ /* 0x100fe200078e0a02 */
[----:B------:R-:W-:Y:S01]  /*35d0*/  ISETP.GE.AND P0, PT, R42, RZ, PT ;  /* 0x000000ff2a00720c */ /* 0x000fe20003f06270 */
[----:B------:R-:W-:Y:S01]  /*35e0*/  @!P6 IMAD.IADD R36, R36, 0x1, -R2 ;  /* 0x000000012424e824 */ /* 0x000fe200078e0a02 */
[----:B------:R-:W-:Y:S01]  /*35f0*/  ISETP.GT.U32.AND P6, PT, R2, R41, PT ;  /* 0x000000290200720c */ /* 0x000fe20003fc4070 */
[----:B------:R-:W-:Y:S01]  /*3600*/  IMAD.MOV.U32 R35, RZ, RZ, R37 ;  /* 0x000000ffff237224 */ /* 0x000fe200078e0025 */
[----:B------:R-:W-:Y:S01]  /*3610*/  IABS R42, R46 ;  /* 0x0000002e002a7213 */ /* 0x000fe20000000000 */
[----:B------:R-:W-:Y:S01]  /*3620*/  @!P5 IMAD.MOV R34, RZ, RZ, -R34 ;  /* 0x000000ffff22d224 */ /* 0x000fe200078e0a22 */
[----:B------:R-:W-:Y:S01]  /*3630*/  IABS R43, R40 ;  /* 0x00000028002b7213 */ /* 0x000fe20000000000 */
[----:B------:R-:W-:Y:S01]  /*3640*/  @!P3 IMAD.IADD R38, R38, 0x1, -R2 ;  /* 0x000000012626b824 */ /* 0x000fe200078e0a02 */
[----:B------:R-:W-:Y:S01]  /*3650*/  ISETP.GE.AND P3, PT, R40, RZ, PT ;  /* 0x000000ff2800720c */ /* 0x000fe20003f66270 */
[----:B------:R-:W-:Y:S01]  /*3660*/  IMAD.HI.U32 R37, R3, R42, RZ ;  /* 0x0000002a03257227 */ /* 0x000fe200078e00ff */
[----:B------:R-:W-:-:S02]  /*3670*/  ISETP.GE.AND P5, PT, R44, RZ, PT ;  /* 0x000000ff2c00720c */ /* 0x000fc40003fa6270 */
[----:B------:R-:W-:Y:S01]  /*3680*/  IABS R190, R193 ;  /* 0x000000c100be7213 */ /* 0x000fe20000000000 */
[----:B------:R-:W-:Y:S01]  /*3690*/  IMAD.MOV R37, RZ, RZ, -R37 ;  /* 0x000000ffff257224 */ /* 0x000fe200078e0a25 */
[----:B------:R-:W-:Y:S01]  /*36a0*/  LOP3.LUT R196, R242, 0x188, RZ, 0xfc, !PT ;  /* 0x00000188f2c47812 */ /* 0x000fe200078efcff */
[--C-:B------:R-:W-:Y:S01]  /*36b0*/  @!P1 IMAD.IADD R39, R39, 0x1, -R2.reuse ;  /* 0x0000000127279824 */ /* 0x100fe200078e0a02 */
[----:B------:R-:W-:Y:S01]  /*36c0*/  ISETP.GE.AND P1, PT, R46, RZ, PT ;  /* 0x000000ff2e00720c */ /* 0x000fe20003f26270 */
[----:B------:R-:W-:Y:S01]  /*36d0*/  @!P6 IMAD.IADD R41, R41, 0x1, -R2 ;  /* 0x000000012929e824 */ /* 0x000fe200078e0a02 */
[C---:B------:R-:W-:Y:S01]  /*36e0*/  ISETP.GT.U32.AND P6, PT, R2.reuse, R38, PT ;  /* 0x000000260200720c */ /* 0x040fe20003fc4070 */
[----:B------:R-:W-:Y:S01]  /*36f0*/  IMAD R40, R2, R37, R42 ;  /* 0x0000002502287224 */ /* 0x000fe200078e022a */
[----:B------:R-:W-:Y:S01]  /*3700*/  IABS R46, R49 ;  /* 0x00000031002e7213 */ /* 0x000fe20000000000 */
[----:B------:R-:W-:Y:S01]  /*3710*/  IMAD.HI.U32 R42, R3, R43, RZ ;  /* 0x0000002b032a7227 */ /* 0x000fe200078e00ff */
[----:B------:R-:W-:-:S02]  /*3720*/  LOP3.LUT R197, R242, 0x18a, RZ, 0xfc, !PT ;  /* 0x0000018af2c57812 */ /* 0x000fc400078efcff */
[C---:B------:R-:W-:Y:S01]  /*3730*/  LOP3.LUT R198, R242.reuse, 0x18c, RZ, 0xfc, !PT ;  /* 0x0000018cf2c67812 */ /* 0x040fe200078efcff */
[----:B------:R-:W-:Y:S01]  /*3740*/  IMAD.MOV.U32 R37, RZ, RZ, R39 ;  /* 0x000000ffff257224 */ /* 0x000fe200078e0027 */
[----:B------:R-:W-:Y:S01]  /*3750*/  LOP3.LUT R199, R242, 0x18e, RZ, 0xfc, !PT ;  /* 0x0000018ef2c77812 */ /* 0x000fe200078efcff */
[----:B------:R-:W-:Y:S01]  /*3760*/  @!P0 IMAD.MOV R36, RZ, RZ, -R36 ;  /* 0x000000ffff248224 */ /* 0x000fe200078e0a24 */
[----:B------:R-:W-:Y:S01]  /*3770*/  ISETP.GT.U32.AND P0, PT, R2, R41, PT ;  /* 0x000000290200720c */ /* 0x000fe20003f04070 */
[----:B------:R-:W-:Y:S01]  /*3780*/  @!P2 IMAD.MOV R35, RZ, RZ, -R35 ;  /* 0x000000ffff23a224 */ /* 0x000fe200078e0a23 */
[----:B------:R-:W-:Y:S01]  /*3790*/  ISETP.GE.AND P2, PT, R45, RZ, PT ;  /* 0x000000ff2d00720c */ /* 0x000fe20003f46270 */
[----:B------:R-:W-:Y:S01]  /*37a0*/  IMAD.MOV R42, RZ, RZ, -R42 ;  /* 0x000000ffff2a7224 */ /* 0x000fe200078e0a2a */
[----:B------:R-:W-:Y:S01]  /*37b0*/  LOP3.LUT R45, R242, 0x64, RZ, 0xfc, !PT ;  /* 0x00000064f22d7812 */ /* 0x000fe200078efcff */
[----:B------:R-:W-:Y:S01]  /*37c0*/  @!P4 IMAD.MOV R37, RZ, RZ, -R37 ;  /* 0x000000ffff25c224 */ /* 0x000fe200078e0a25 */
[C---:B------:R-:W-:Y:S01]  /*37d0*/  ISETP.GT.U32.AND P4, PT, R2.reuse, R40, PT ;  /* 0x000000280200720c */ /* 0x040fe20003f84070 */
[----:B------:R-:W-:Y:S01]  /*37e0*/  IMAD R43, R2, R42, R43 ;  /* 0x0000002a022b7224 */ /* 0x000fe200078e022b */
[----:B------:R-:W-:Y:S01]  /*37f0*/  IABS R44, R45 ;  /* 0x0000002d002c7213 */ /* 0x000fe20000000000 */
[----:B------:R-:W-:Y:S01]  /*3800*/  @!P6 IMAD.IADD R38, R38, 0x1, -R2 ;  /* 0x000000012626e824 */ /* 0x000fe200078e0a02 */
[----:B------:R-:W-:Y:S01]  /*3810*/  IABS R194, R199 ;  /* 0x000000c700c27213 */ /* 0x000fe20000000000 */
[----:B------:R-:W-:Y:S01]  /*3820*/  IMAD.HI.U32 R42, R3, R46, RZ ;  /* 0x0000002e032a7227 */ /* 0x000fe200078e00ff */
[----:B------:R-:W-:-:S02]  /*3830*/  ISETP.GT.U32.AND P6, PT, R2, R43, PT ;  /* 0x0000002b0200720c */ /* 0x000fc40003fc4070 */
[C---:B------:R-:W-:Y:S01]  /*3840*/  LOP3.LUT R200, R242.reuse, 0x190, RZ, 0xfc, !PT ;  /* 0x00000190f2c87812 */ /* 0x040fe200078efcff */
[----:B------:R-:W-:Y:S01]  /*3850*/  IMAD.HI.U32 R39, R3, R44, RZ ;  /* 0x0000002c03277227 */ /* 0x000fe200078e00ff */
[C---:B------:R-:W-:Y:S02]  /*3860*/  LOP3.LUT R201, R242.reuse, 0x192, RZ, 0xfc, !PT ;  /* 0x00000192f2c97812 */ /* 0x040fe400078efcff */
[C---:B------:R-:W-:Y:S01]  /*3870*/  LOP3.LUT R202, R242.reuse, 0x196, RZ, 0xfc, !PT ;  /* 0x00000196f2ca7812 */ /* 0x040fe200078efcff */
[--C-:B------:R-:W-:Y:S01]  /*3880*/  @!P0 IMAD.IADD R41, R41, 0x1, -R2.reuse ;  /* 0x0000000129298824 */ /* 0x100fe200078e0a02 */
[----:B------:R-:W-:Y:S01]  /*3890*/  ISETP.GE.AND P0, PT, R45, RZ, PT ;  /* 0x000000ff2d00720c */ /* 0x000fe20003f06270 */
[----:B------:R-:W-:Y:S01]  /*38a0*/  IMAD.MOV R45, RZ, RZ, -R39 ;  /* 0x000000ffff2d7224 */ /* 0x000fe200078e0a27 */
[----:B------:R-:W-:Y:S01]  /*38b0*/  LOP3.LUT R203, R242, 0x19c, RZ, 0xfc, !PT ;  /* 0x0000019cf2cb7812 */ /* 0x000fe200078efcff */
[----:B------:R-:W-:Y:S01]  /*38c0*/  @!P4 IMAD.IADD R40, R40, 0x1, -R2 ;  /* 0x000000012828c824 */ /* 0x000fe200078e0a02 */
[----:B------:R-:W-:Y:S01]  /*38d0*/  ISETP.GE.AND P4, PT, R49, RZ, PT ;  /* 0x000000ff3100720c */ /* 0x000fe20003f86270 */
[----:B------:R-:W-:Y:S01]  /*38e0*/  IMAD.HI.U32 R39, R3, R48, RZ ;  /* 0x0000003003277227 */ /* 0x000fe200078e00ff */
[----:B------:R-:W-:-:S02]  /*38f0*/  IABS R49, R54 ;  /* 0x0000003600317213 */ /* 0x000fc40000000000 */
[----:B------:R-:W-:Y:S01]  /*3900*/  LOP3.LUT R204, R242, 0x19e, RZ, 0xfc, !PT ;  /* 0x0000019ef2cc7812 */ /* 0x000fe200078efcff */
[----:B------:R-:W-:Y:S01]  /*3910*/  @!P5 IMAD.MOV R38, RZ, RZ, -R38 ;  /* 0x000000ffff26d224 */ /* 0x000fe200078e0a26 */
[----:B------:R-:W-:Y:S01]  /*3920*/  ISETP.GT.U32.AND P5, PT, R2, R40, PT ;  /* 0x000000280200720c */ /* 0x000fe20003fa4070 */
[----:B------:R-:W-:Y:S01]  /*3930*/  IMAD.MOV R39, RZ, RZ, -R39 ;  /* 0x000000ffff277224 */ /* 0x000fe200078e0a27 */
[C---:B------:R-:W-:Y:S01]  /*3940*/  LOP3.LUT R209, R242.reuse, 0x1a4, RZ, 0xfc, !PT ;  /* 0x000001a4f2d17812 */ /* 0x040fe200078efcff */
[----:B------:R-:W-:Y:S01]  /*3950*/  IMAD.MOV R47, RZ, RZ, -R42 ;  /* 0x000000ffff2f7224 */ /* 0x000fe200078e0a2a */
[----:B------:R-:W-:Y:S01]  /*3960*/  LOP3.LUT R206, R242, 0x1a2, RZ, 0xfc, !PT ;  /* 0x000001a2f2ce7812 */ /* 0x000fe200078efcff */
[----:B------:R-:W-:Y:S01]  /*3970*/  IMAD R42, R2, R45, R44 ;  /* 0x0000002d022a7224 */ /* 0x000fe200078e022c */
[----:B------:R-:W-:Y:S01]  /*3980*/  IABS R205, R209 ;  /* 0x000000d100cd7213 */ /* 0x000fe20000000000 */
[----:B------:R-:W-:Y:S01]  /*3990*/  @!P6 IMAD.IADD R43, R43, 0x1, -R2 ;  /* 0x000000012b2be824 */ /* 0x000fe200078e0a02 */
[----:B------:R-:W-:Y:S01]  /*39a0*/  LOP3.LUT R210, R242, 0x1a6, RZ, 0xfc, !PT ;  /* 0x000001a6f2d27812 */ /* 0x000fe200078efcff */
[----:B------:R-:W-:Y:S01]  /*39b0*/  IMAD R44, R2, R39, R48 ;  /* 0x00000027022c7224 */ /* 0x000fe200078e0230 */
[----:B------:R-:W-:Y:S01]  /*39c0*/  LOP3.LUT R208, R242, 0x1a8, RZ, 0xfc, !PT ;  /* 0x000001a8f2d07812 */ /* 0x000fe200078efcff */
[----:B------:R-:W-:Y:S01]  /*39d0*/  IMAD.MOV.U32 R39, RZ, RZ, R41 ;  /* 0x000000ffff277224 */ /* 0x000fe200078e0029 */
        /* <DEDUP_REMOVED lines=8> */
[----:B------:R-:W-:-:S02]  /*3a60*/  IABS R207, R210 ;  /* 0x000000d200cf7213 */ /* 0x000fc40000000000 */
[----:B------:R-:W-:Y:S01]  /*3a70*/  IABS R211, R208 ;  /* 0x000000d000d37213 */ /* 0x000fe20000000000 */
[----:B------:R-:W-:Y:S01]  /*3a80*/  IMAD.MOV R48, RZ, RZ, -R41 ;  /* 0x000000ffff307224 */ /* 0x000fe200078e0a29 */
[----:B------:R-:W-:Y:S01]  /*3a90*/  LOP3.LUT R212, R242, 0x1aa, RZ, 0xfc, !PT ;  /* 0x000001aaf2d47812 */ /* 0x000fe200078efcff */
[--C-:B------:R-:W-:Y:S01]  /*3aa0*/  @!P6 IMAD.IADD R43, R43, 0x1, -R2.reuse ;  /* 0x000000012b2be824 */ /* 0x100fe200078e0a02 */
[----:B------:R-:W-:Y:S01]  /*3ab0*/  ISETP.GT.U32.AND P6, PT, R2, R44, PT ;  /* 0x0000002c0200720c */ /* 0x000fe20003fc4070 */
[----:B------:R-:W-:Y:S01]  /*3ac0*/  IMAD.HI.U32 R46, R3, R49, RZ ;  /* 0x00000031032e7227 */ /* 0x000fe200078e00ff */
[C---:B------:R-:W-:Y:S02]  /*3ad0*/  LOP3.LUT R213, R242.reuse, 0x1ac, RZ, 0xfc, !PT ;  /* 0x000001acf2d57812 */ /* 0x040fe400078efcff */
[----:B------:R-:W-:Y:S01]  /*3ae0*/  LOP3.LUT R216, R242, 0x1b0, RZ, 0xfc, !PT ;  /* 0x000001b0f2d87812 */ /* 0x000fe200078efcff */
[--C-:B------:R-:W-:Y:S01]  /*3af0*/  @!P2 IMAD.IADD R42, R42, 0x1, -R2.reuse ;  /* 0x000000012a2aa824 */ /* 0x100fe200078e0a02 */
[----:B------:R-:W-:Y:S01]  /*3b00*/  ISETP.GE.AND P2, PT, R52, RZ, PT ;  /* 0x000000ff3400720c */ /* 0x000fe20003f46270 */
[----:B------:R-:W-:Y:S01]  /*3b10*/  @!P5 IMAD.IADD R45, R45, 0x1, -R2 ;  /* 0x000000012d2dd824 */ /* 0x000fe200078e0a02 */
[----:B------:R-:W-:Y:S01]  /*3b20*/  IABS R214, R213 ;  /* 0x000000d500d67213 */ /* 0x000fe20000000000 */
[C---:B------:R-:W-:Y:S01]  /*3b30*/  IMAD R47, R2.reuse, R48, R47 ;  /* 0x00000030022f7224 */ /* 0x040fe200078e022f */
[----:B------:R-:W-:Y:S01]  /*3b40*/  ISETP.GT.U32.AND P5, PT, R2, R42, PT ;  /* 0x0000002a0200720c */ /* 0x000fe20003fa4070 */
[----:B------:R-:W-:Y:S01]  /*3b50*/  IMAD.MOV R46, RZ, RZ, -R46 ;  /* 0x000000ffff2e7224 */ /* 0x000fe200078e0a2e */
[----:B------:R-:W-:Y:S01]  /*3b60*/  LOP3.LUT R217, R242, 0x1ba, RZ, 0xfc, !PT ;  /* 0x000001baf2d97812 */ /* 0x000fe200078efcff */
[----:B------:R-:W-:Y:S01]  /*3b70*/  @!P6 IMAD.IADD R44, R44, 0x1, -R2 ;  /* 0x000000012c2ce824 */ /* 0x000fe200078e0a02 */
[C---:B------:R-:W-:Y:S01]  /*3b80*/  ISETP.GT.U32.AND P6, PT, R2.reuse, R45, PT ;  /* 0x0000002d0200720c */ /* 0x040fe20003fc4070 */
[----:B------:R-:W-:Y:S01]  /*3b90*/  IMAD R46, R2, R46, R49 ;  /* 0x0000002e022e7224 */ /* 0x000fe200078e0231 */
[----:B------:R-:W-:Y:S01]  /*3ba0*/  IABS R218, R217 ;  /* 0x000000d900da7213 */ /* 0x000fe20000000000 */
[----:B------:R-:W-:Y:S01]  /*3bb0*/  IMAD.MOV.U32 R41, RZ, RZ, R43 ;  /* 0x000000ffff297224 */ /* 0x000fe200078e002b */
[C---:B------:R-:W-:Y:S01]  /*3bc0*/  LOP3.LUT R222, R242.reuse, 0x1be, RZ, 0xfc, !PT ;  /* 0x000001bef2de7812 */ /* 0x040fe200078efcff */
[----:B------:R-:W-:Y:S01]  /*3bd0*/  IMAD.HI.U32 R43, R3, R50, RZ ;  /* 0x00000032032b7227 */ /* 0x000fe200078e00ff */
[----:B------:R-:W-:-:S02]  /*3be0*/  LOP3.LUT R221, R242, 0x1c0, RZ, 0xfc, !PT ;  /* 0x000001c0f2dd7812 */ /* 0x000fc400078efcff */
[----:B------:R-:W-:Y:S01]  /*3bf0*/  IABS R220, R222 ;  /* 0x000000de00dc7213 */ /* 0x000fe20000000000 */
[--C-:B------:R-:W-:Y:S01]  /*3c00*/  @!P5 IMAD.IADD R42, R42, 0x1, -R2.reuse ;  /* 0x000000012a2ad824 */ /* 0x100fe200078e0a02 */
[----:B------:R-:W-:Y:S01]  /*3c10*/  ISETP.GT.U32.AND P5, PT, R2, R47, PT ;  /* 0x0000002f0200720c */ /* 0x000fe20003fa4070 */
[----:B------:R-:W-:Y:S01]  /*3c20*/  IMAD.HI.U32 R48, R3, R51, RZ ;  /* 0x0000003303307227 */ /* 0x000fe200078e00ff */
[C---:B------:R-:W-:Y:S02]  /*3c30*/  LOP3.LUT R227, R242.reuse, 0x1cc, RZ, 0xfc, !PT ;  /* 0x000001ccf2e37812 */ /* 0x040fe400078efcff */
[----:B------:R-:W-:Y:S01]  /*3c40*/  LOP3.LUT R233, R242, 0x1d4, RZ, 0xfc, !PT ;  /* 0x000001d4f2e97812 */ /* 0x000fe200078efcff */
[----:B------:R-:W-:Y:S01]  /*3c50*/  @!P6 IMAD.IADD R45, R45, 0x1, -R2 ;  /* 0x000000012d2de824 */ /* 0x000fe200078e0a02 */
[----:B------:R-:W-:Y:S01]  /*3c60*/  ISETP.GT.U32.AND P6, PT, R2, R46, PT ;  /* 0x0000002e0200720c */ /* 0x000fe20003fc4070 */
[----:B------:R-:W-:Y:S01]  /*3c70*/  @!P3 IMAD.MOV R41, RZ, RZ, -R41 ;  /* 0x000000ffff29b224 */ /* 0x000fe200078e0a29 */
[----:B------:R-:W-:Y:S01]  /*3c80*/  ISETP.GE.AND P3, PT, R53, RZ, PT ;  /* 0x000000ff3500720c */ /* 0x000fe20003f66270 */
[----:B------:R-:W-:Y:S01]  /*3c90*/  IMAD.MOV R43, RZ, RZ, -R43 ;  /* 0x000000ffff2b7224 */ /* 0x000fe200078e0a2b */
[C---:B------:R-:W-:Y:S01]  /*3ca0*/  LOP3.LUT R53, R242.reuse, 0x72, RZ, 0xfc, !PT ;  /* 0x00000072f2357812 */ /* 0x040fe200078efcff */
[----:B------:R-:W-:Y:S01]  /*3cb0*/  IMAD.MOV R48, RZ, RZ, -R48 ;  /* 0x000000ffff307224 */ /* 0x000fe200078e0a30 */
[----:B------:R-:W-:Y:S01]  /*3cc0*/  LOP3.LUT R231, R242, 0x1d2, RZ, 0xfc, !PT ;  /* 0x000001d2f2e77812 */ /* 0x000fe200078efcff */
[----:B------:R-:W-:Y:S01]  /*3cd0*/  @!P5 IMAD.IADD R47, R47, 0x1, -R2 ;  /* 0x000000012f2fd824 */ /* 0x000fe200078e0a02 */
[----:B------:R-:W-:Y:S01]  /*3ce0*/  IABS R52, R53 ;  /* 0x0000003500347213 */ /* 0x000fe20000000000 */
[----:B------:R-:W-:Y:S01]  /*3cf0*/  @!P1 IMAD.MOV R40, RZ, RZ, -R40 ;  /* 0x000000ffff289224 */ /* 0x000fe200078e0a28 */
[C---:B------:R-:W-:Y:S01]  /*3d00*/  ISETP.GT.U32.AND P1, PT, R2.reuse, R44, PT ;  /* 0x0000002c0200720c */ /* 0x040fe20003f24070 */
[C---:B------:R-:W-:Y:S01]  /*3d10*/  IMAD R49, R2.reuse, R43, R50 ;  /* 0x0000002b02317224 */ /* 0x040fe200078e0232 */
[----:B------:R-:W-:Y:S01]  /*3d20*/  IABS R230, R233 ;  /* 0x000000e900e67213 */ /* 0x000fe20000000000 */
[----:B------:R-:W-:Y:S01]  /*3d30*/  IMAD R48, R2, R48, R51 ;  /* 0x0000003002307224 */ /* 0x000fe200078e0233 */
[----:B------:R-:W-:Y:S01]  /*3d40*/  LOP3.LUT R241, R242, 0x1e0, RZ, 0xfc, !PT ;  /* 0x000001e0f2f17812 */ /* 0x000fe200078efcff */
[----:B------:R-:W-:Y:S01]  /*3d50*/  @!P0 IMAD.MOV R42, RZ, RZ, -R42 ;  /* 0x000000ffff2a8224 */ /* 0x000fe200078e0a2a */
[C---:B------:R-:W-:Y:S01]  /*3d60*/  ISETP.GT.U32.AND P0, PT, R2.reuse, R47, PT ;  /* 0x0000002f0200720c */ /* 0x040fe20003f04070 */
[----:B------:R-:W-:Y:S01]  /*3d70*/  IMAD.MOV.U32 R43, RZ, RZ, R45 ;  /* 0x000000ffff2b7224 */ /* 0x000fe200078e002d */
[----:B------:R-:W-:Y:S01]  /*3d80*/  ISETP.GT.U32.AND P5, PT, R2, R49, PT ;  /* 0x000000310200720c */ /* 0x000fe20003fa4070 */
[----:B------:R-:W-:Y:S01]  /*3d90*/  @!P6 IMAD.IADD R46, R46, 0x1, -R2 ;  /* 0x000000012e2ee824 */ /* 0x000fe200078e0a02 */
[----:B------:R-:W-:Y:S01]  /*3da0*/  IABS R234, R241 ;  /* 0x000000f100ea7213 */ /* 0x000fe20000000000 */
[----:B------:R-:W-:Y:S01]  /*3db0*/  @!P4 IMAD.MOV R43, RZ, RZ, -R43 ;  /* 0x000000ffff2bc224 */ /* 0x000fe200078e0a2b */
[C---:B------:R-:W-:Y:S01]  /*3dc0*/  ISETP.GT.U32.AND P4, PT, R2.reuse, R48, PT ;  /* 0x000000300200720c */ /* 0x040fe20003f84070 */
[----:B------:R-:W-:Y:S01]  /*3dd0*/  IMAD.MOV.U32 R51, RZ, RZ, R52 ;  /* 0x000000ffff337224 */ /* 0x000fe200078e0034 */
[----:B------:R-:W-:Y:S01]  /*3de0*/  ISETP.GT.U32.AND P6, PT, R2, R46, PT ;  /* 0x0000002e0200720c */ /* 0x000fe20003fc4070 */
[----:B------:R-:W-:Y:S01]  /*3df0*/  @!P1 IMAD.IADD R44, R44, 0x1, -R2 ;  /* 0x000000012c2c9824 */ /* 0x000fe200078e0a02 */
[----:B------:R-:W-:Y:S01]  /*3e00*/  ISETP.GE.AND P1, PT, R54, RZ, PT ;  /* 0x000000ff3600720c */ /* 0x000fe20003f26270 */
[----:B------:R-:W-:Y:S01]  /*3e10*/  IMAD.HI.U32 R50, R3, R51, RZ ;  /* 0x0000003303327227 */ /* 0x000fe200078e00ff */
[----:B------:R-:W-:-:S02]  /*3e20*/  LOP3.LUT R54, R242, 0x74, RZ, 0xfc, !PT ;  /* 0x00000074f2367812 */ /* 0x000fc400078efcff */
[----:B------:R-:W-:Y:S01]  /*3e30*/  LOP3.LUT R249, R242, 0x1e2, RZ, 0xfc, !PT ;  /* 0x000001e2f2f97812 */ /* 0x000fe200078efcff */
[----:B------:R-:W-:Y:S01]  /*3e40*/  IMAD.MOV R50, RZ, RZ, -R50 ;  /* 0x000000ffff327224 */ /* 0x000fe200078e0a32 */
[----:B------:R-:W-:Y:S01]  /*3e50*/  IABS R52, R54 ;  /* 0x0000003600347213 */ /* 0x000fe20000000000 */
[--C-:B------:R-:W-:Y:S01]  /*3e60*/  @!P0 IMAD.IADD R47, R47, 0x1, -R2.reuse ;  /* 0x000000012f2f8824 */ /* 0x100fe200078e0a02 */
[----:B------:R-:W-:Y:S01]  /*3e70*/  ISETP.GE.AND P0, PT, R56, RZ, PT ;  /* 0x000000ff3800720c */ /* 0x000fe20003f06270 */
[----:B------:R-:W-:Y:S01]  /*3e80*/  IMAD R51, R2, R50, R51 ;  /* 0x0000003202337224 */ /* 0x000fe200078e0233 */
[----:B------:R-:W-:Y:S01]  /*3e90*/  LOP3.LUT R56, R242, 0x7c, RZ, 0xfc, !PT ;  /* 0x0000007cf2387812 */ /* 0x000fe200078efcff */
[----:B------:R-:W-:Y:S01]  /*3ea0*/  IMAD.MOV.U32 R45, RZ, RZ, R47 ;  /* 0x000000ffff2d7224 */ /* 0x000fe200078e002f */
[----:B------:R-:W-:Y:S01]  /*3eb0*/  IABS R235, R249 ;  /* 0x000000f900eb7213 */ /* 0x000fe20000000000 */
[--C-:B------:R-:W-:Y:S01]  /*3ec0*/  @!P4 IMAD.IADD R48, R48, 0x1, -R2.reuse ;  /* 0x000000013030c824 */ /* 0x100fe200078e0a02 */
[----:B------:R-:W-:Y:S01]  /*3ed0*/  ISETP.GE.AND P4, PT, R53, RZ, PT ;  /* 0x000000ff3500720c */ /* 0x000fe20003f86270 */
[----:B------:R-:W-:Y:S01]  /*3ee0*/  @!P6 IMAD.IADD R46, R46, 0x1, -R2 ;  /* 0x000000012e2ee824 */ /* 0x000fe200078e0a02 */
[C---:B------:R-:W-:Y:S01]  /*3ef0*/  ISETP.GT.U32.AND P6, PT, R2.reuse, R51, PT ;  /* 0x000000330200720c */ /* 0x040fe20003fc4070 */
[----:B------:R-:W-:Y:S01]  /*3f00*/  @!P3 IMAD.MOV R45, RZ, RZ, -R45 ;  /* 0x000000ffff2db224 */ /* 0x000fe200078e0a2d */
[----:B------:R-:W-:Y:S01]  /*3f10*/  ISETP.GT.U32.AND P3, PT, R2, R48, PT ;  /* 0x000000300200720c */ /* 0x000fe20003f64070 */
[----:B------:R-:W-:Y:S01]  /*3f20*/  IMAD.HI.U32 R50, R3, R52, RZ ;  /* 0x0000003403327227 */ /* 0x000fe200078e00ff */
[----:B------:R-:W-:-:S02]  /*3f30*/  LOP3.LUT R53, R242, 0x78, RZ, 0xfc, !PT ;  /* 0x00000078f2357812 */ /* 0x000fc400078efcff */
[----:B------:R-:W-:Y:S01]  /*3f40*/  IABS R58, R56 ;  /* 0x00000038003a7213 */ /* 0x000fe20000000000 */
[----:B------:R-:W-:Y:S01]  /*3f50*/  @!P5 IMAD.IADD R49, R49, 0x1, -R2 ;  /* 0x000000013131d824 */ /* 0x000fe200078e0a02 */
[C---:B------:R-:W-:Y:S01]  /*3f60*/  LOP3.LUT R252, R242.reuse, 0x1e4, RZ, 0xfc, !PT ;  /* 0x000001e4f2fc7812 */ /* 0x040fe200078efcff */
[----:B------:R-:W-:Y:S01]  /*3f70*/  IMAD.MOV R47, RZ, RZ, -R50 ;  /* 0x000000ffff2f7224 */ /* 0x000fe200078e0a32 */
[----:B------:R-:W-:Y:S01]  /*3f80*/  LOP3.LUT R10, R242, 0x1ea, RZ, 0xfc, !PT ;  /* 0x000001eaf20a7812 */ /* 0x000fe200078efcff */
[----:B------:R-:W-:Y:S01]  /*3f90*/  @!P2 IMAD.MOV R44, RZ, RZ, -R44 ;  /* 0x000000ffff2ca224 */ /* 0x000fe200078e0a2c */
[C---:B------:R-:W-:Y:S01]  /*3fa0*/  ISETP.GT.U32.AND P5, PT, R2.reuse, R49, PT ;  /* 0x000000310200720c */ /* 0x040fe20003fa4070 */
[----:B------:R-:W-:Y:S01]  /*3fb0*/  IMAD R50, R2, R47, R52 ;  /* 0x0000002f02327224 */ /* 0x000fe200078e0234 */
[----:B------:R-:W-:Y:S01]  /*3fc0*/  ISETP.GE.AND P2, PT, R55, RZ, PT ;  /* 0x000000ff3700720c */ /* 0x000fe20003f46270 */
[--C-:B------:R-:W-:Y:S01]  /*3fd0*/  @!P6 IMAD.IADD R51, R51, 0x1, -R2.reuse ;  /* 0x000000013333e824 */ /* 0x100fe200078e0a02 */
        /* <DEDUP_REMOVED lines=8> */
[----:B------:R-:W-:-:S02]  /*4060*/  IABS R52, R52 ;  /* 0x0000003400347213 */ /* 0x000fc40000000000 */
[----:B------:R-:W-:Y:S01]  /*4070*/  IABS R55, R53 ;  /* 0x0000003500377213 */ /* 0x000fe20000000000 */
[--C-:B------:R-:W-:Y:S01]  /*4080*/  @!P5 IMAD.IADD R49, R49, 0x1, -R2.reuse ;  /* 0x000000013131d824 */ /* 0x100fe200078e0a02 */
[----:B------:R-:W-:Y:S01]  /*4090*/  ISETP.GE.AND P5, PT, R54, RZ, PT ;  /* 0x000000ff3600720c */ /* 0x000fe20003fa6270 */
[----:B------:R-:W-:Y:S01]  /*40a0*/  IMAD.MOV R223, RZ, RZ, -R223 ;  /* 0x000000ffffdf7224 */ /* 0x000fe200078e0adf */
[C---:B------:R-:W-:Y:S01]  /*40b0*/  LOP3.LUT R54, R242.reuse, 0x7a, RZ, 0xfc, !PT ;  /* 0x0000007af2367812 */ /* 0x040fe200078efcff */
[----:B------:R-:W-:Y:S01]  /*40c0*/  IMAD.MOV.U32 R47, RZ, RZ, R49 ;  /* 0x000000ffff2f7224 */ /* 0x000fe200078e0031 */
[----:B------:R-:W-:Y:S01]  /*40d0*/  LOP3.LUT R13, R242, 0x1e6, RZ, 0xfc, !PT ;  /* 0x000001e6f20d7812 */ /* 0x000fe200078efcff */
[--C-:B------:R-:W-:Y:S01]  /*40e0*/  @!P3 IMAD.IADD R50, R50, 0x1, -R2.reuse ;  /* 0x000000013232b824 */ /* 0x100fe200078e0a02 */
[----:B------:R-:W-:Y:S01]  /*40f0*/  ISETP.GE.AND P0, PT, R54, RZ, PT ;  /* 0x000000ff3600720c */ /* 0x000fe20003f06270 */
[----:B------:R-:W-:Y:S01]  /*4100*/  @!P2 IMAD.MOV R47, RZ, RZ, -R47 ;  /* 0x000000ffff2fa224 */ /* 0x000fe200078e0a2f */
[----:B------:R-:W-:Y:S01]  /*4110*/  IABS R54, R54 ;  /* 0x0000003600367213 */ /* 0x000fe20000000000 */
[----:B------:R-:W-:Y:S01]  /*4120*/  @!P6 IMAD.IADD R51, R51, 0x1, -R2 ;  /* 0x000000013333e824 */ /* 0x000fe200078e0a02 */
[----:B------:R-:W-:Y:S01]  /*4130*/  ISETP.GE.AND P2, PT, R53, RZ, PT ;  /* 0x000000ff3500720c */ /* 0x000fe20003f46270 */
[----:B------:R-:W-:Y:S01]  /*4140*/  IMAD.MOV.U32 R53, RZ, RZ, R52 ;  /* 0x000000ffff357224 */ /* 0x000fe200078e0034 */
[----:B------:R-:W-:Y:S01]  /*4150*/  ISETP.GE.AND P6, PT, R56, RZ, PT ;  /* 0x000000ff3800720c */ /* 0x000fe20003fc6270 */
[----:B------:R-:W-:Y:S01]  /*4160*/  IMAD.MOV.U32 R56, RZ, RZ, R54 ;  /* 0x000000ffff387224 */ /* 0x000fe200078e0036 */
[----:B------:R-:W-:Y:S01]  /*4170*/  ISETP.GT.U32.AND P3, PT, R2, R50, PT ;  /* 0x000000320200720c */ /* 0x000fe20003f64070 */
[----:B------:R-:W-:Y:S01]  /*4180*/  IMAD.HI.U32 R49, R3, R53, RZ ;  /* 0x0000003503317227 */ /* 0x000fe200078e00ff */
[----:B-1----:R-:W-:-:S02]  /*4190*/  LOP3.LUT R4, R242, 0x1e8, RZ, 0xfc, !PT ;  /* 0x000001e8f2047812 */ /* 0x002fc400078efcff */
[----:B------:R-:W-:Y:S01]  /*41a0*/  IABS R238, R10 ;  /* 0x0000000a00ee7213 */ /* 0x000fe20000000000 */
[C---:B------:R-:W-:Y:S01]  /*41b0*/  IMAD.HI.U32 R52, R3.reuse, R55, RZ ;  /* 0x0000003703347227 */ /* 0x040fe200078e00ff */
[C---:B------:R-:W-:Y:S02]  /*41c0*/  LOP3.LUT R250, R242.reuse, 0x1ec, RZ, 0xfc, !PT ;  /* 0x000001ecf2fa7812 */ /* 0x040fe400078efcff */
[C---:B------:R-:W-:Y:S01]  /*41d0*/  LOP3.LUT R14, R242.reuse, 0x1ee, RZ, 0xfc, !PT ;  /* 0x000001eef20e7812 */ /* 0x040fe200078efcff */
[----:B------:R-:W-:Y:S01]  /*41e0*/  IMAD.HI.U32 R54, R3, R56, RZ ;  /* 0x0000003803367227 */ /* 0x000fe200078e00ff */
[C---:B------:R-:W-:Y:S02]  /*41f0*/  LOP3.LUT R11, R242.reuse, 0x1f0, RZ, 0xfc, !PT ;  /* 0x000001f0f20b7812 */ /* 0x040fe400078efcff */
[C---:B------:R-:W-:Y:S01]  /*4200*/  LOP3.LUT R245, R242.reuse, 0x1f6, RZ, 0xfc, !PT ;  /* 0x000001f6f2f57812 */ /* 0x040fe200078efcff */
[----:B------:R-:W-:Y:S01]  /*4210*/  IMAD.MOV R49, RZ, RZ, -R49 ;  /* 0x000000ffff317224 */ /* 0x000fe200078e0a31 */
[C---:B------:R-:W-:Y:S01]  /*4220*/  LOP3.LUT R247, R242.reuse, 0x1f8, RZ, 0xfc, !PT ;  /* 0x000001f8f2f77812 */ /* 0x040fe200078efcff */
[----:B------:R-:W-:Y:S01]  /*4230*/  IMAD.MOV R52, RZ, RZ, -R52 ;  /* 0x000000ffff347224 */ /* 0x000fe200078e0a34 */
[C---:B------:R-:W-:Y:S01]  /*4240*/  LOP3.LUT R12, R242.reuse, 0x1f2, RZ, 0xfc, !PT ;  /* 0x000001f2f20c7812 */ /* 0x040fe200078efcff */
[----:B------:R-:W-:Y:S01]  /*4250*/  IMAD.MOV R57, RZ, RZ, -R54 ;  /* 0x000000ffff397224 */ /* 0x000fe200078e0a36 */
[----:B------:R-:W-:Y:S01]  /*4260*/  LOP3.LUT R0, R242, 0x1f4, RZ, 0xfc, !PT ;  /* 0x000001f4f2007812 */ /* 0x000fe200078efcff */
[----:B------:R-:W-:Y:S01]  /*4270*/  IMAD R53, R2, R49, R53 ;  /* 0x0000003102357224 */ /* 0x000fe200078e0235 */
[C---:B------:R-:W-:Y:S01]  /*4280*/  LOP3.LUT R246, R242.reuse, 0x1fa, RZ, 0xfc, !PT ;  /* 0x000001faf2f67812 */ /* 0x040fe200078efcff */
[----:B------:R-:W-:Y:S01]  /*4290*/  IMAD.MOV.U32 R49, RZ, RZ, R51 ;  /* 0x000000ffff317224 */ /* 0x000fe200078e0033 */
[----:B------:R-:W-:Y:S01]  /*42a0*/  LOP3.LUT R248, R242, 0x1fc, RZ, 0xfc, !PT ;  /* 0x000001fcf2f87812 */ /* 0x000fe200078efcff */
[----:B------:R-:W-:-:S02]  /*42b0*/  IMAD R52, R2, R52, R55 ;  /* 0x0000003402347224 */ /* 0x000fc400078e0237 */
[----:B------:R-:W-:Y:S02]  /*42c0*/  @!P3 IMAD.IADD R50, R50, 0x1, -R2 ;  /* 0x000000013232b824 */ /* 0x000fe400078e0a02 */
[C---:B------:R-:W-:Y:S01]  /*42d0*/  IMAD R55, R2.reuse, R57, R56 ;  /* 0x0000003902377224 */ /* 0x040fe200078e0238 */
[C---:B------:R-:W-:Y:S01]  /*42e0*/  ISETP.GT.U32.AND P3, PT, R2.reuse, R52, PT ;  /* 0x000000340200720c */ /* 0x040fe20003f64070 */
[----:B------:R-:W-:Y:S01]  /*42f0*/  @!P4 IMAD.MOV R49, RZ, RZ, -R49 ;  /* 0x000000ffff31c224 */ /* 0x000fe200078e0a31 */
[C---:B------:R-:W-:Y:S01]  /*4300*/  ISETP.GT.U32.AND P4, PT, R2.reuse, R53, PT ;  /* 0x000000350200720c */ /* 0x040fe20003f84070 */
[----:B------:R-:W-:Y:S01]  /*4310*/  @!P5 IMAD.MOV R50, RZ, RZ, -R50 ;  /* 0x000000ffff32d224 */ /* 0x000fe200078e0a32 */
[----:B------:R-:W-:Y:S01]  /*4320*/  ISETP.GT.U32.AND P5, PT, R2, R55, PT ;  /* 0x000000370200720c */ /* 0x000fe20003fa4070 */
[----:B------:R-:W-:Y:S01]  /*4330*/  IMAD.HI.U32 R51, R3, R58, RZ ;  /* 0x0000003a03337227 */ /* 0x000fe200078e00ff */
[----:B------:R-:W-:-:S03]  /*4340*/  IABS R57, R62 ;  /* 0x0000003e00397213 */ /* 0x000fc60000000000 */
[----:B------:R-:W-:-:S04]  /*4350*/  IMAD.MOV R51, RZ, RZ, -R51 ;  /* 0x000000ffff337224 */ /* 0x000fc800078e0a33 */
[C---:B------:R-:W-:Y:S01]  /*4360*/  IMAD R54, R2.reuse, R51, R58 ;  /* 0x0000003302367224 */ /* 0x040fe200078e023a */
[----:B------:R-:W-:Y:S01]  /*4370*/  IABS R58, R63 ;  /* 0x0000003f003a7213 */ /* 0x000fe20000000000 */
[--C-:B------:R-:W-:Y:S02]  /*4380*/  @!P4 IMAD.IADD R53, R53, 0x1, -R2.reuse ;  /* 0x000000013535c824 */ /* 0x100fe400078e0a02 */
[--C-:B------:R-:W-:Y:S02]  /*4390*/  @!P5 IMAD.IADD R55, R55, 0x1, -R2.reuse ;  /* 0x000000013737d824 */ /* 0x100fe400078e0a02 */
[----:B------:R-:W-:Y:S01]  /*43a0*/  IMAD.HI.U32 R56, R3, R58, RZ ;  /* 0x0000003a03387227 */ /* 0x000fe200078e00ff */
[C---:B------:R-:W-:Y:S02]  /*43b0*/  ISETP.GT.U32.AND P4, PT, R2.reuse, R53, PT ;  /* 0x000000350200720c */ /* 0x040fe40003f84070 */
[----:B------:R-:W-:Y:S01]  /*43c0*/  ISETP.GT.U32.AND P5, PT, R2, R55, PT ;  /* 0x000000370200720c */ /* 0x000fe20003fa4070 */
[----:B------:R-:W-:-:S02]  /*43d0*/  @!P3 IMAD.IADD R52, R52, 0x1, -R2 ;  /* 0x000000013434b824 */ /* 0x000fc400078e0a02 */
[----:B------:R-:W-:Y:S02]  /*43e0*/  IMAD.MOV R59, RZ, RZ, -R56 ;  /* 0x000000ffff3b7224 */ /* 0x000fe400078e0a38 */
[----:B------:R-:W-:Y:S01]  /*43f0*/  IMAD.HI.U32 R51, R3, R57, RZ ;  /* 0x0000003903337227 */ /* 0x000fe200078e00ff */
[----:B------:R-:W-:-:S03]  /*4400*/  ISETP.GT.U32.AND P3, PT, R2, R52, PT ;  /* 0x000000340200720c */ /* 0x000fc60003f64070 */
[C---:B------:R-:W-:Y:S02]  /*4410*/  IMAD R56, R2.reuse, R59, R58 ;  /* 0x0000003b02387224 */ /* 0x040fe400078e023a */
[--C-:B------:R-:W-:Y:S01]  /*4420*/  @!P4 IMAD.IADD R53, R53, 0x1, -R2.reuse ;  /* 0x000000013535c824 */ /* 0x100fe200078e0a02 */
[C---:B------:R-:W-:Y:S01]  /*4430*/  ISETP.GT.U32.AND P4, PT, R2.reuse, R54, PT ;  /* 0x000000360200720c */ /* 0x040fe20003f84070 */
[----:B------:R-:W-:Y:S01]  /*4440*/  @!P5 IMAD.IADD R55, R55, 0x1, -R2 ;  /* 0x000000013737d824 */ /* 0x000fe200078e0a02 */
[----:B------:R-:W-:Y:S01]  /*4450*/  ISETP.GT.U32.AND P5, PT, R2, R56, PT ;  /* 0x000000380200720c */ /* 0x000fe20003fa4070 */
[----:B------:R-:W-:Y:S02]  /*4460*/  IMAD.MOV R51, RZ, RZ, -R51 ;  /* 0x000000ffff337224 */ /* 0x000fe400078e0a33 */
[----:B------:R-:W-:-:S04]  /*4470*/  IMAD.HI.U32 R58, R3, R60, RZ ;  /* 0x0000003c033a7227 */ /* 0x000fc800078e00ff */
[----:B------:R-:W-:Y:S02]  /*4480*/  IMAD R57, R2, R51, R57 ;  /* 0x0000003302397224 */ /* 0x000fe400078e0239 */
[--C-:B------:R-:W-:Y:S02]  /*4490*/  @!P3 IMAD.IADD R52, R52, 0x1, -R2.reuse ;  /* 0x000000013434b824 */ /* 0x100fe400078e0a02 */
[----:B------:R-:W-:Y:S01]  /*44a0*/  @!P4 IMAD.IADD R54, R54, 0x1, -R2 ;  /* 0x000000013636c824 */ /* 0x000fe200078e0a02 */
[----:B------:R-:W-:Y:S01]  /*44b0*/  ISETP.GT.U32.AND P3, PT, R2, R57, PT ;  /* 0x000000390200720c */ /* 0x000fe20003f64070 */
[----:B------:R-:W-:Y:S01]  /*44c0*/  IMAD.HI.U32 R59, R3, R61, RZ ;  /* 0x0000003d033b7227 */ /* 0x000fe200078e00ff */
[----:B------:R-:W-:Y:S02]  /*44d0*/  ISETP.GE.AND P4, PT, R62, RZ, PT ;  /* 0x000000ff3e00720c */ /* 0x000fe40003f86270 */
[----:B------:R-:W-:Y:S01]  /*44e0*/  IABS R62, R66 ;  /* 0x00000042003e7213 */ /* 0x000fe20000000000 */
[----:B------:R-:W-:-:S02]  /*44f0*/  IMAD.MOV.U32 R51, RZ, RZ, R53 ;  /* 0x000000ffff337224 */ /* 0x000fc400078e0035 */
[----:B------:R-:W-:Y:S02]  /*4500*/  @!P5 IMAD.IADD R56, R56, 0x1, -R2 ;  /* 0x000000013838d824 */ /* 0x000fe400078e0a02 */
[----:B------:R-:W-:Y:S02]  /*4510*/  IMAD.MOV R53, RZ, RZ, -R58 ;  /* 0x000000ffff357224 */ /* 0x000fe400078e0a3a */
[----:B------:R-:W-:Y:S01]  /*4520*/  @!P1 IMAD.MOV R51, RZ, RZ, -R51 ;  /* 0x000000ffff339224 */ /* 0x000fe200078e0a33 */
[C---:B------:R-:W-:Y:S01]  /*4530*/  ISETP.GT.U32.AND P1, PT, R2.reuse, R54, PT ;  /* 0x000000360200720c */ /* 0x040fe20003f24070 */
[----:B------:R-:W-:Y:S01]  /*4540*/  IMAD.MOV R58, RZ, RZ, -R59 ;  /* 0x000000ffff3a7224 */ /* 0x000fe200078e0a3b */
[C---:B------:R-:W-:Y:S01]  /*4550*/  ISETP.GT.U32.AND P5, PT, R2.reuse, R56, PT ;  /* 0x000000380200720c */ /* 0x040fe20003fa4070 */
[----:B------:R-:W-:Y:S02]  /*4560*/  IMAD R59, R2, R53, R60 ;  /* 0x00000035023b7224 */ /* 0x000fe400078e023c */
[----:B------:R-:W-:-:S04]  /*4570*/  IMAD.HI.U32 R60, R3, R62, RZ ;  /* 0x0000003e033c7227 */ /* 0x000fc800078e00ff */
[C---:B------:R-:W-:Y:S02]  /*4580*/  IMAD R58, R2.reuse, R58, R61 ;  /* 0x0000003a023a7224 */ /* 0x040fe400078e023d */
[----:B------:R-:W-:Y:S01]  /*4590*/  @!P3 IMAD.IADD R57, R57, 0x1, -R2 ;  /* 0x000000013939b824 */ /* 0x000fe200078e0a02 */
[----:B------:R-:W-:Y:S01]  /*45a0*/  ISETP.GE.AND P3, PT, R63, RZ, PT ;  /* 0x000000ff3f00720c */ /* 0x000fe20003f66270 */
[----:B------:R-:W-:Y:S02]  /*45b0*/  IMAD.MOV R61, RZ, RZ, -R60 ;  /* 0x000000ffff3d7224 */ /* 0x000fe400078e0a3c */
[----:B------:R-:W-:Y:S01]  /*45c0*/  @!P2 IMAD.MOV R52, RZ, RZ, -R52 ;  /* 0x000000ffff34a224 */ /* 0x000fe200078e0a34 */
[C---:B------:R-:W-:Y:S01]  /*45d0*/  ISETP.GT.U32.AND P2, PT, R2.reuse, R57, PT ;  /* 0x000000390200720c */ /* 0x040fe20003f44070 */
[----:B------:R-:W-:Y:S01]  /*45e0*/  IMAD R61, R2, R61, R62 ;  /* 0x0000003d023d7224 */ /* 0x000fe200078e023e */
[----:B------:R-:W-:Y:S01]  /*45f0*/  IABS R62, R67 ;  /* 0x00000043003e7213 */ /* 0x000fe20000000000 */
[--C-:B------:R-:W-:Y:S01]  /*4600*/  @!P1 IMAD.IADD R54, R54, 0x1, -R2.reuse ;  /* 0x0000000136369824 */ /* 0x100fe200078e0a02 */
[----:B------:R-:W-:Y:S01]  /*4610*/  ISETP.GT.U32.AND P1, PT, R2, R59, PT ;  /* 0x0000003b0200720c */ /* 0x000fe20003f24070 */
[----:B------:R-:W-:Y:S01]  /*4620*/  @!P5 IMAD.IADD R56, R56, 0x1, -R2 ;  /* 0x000000013838d824 */ /* 0x000fe200078e0a02 */
[C---:B------:R-:W-:Y:S01]  /*4630*/  ISETP.GT.U32.AND P5, PT, R2.reuse, R61, PT ;  /* 0x0000003d0200720c */ /* 0x040fe20003fa4070 */
[----:B------:R-:W-:Y:S01]  /*4640*/  @!P6 IMAD.MOV R54, RZ, RZ, -R54 ;  /* 0x000000ffff36e224 */ /* 0x000fe200078e0a36 */
[----:B------:R-:W-:Y:S01]  /*4650*/  ISETP.GT.U32.AND P6, PT, R2, R58, PT ;  /* 0x0000003a0200720c */ /* 0x000fe20003fc4070 */
[----:B------:R-:W-:-:S02]  /*4660*/  IMAD.MOV.U32 R53, RZ, RZ, R55 ;  /* 0x000000ffff357224 */ /* 0x000fc400078e0037 */
[----:B------:R-:W-:-:S04]  /*4670*/  IMAD.HI.U32 R60, R3, R62, RZ ;  /* 0x0000003e033c7227 */ /* 0x000fc800078e00ff */
[--C-:B------:R-:W-:Y:S01]  /*4680*/  @!P2 IMAD.IADD R57, R57, 0x1, -R2.reuse ;  /* 0x000000013939a824 */ /* 0x100fe200078e0a02 */
[----:B------:R-:W-:Y:S01]  /*4690*/  ISETP.GE.AND P2, PT, R65, RZ, PT ;  /* 0x000000ff4100720c */ /* 0x000fe20003f46270 */
[----:B------:R-:W-:Y:S01]  /*46a0*/  @!P0 IMAD.MOV R53, RZ, RZ, -R53 ;  /* 0x000000ffff358224 */ /* 0x000fe200078e0a35 */
[----:B------:R-:W-:Y:S01]  /*46b0*/  ISETP.GE.AND P0, PT, R64, RZ, PT ;  /* 0x000000ff4000720c */ /* 0x000fe20003f06270 */
[--C-:B------:R-:W-:Y:S01]  /*46c0*/  @!P1 IMAD.IADD R59, R59, 0x1, -R2.reuse ;  /* 0x000000013b3b9824 */ /* 0x100fe200078e0a02 */
[----:B------:R-:W-:Y:S01]  /*46d0*/  IABS R64, R68 ;  /* 0x0000004400407213 */ /* 0x000fe20000000000 */
[----:B------:R-:W-:Y:S01]  /*46e0*/  IMAD.MOV.U32 R55, RZ, RZ, R57 ;  /* 0x000000ffff377224 */ /* 0x000fe200078e0039 */
[----:B------:R-:W-:Y:S01]  /*46f0*/  IABS R65, R69 ;  /* 0x0000004500417213 */ /* 0x000fe20000000000 */
[--C-:B------:R-:W-:Y:S01]  /*4700*/  @!P5 IMAD.IADD R61, R61, 0x1, -R2.reuse ;  /* 0x000000013d3dd824 */ /* 0x100fe200078e0a02 */
[----:B------:R-:W-:Y:S01]  /*4710*/  ISETP.GE.AND P1, PT, R66, RZ, PT ;  /* 0x000000ff4200720c */ /* 0x000fe20003f26270 */
[----:B------:R-:W-:Y:S01]  /*4720*/  @!P6 IMAD.IADD R58, R58, 0x1, -R2 ;  /* 0x000000013a3ae824 */ /* 0x000fe200078e0a02 */
[C---:B------:R-:W-:Y:S01]  /*4730*/  ISETP.GT.U32.AND P6, PT, R2.reuse, R59, PT ;  /* 0x0000003b0200720c */ /* 0x040fe20003fc4070 */
[----:B------:R-:W-:Y:S01]  /*4740*/  @!P4 IMAD.MOV R55, RZ, RZ, -R55 ;  /* 0x000000ffff37c224 */ /* 0x000fe200078e0a37 */
[C---:B------:R-:W-:Y:S01]  /*4750*/  ISETP.GT.U32.AND P4, PT, R2.reuse, R61, PT ;  /* 0x0000003d0200720c */ /* 0x040fe20003f84070 */
[----:B------:R-:W-:Y:S01]  /*4760*/  IMAD.HI.U32 R57, R3, R64, RZ ;  /* 0x0000004003397227 */ /* 0x000fe200078e00ff */
[----:B------:R-:W-:-:S02]  /*4770*/  ISETP.GT.U32.AND P5, PT, R2, R58, PT ;  /* 0x0000003a0200720c */ /* 0x000fc40003fa4070 */
[----:B------:R-:W-:Y:S01]  /*4780*/  IABS R66, R70 ;  /* 0x0000004600427213 */ /* 0x000fe20000000000 */
[----:B------:R-:W-:Y:S02]  /*4790*/  IMAD.MOV R63, RZ, RZ, -R60 ;  /* 0x000000ffff3f7224 */ /* 0x000fe400078e0a3c */
[----:B------:R-:W-:Y:S02]  /*47a0*/  IMAD.MOV R57, RZ, RZ, -R57 ;  /* 0x000000ffff397224 */ /* 0x000fe400078e0a39 */
[C---:B------:R-:W-:Y:S02]  /*47b0*/  IMAD R60, R2.reuse, R63, R62 ;  /* 0x0000003f023c7224 */ /* 0x040fe400078e023e */
[----:B------:R-:W-:Y:S02]  /*47c0*/  IMAD R63, R2, R57, R64 ;  /* 0x00000039023f7224 */ /* 0x000fe400078e0240 */
[----:B------:R-:W-:-:S04]  /*47d0*/  IMAD.HI.U32 R57, R3, R65, RZ ;  /* 0x0000004103397227 */ /* 0x000fc800078e00ff */
[--C-:B------:R-:W-:Y:S01]  /*47e0*/  @!P6 IMAD.IADD R59, R59, 0x1, -R2.reuse ;  /* 0x000000013b3be824 */ /* 0x100fe200078e0a02 */
[C---:B------:R-:W-:Y:S01]  /*47f0*/  ISETP.GT.U32.AND P6, PT, R2.reuse, R60, PT ;  /* 0x0000003c0200720c */ /* 0x040fe20003fc4070 */
[----:B------:R-:W-:Y:S01]  /*4800*/  @!P4 IMAD.IADD R61, R61, 0x1, -R2 ;  /* 0x000000013d3dc824 */ /* 0x000fe200078e0a02 */
[----:B------:R-:W-:Y:S01]  /*4810*/  ISETP.GT.U32.AND P4, PT, R2, R63, PT ;  /* 0x0000003f0200720c */ /* 0x000fe20003f84070 */
[----:B------:R-:W-:-:S04]  /*4820*/  IMAD.HI.U32 R62, R3, R66, RZ ;  /* 0x00000042033e7227 */ /* 0x000fc800078e00ff */
[----:B------:R-:W-:Y:S02]  /*4830*/  IMAD.MOV R57, RZ, RZ, -R57 ;  /* 0x000000ffff397224 */ /* 0x000fe400078e0a39 */
[----:B------:R-:W-:Y:S01]  /*4840*/  @!P5 IMAD.IADD R58, R58, 0x1, -R2 ;  /* 0x000000013a3ad824 */ /* 0x000fe200078e0a02 */
[----:B------:R-:W-:Y:S01]  /*4850*/  ISETP.GE.AND P5, PT, R67, RZ, PT ;  /* 0x000000ff4300720c */ /* 0x000fe20003fa6270 */
[----:B------:R-:W-:Y:S02]  /*4860*/  IMAD.MOV R67, RZ, RZ, -R62 ;  /* 0x000000ffff437224 */ /* 0x000fe400078e0a3e */
[C---:B------:R-:W-:Y:S01]  /*4870*/  IMAD R62, R2.reuse, R57, R65 ;  /* 0x00000039023e7224 */ /* 0x040fe200078e0241 */
[----:B------:R-:W-:Y:S01]  /*4880*/  IABS R57, R71 ;  /* 0x0000004700397213 */ /* 0x000fe20000000000 */
[----:B------:R-:W-:Y:S02]  /*4890*/  IMAD R65, R2, R67, R66 ;  /* 0x0000004302417224 */ /* 0x000fe400078e0242 */
[--C-:B------:R-:W-:Y:S01]  /*48a0*/  @!P6 IMAD.IADD R60, R60, 0x1, -R2.reuse ;  /* 0x000000013c3ce824 */ /* 0x100fe200078e0a02 */
[----:B------:R-:W-:Y:S01]  /*48b0*/  ISETP.GE.AND P6, PT, R68, RZ, PT ;  /* 0x000000ff4400720c */ /* 0x000fe20003fc6270 */
[----:B------:R-:W-:Y:S01]  /*48c0*/  IMAD.MOV.U32 R66, RZ, RZ, R57 ;  /* 0x000000ffff427224 */ /* 0x000fe200078e0039 */
[----:B------:R-:W-:Y:S01]  /*48d0*/  IABS R68, R72 ;  /* 0x0000004800447213 */ /* 0x000fe20000000000 */
[----:B------:R-:W-:Y:S01]  /*48e0*/  @!P4 IMAD.IADD R63, R63, 0x1, -R2 ;  /* 0x000000013f3fc824 */ /* 0x000fe200078e0a02 */
[----:B------:R-:W-:Y:S01]  /*48f0*/  ISETP.GT.U32.AND P4, PT, R2, R60, PT ;  /* 0x0000003c0200720c */ /* 0x000fe20003f84070 */
[----:B------:R-:W-:-:S02]  /*4900*/  IMAD.MOV.U32 R57, RZ, RZ, R59 ;  /* 0x000000ffff397224 */ /* 0x000fc400078e003b */
[----:B------:R-:W-:-:S04]  /*4910*/  IMAD.HI.U32 R64, R3, R66, RZ ;  /* 0x0000004203407227 */ /* 0x000fc800078e00ff */
[----:B------:R-:W-:Y:S01]  /*4920*/  @!P0 IMAD.MOV R57, RZ, RZ, -R57 ;  /* 0x000000ffff398224 */ /* 0x000fe200078e0a39 */
[C---:B------:R-:W-:Y:S01]  /*4930*/  ISETP.GT.U32.AND P0, PT, R2.reuse, R63, PT ;  /* 0x0000003f0200720c */ /* 0x040fe20003f04070 */
[----:B------:R-:W-:Y:S01]  /*4940*/  @!P2 IMAD.MOV R58, RZ, RZ, -R58 ;  /* 0x000000ffff3aa224 */ /* 0x000fe200078e0a3a */
[----:B------:R-:W-:Y:S01]  /*4950*/  ISETP.GT.U32.AND P2, PT, R2, R65, PT ;  /* 0x000000410200720c */ /* 0x000fe20003f44070 */
[----:B------:R-:W-:Y:S02]  /*4960*/  IMAD.MOV.U32 R59, RZ, RZ, R61 ;  /* 0x000000ffff3b7224 */ /* 0x000fe400078e003d */
[----:B------:R-:W-:-:S04]  /*4970*/  IMAD.HI.U32 R61, R3, R68, RZ ;  /* 0x00000044033d7227 */ /* 0x000fc800078e00ff */
[----:B------:R-:W-:Y:S02]  /*4980*/  IMAD.MOV R67, RZ, RZ, -R64 ;  /* 0x000000ffff437224 */ /* 0x000fe400078e0a40 */
[----:B------:R-:W-:Y:S02]  /*4990*/  IMAD.MOV R61, RZ, RZ, -R61 ;  /* 0x000000ffff3d7224 */ /* 0x000fe400078e0a3d */
[--C-:B------:R-:W-:Y:S01]  /*49a0*/  @!P4 IMAD.IADD R60, R60, 0x1, -R2.reuse ;  /* 0x000000013c3cc824 */ /* 0x100fe200078e0a02 */
[----:B------:R-:W-:Y:S01]  /*49b0*/  ISETP.GE.AND P4, PT, R70, RZ, PT ;  /* 0x000000ff4600720c */ /* 0x000fe20003f86270 */
[----:B------:R-:W-:Y:S01]  /*49c0*/  @!P0 IMAD.IADD R63, R63, 0x1, -R2 ;  /* 0x000000013f3f8824 */ /* 0x000fe200078e0a02 */
[----:B------:R-:W-:Y:S01]  /*49d0*/  ISETP.GE.AND P0, PT, R71, RZ, PT ;  /* 0x000000ff4700720c */ /* 0x000fe20003f06270 */
[----:B------:R-:W-:Y:S01]  /*49e0*/  IMAD R64, R2, R67, R66 ;  /* 0x0000004302407224 */ /* 0x000fe200078e0242 */
[----:B------:R-:W-:Y:S01]  /*49f0*/  LOP3.LUT R66, R242, 0x94, RZ, 0xfc, !PT ;  /* 0x00000094f2427812 */ /* 0x000fe200078efcff */
[C---:B------:R-:W-:Y:S01]  /*4a00*/  IMAD R67, R2.reuse, R61, R68 ;  /* 0x0000003d02437224 */ /* 0x040fe200078e0244 */
[----:B------:R-:W-:Y:S01]  /*4a10*/  IABS R71, R75 ;  /* 0x0000004b00477213 */ /* 0x000fe20000000000 */
[----:B------:R-:W-:Y:S01]  /*4a20*/  IMAD.MOV.U32 R61, RZ, RZ, R63 ;  /* 0x000000ffff3d7224 */ /* 0x000fe200078e003f */
[----:B------:R-:W-:Y:S01]  /*4a30*/  IABS R68, R66 ;  /* 0x0000004200447213 */ /* 0x000fe20000000000 */
[----:B------:R-:W-:Y:S01]  /*4a40*/  @!P5 IMAD.MOV R60, RZ, RZ, -R60 ;  /* 0x000000ffff3cd224 */ /* 0x000fe200078e0a3c */
[----:B------:R-:W-:Y:S01]  /*4a50*/  ISETP.GT.U32.AND P5, PT, R2, R64, PT ;  /* 0x000000400200720c */ /* 0x000fe20003fa4070 */
[----:B------:R-:W-:-:S02]  /*4a60*/  @!P2 IMAD.IADD R65, R65, 0x1, -R2 ;  /* 0x000000014141a824 */ /* 0x000fc400078e0a02 */
[----:B------:R-:W-:Y:S01]  /*4a70*/  @!P6 IMAD.MOV R61, RZ, RZ, -R61 ;  /* 0x000000ffff3de224 */ /* 0x000fe200078e0a3d */
[C---:B------:R-:W-:Y:S01]  /*4a80*/  ISETP.GT.U32.AND P6, PT, R2.reuse, R67, PT ;  /* 0x000000430200720c */ /* 0x040fe20003fc4070 */
[----:B------:R-:W-:Y:S01]  /*4a90*/  @!P3 IMAD.MOV R56, RZ, RZ, -R56 ;  /* 0x000000ffff38b224 */ /* 0x000fe200078e0a38 */
[C---:B------:R-:W-:Y:S01]  /*4aa0*/  ISETP.GT.U32.AND P2, PT, R2.reuse, R65, PT ;  /* 0x000000410200720c */ /* 0x040fe20003f44070 */
[----:B------:R-:W-:Y:S01]  /*4ab0*/  @!P1 IMAD.MOV R59, RZ, RZ, -R59 ;  /* 0x000000ffff3b9224 */ /* 0x000fe200078e0a3b */
[----:B------:R-:W-:Y:S01]  /*4ac0*/  ISETP.GT.U32.AND P3, PT, R2, R62, PT ;  /* 0x0000003e0200720c */ /* 0x000fe20003f64070 */
[----:B------:R-:W-:Y:S01]  /*4ad0*/  IMAD.HI.U32 R63, R3, R68, RZ ;  /* 0x00000044033f7227 */ /* 0x000fe200078e00ff */
[----:B------:R-:W-:Y:S02]  /*4ae0*/  ISETP.GE.AND P1, PT, R69, RZ, PT ;  /* 0x000000ff4500720c */ /* 0x000fe40003f26270 */
[----:B------:R-:W-:Y:S01]  /*4af0*/  IABS R69, R73 ;  /* 0x0000004900457213 */ /* 0x000fe20000000000 */
[----:B------:R-:W-:-:S02]  /*4b00*/  @!P5 IMAD.IADD R64, R64, 0x1, -R2 ;  /* 0x000000014040d824 */ /* 0x000fc400078e0a02 */
[----:B------:R-:W-:Y:S02]  /*4b10*/  IMAD.MOV R63, RZ, RZ, -R63 ;  /* 0x000000ffff3f7224 */ /* 0x000fe400078e0a3f */
[--C-:B------:R-:W-:Y:S01]  /*4b20*/  @!P6 IMAD.IADD R67, R67, 0x1, -R2.reuse ;  /* 0x000000014343e824 */ /* 0x100fe200078e0a02 */
[----:B------:R-:W-:Y:S01]  /*4b30*/  ISETP.GT.U32.AND P5, PT, R2, R64, PT ;  /* 0x000000400200720c */ /* 0x000fe20003fa4070 */
[----:B------:R-:W-:Y:S01]  /*4b40*/  @!P2 IMAD.IADD R65, R65, 0x1, -R2 ;  /* 0x000000014141a824 */ /* 0x000fe200078e0a02 */
[----:B------:R-:W-:Y:S01]  /*4b50*/  ISETP.GE.AND P2, PT, R66, RZ, PT ;  /* 0x000000ff4200720c */ /* 0x000fe20003f46270 */
[----:B------:R-:W-:Y:S01]  /*4b60*/  IMAD.HI.U32 R66, R3, R69, RZ ;  /* 0x0000004503427227 */ /* 0x000fe200078e00ff */
[----:B------:R-:W-:-:S03]  /*4b70*/  ISETP.GT.U32.AND P6, PT, R2, R67, PT ;  /* 0x000000430200720c */ /* 0x000fc60003fc4070 */
[----:B------:R-:W-:Y:S02]  /*4b80*/  @!P3 IMAD.IADD R62, R62, 0x1, -R2 ;  /* 0x000000013e3eb824 */ /* 0x000fe400078e0a02 */
[----:B------:R-:W-:Y:S02]  /*4b90*/  IMAD.MOV R70, RZ, RZ, -R66 ;  /* 0x000000ffff467224 */ /* 0x000fe400078e0a42 */
[C---:B------:R-:W-:Y:S01]  /*4ba0*/  IMAD R66, R2.reuse, R63, R68 ;  /* 0x0000003f02427224 */ /* 0x040fe200078e0244 */
[C---:B------:R-:W-:Y:S01]  /*4bb0*/  ISETP.GT.U32.AND P3, PT, R2.reuse, R62, PT ;  /* 0x0000003e0200720c */ /* 0x040fe20003f64070 */
[----:B------:R-:W-:Y:S02]  /*4bc0*/  IMAD R69, R2, R70, R69 ;  /* 0x0000004602457224 */ /* 0x000fe400078e0245 */
[--C-:B------:R-:W-:Y:S01]  /*4bd0*/  @!P5 IMAD.IADD R64, R64, 0x1, -R2.reuse ;  /* 0x000000014040d824 */ /* 0x100fe200078e0a02 */
[C---:B------:R-:W-:Y:S01]  /*4be0*/  ISETP.GT.U32.AND P5, PT, R2.reuse, R66, PT ;  /* 0x000000420200720c */ /* 0x040fe20003fa4070 */
[----:B------:R-:W-:Y:S01]  /*4bf0*/  @!P6 IMAD.IADD R67, R67, 0x1, -R2 ;  /* 0x000000014343e824 */ /* 0x000fe200078e0a02 */
[----:B------:R-:W-:Y:S01]  /*4c00*/  ISETP.GT.U32.AND P6, PT, R2, R69, PT ;  /* 0x000000450200720c */ /* 0x000fe20003fc4070 */
[----:B------:R-:W-:-:S02]  /*4c10*/  IMAD.MOV.U32 R68, RZ, RZ, R71 ;  /* 0x000000ffff447224 */ /* 0x000fc400078e0047 */
[----:B------:R-:W-:Y:S02]  /*4c20*/  @!P0 IMAD.MOV R64, RZ, RZ, -R64 ;  /* 0x000000ffff408224 */ /* 0x000fe400078e0a40 */
[----:B------:R-:W-:-:S04]  /*4c30*/  IMAD.HI.U32 R63, R3, R68, RZ ;  /* 0x00000044033f7227 */ /* 0x000fc800078e00ff */
[--C-:B------:R-:W-:Y:S01]  /*4c40*/  @!P3 IMAD.IADD R62, R62, 0x1, -R2.reuse ;  /* 0x000000013e3eb824 */ /* 0x100fe200078e0a02 */
[----:B------:R-:W-:Y:S01]  /*4c50*/  ISETP.GE.AND P3, PT, R72, RZ, PT ;  /* 0x000000ff4800720c */ /* 0x000fe20003f66270 */
[----:B------:R-:W-:Y:S01]  /*4c60*/  @!P5 IMAD.IADD R66, R66, 0x1, -R2 ;  /* 0x000000014242d824 */ /* 0x000fe200078e0a02 */
[----:B------:R-:W-:Y:S01]  /*4c70*/  IABS R72, R76 ;  /* 0x0000004c00487213 */ /* 0x000fe20000000000 */
[----:B------:R-:W-:Y:S01]  /*4c80*/  @!P1 IMAD.MOV R62, RZ, RZ, -R62 ;  /* 0x000000ffff3e9224 */ /* 0x000fe200078e0a3e */
[----:B------:R-:W-:Y:S01]  /*4c90*/  ISETP.GE.AND P1, PT, R73, RZ, PT ;  /* 0x000000ff4900720c */ /* 0x000fe20003f26270 */
[----:B------:R-:W-:Y:S01]  /*4ca0*/  IMAD.MOV R63, RZ, RZ, -R63 ;  /* 0x000000ffff3f7224 */ /* 0x000fe200078e0a3f */
[----:B------:R-:W-:Y:S01]  /*4cb0*/  IABS R73, R77 ;  /* 0x0000004d00497213 */ /* 0x000fe20000000000 */
[----:B------:R-:W-:Y:S01]  /*4cc0*/  @!P6 IMAD.IADD R69, R69, 0x1, -R2 ;  /* 0x000000014545e824 */ /* 0x000fe200078e0a02 */
[----:B------:R-:W-:Y:S01]  /*4cd0*/  ISETP.GT.U32.AND P6, PT, R2, R66, PT ;  /* 0x000000420200720c */ /* 0x000fe20003fc4070 */
[----:B------:R-:W-:-:S03]  /*4ce0*/  IMAD.HI.U32 R70, R3, R72, RZ ;  /* 0x0000004803467227 */ /* 0x000fc600078e00ff */
[C---:B------:R-:W-:Y:S01]  /*4cf0*/  ISETP.GT.U32.AND P0, PT, R2.reuse, R69, PT ;  /* 0x000000450200720c */ /* 0x040fe20003f04070 */
[----:B------:R-:W-:Y:S02]  /*4d00*/  IMAD R68, R2, R63, R68 ;  /* 0x0000003f02447224 */ /* 0x000fe400078e0244 */
[----:B------:R-:W-:-:S03]  /*4d10*/  IMAD.HI.U32 R71, R3, R73, RZ ;  /* 0x0000004903477227 */ /* 0x000fc600078e00ff */
[C---:B------:R-:W-:Y:S01]  /*4d20*/  ISETP.GT.U32.AND P5, PT, R2.reuse, R68, PT ;  /* 0x000000440200720c */ /* 0x040fe20003fa4070 */
[----:B------:R-:W-:Y:S02]  /*4d30*/  IMAD.MOV.U32 R63, RZ, RZ, R65 ;  /* 0x000000ffff3f7224 */ /* 0x000fe400078e0041 */
[----:B------:R-:W-:Y:S02]  /*4d40*/  IMAD.MOV R65, RZ, RZ, -R70 ;  /* 0x000000ffff417224 */ /* 0x000fe400078e0a46 */
[----:B------:R-:W-:Y:S02]  /*4d50*/  IMAD.MOV R70, RZ, RZ, -R71 ;  /* 0x000000ffff467224 */ /* 0x000fe400078e0a47 */
[----:B------:R-:W-:Y:S02]  /*4d60*/  IMAD R71, R2, R65, R72 ;  /* 0x0000004102477224 */ /* 0x000fe400078e0248 */
[----:B------:R-:W-:Y:S02]  /*4d70*/  @!P6 IMAD.IADD R66, R66, 0x1, -R2 ;  /* 0x000000014242e824 */ /* 0x000fe400078e0a02 */
[----:B------:R-:W-:Y:S01]  /*4d80*/  IMAD.HI.U32 R72, R3, R74, RZ ;  /* 0x0000004a03487227 */ /* 0x000fe200078e00ff */
[----:B------:R-:W-:-:S03]  /*4d90*/  ISETP.GT.U32.AND P6, PT, R2, R71, PT ;  /* 0x000000470200720c */ /* 0x000fc60003fc4070 */
[C---:B------:R-:W-:Y:S02]  /*4da0*/  IMAD R70, R2.reuse, R70, R73 ;  /* 0x0000004602467224 */ /* 0x040fe400078e0249 */
[----:B------:R-:W-:Y:S02]  /*4db0*/  IMAD.MOV R73, RZ, RZ, -R72 ;  /* 0x000000ffff497224 */ /* 0x000fe400078e0a48 */
[----:B------:R-:W-:Y:S01]  /*4dc0*/  @!P4 IMAD.MOV R63, RZ, RZ, -R63 ;  /* 0x000000ffff3fc224 */ /* 0x000fe200078e0a3f */
[----:B------:R-:W-:Y:S01]  /*4dd0*/  ISETP.GE.AND P4, PT, R75, RZ, PT ;  /* 0x000000ff4b00720c */ /* 0x000fe20003f86270 */
[C---:B------:R-:W-:Y:S01]  /*4de0*/  IMAD R73, R2.reuse, R73, R74 ;  /* 0x0000004902497224 */ /* 0x040fe200078e024a */
[----:B------:R-:W-:Y:S01]  /*4df0*/  IABS R75, R79 ;  /* 0x0000004f004b7213 */ /* 0x000fe20000000000 */
[----:B------:R-:W-:Y:S02]  /*4e00*/  IMAD.MOV.U32 R65, RZ, RZ, R67 ;  /* 0x000000ffff417224 */ /* 0x000fe400078e0043 */
[----:B------:R-:W-:Y:S01]  /*4e10*/  @!P6 IMAD.IADD R71, R71, 0x1, -R2 ;  /* 0x000000014747e824 */ /* 0x000fe200078e0a02 */
[----:B------:R-:W-:Y:S01]  /*4e20*/  ISETP.GT.U32.AND P6, PT, R2, R73, PT ;  /* 0x000000490200720c */ /* 0x000fe20003fc4070 */
[----:B------:R-:W-:-:S04]  /*4e30*/  IMAD.HI.U32 R67, R3, R75, RZ ;  /* 0x0000004b03437227 */ /* 0x000fc800078e00ff */
[----:B------:R-:W-:Y:S02]  /*4e40*/  IMAD.MOV R67, RZ, RZ, -R67 ;  /* 0x000000ffff437224 */ /* 0x000fe400078e0a43 */
[--C-:B------:R-:W-:Y:S01]  /*4e50*/  @!P0 IMAD.IADD R69, R69, 0x1, -R2.reuse ;  /* 0x0000000145458824 */ /* 0x100fe200078e0a02 */
[----:B------:R-:W-:Y:S01]  /*4e60*/  ISETP.GE.AND P0, PT, R77, RZ, PT ;  /* 0x000000ff4d00720c */ /* 0x000fe20003f06270 */
[C---:B------:R-:W-:Y:S01]  /*4e70*/  IMAD R72, R2.reuse, R67, R75 ;  /* 0x0000004302487224 */ /* 0x040fe200078e024b */
[----:B------:R-:W-:Y:S01]  /*4e80*/  IABS R75, R82 ;  /* 0x00000052004b7213 */ /* 0x000fe20000000000 */
[----:B------:R-:W-:Y:S01]  /*4e90*/  IMAD.MOV.U32 R67, RZ, RZ, R69 ;  /* 0x000000ffff437224 */ /* 0x000fe200078e0045 */
[----:B------:R-:W-:Y:S01]  /*4ea0*/  IABS R77, R83 ;  /* 0x00000053004d7213 */ /* 0x000fe20000000000 */
[----:B------:R-:W-:Y:S02]  /*4eb0*/  @!P6 IMAD.IADD R73, R73, 0x1, -R2 ;  /* 0x000000014949e824 */ /* 0x000fe400078e0a02 */
[----:B------:R-:W-:Y:S01]  /*4ec0*/  @!P1 IMAD.MOV R67, RZ, RZ, -R67 ;  /* 0x000000ffff439224 */ /* 0x000fe200078e0a43 */
[C---:B------:R-:W-:Y:S01]  /*4ed0*/  ISETP.GT.U32.AND P1, PT, R2.reuse, R71, PT ;  /* 0x000000470200720c */ /* 0x040fe20003f24070 */
[----:B------:R-:W-:Y:S01]  /*4ee0*/  @!P2 IMAD.MOV R66, RZ, RZ, -R66 ;  /* 0x000000ffff42a224 */ /* 0x000fe200078e0a42 */
[C---:B------:R-:W-:Y:S01]  /*4ef0*/  ISETP.GT.U32.AND P2, PT, R2.reuse, R70, PT ;  /* 0x000000460200720c */ /* 0x040fe20003f44070 */
[----:B------:R-:W-:Y:S01]  /*4f00*/  IMAD.HI.U32 R69, R3, R75, RZ ;  /* 0x0000004b03457227 */ /* 0x000fe200078e00ff */
[----:B------:R-:W-:-:S03]  /*4f10*/  ISETP.GT.U32.AND P6, PT, R2, R73, PT ;  /* 0x000000490200720c */ /* 0x000fc60003fc4070 */
[--C-:B------:R-:W-:Y:S02]  /*4f20*/  @!P5 IMAD.IADD R68, R68, 0x1, -R2.reuse ;  /* 0x000000014444d824 */ /* 0x100fe400078e0a02 */
[----:B------:R-:W-:Y:S02]  /*4f30*/  IMAD.MOV R69, RZ, RZ, -R69 ;  /* 0x000000ffff457224 */ /* 0x000fe400078e0a45 */
[----:B------:R-:W-:Y:S01]  /*4f40*/  @!P3 IMAD.MOV R65, RZ, RZ, -R65 ;  /* 0x000000ffff41b224 */ /* 0x000fe200078e0a41 */
[C---:B------:R-:W-:Y:S01]  /*4f50*/  ISETP.GT.U32.AND P5, PT, R2.reuse, R68, PT ;  /* 0x000000440200720c */ /* 0x040fe20003fa4070 */
[--C-:B------:R-:W-:Y:S01]  /*4f60*/  @!P1 IMAD.IADD R71, R71, 0x1, -R2.reuse ;  /* 0x0000000147479824 */ /* 0x100fe200078e0a02 */
[C---:B------:R-:W-:Y:S01]  /*4f70*/  ISETP.GT.U32.AND P1, PT, R2.reuse, R72, PT ;  /* 0x000000480200720c */ /* 0x040fe20003f24070 */
[----:B------:R-:W-:Y:S01]  /*4f80*/  IMAD R75, R2, R69, R75 ;  /* 0x00000045024b7224 */ /* 0x000fe200078e024b */
[----:B------:R-:W-:Y:S01]  /*4f90*/  ISETP.GE.AND P3, PT, R76, RZ, PT ;  /* 0x000000ff4c00720c */ /* 0x000fe20003f66270 */
[----:B------:R-:W-:-:S02]  /*4fa0*/  @!P2 IMAD.IADD R70, R70, 0x1, -R2 ;  /* 0x000000014646a824 */ /* 0x000fc400078e0a02 */
[----:B------:R-:W-:Y:S01]  /*4fb0*/  @!P6 IMAD.IADD R73, R73, 0x1, -R2 ;  /* 0x000000014949e824 */ /* 0x000fe200078e0a02 */
[C---:B------:R-:W-:Y:S01]  /*4fc0*/  ISETP.GT.U32.AND P6, PT, R2.reuse, R75, PT ;  /* 0x0000004b0200720c */ /* 0x040fe20003fc4070 */
[----:B------:R-:W-:Y:S01]  /*4fd0*/  IMAD.HI.U32 R69, R3, R77, RZ ;  /* 0x0000004d03457227 */ /* 0x000fe200078e00ff */
[----:B------:R-:W-:-:S03]  /*4fe0*/  ISETP.GT.U32.AND P2, PT, R2, R70, PT ;  /* 0x000000460200720c */ /* 0x000fc60003f44070 */
[--C-:B------:R-:W-:Y:S01]  /*4ff0*/  @!P5 IMAD.IADD R68, R68, 0x1, -R2.reuse ;  /* 0x000000014444d824 */ /* 0x100fe200078e0a02 */
[----:B------:R-:W-:Y:S01]  /*5000*/  ISETP.GE.AND P5, PT, R78, RZ, PT ;  /* 0x000000ff4e00720c */ /* 0x000fe20003fa6270 */
[--C-:B------:R-:W-:Y:S01]  /*5010*/  @!P1 IMAD.IADD R72, R72, 0x1, -R2.reuse ;  /* 0x0000000148489824 */ /* 0x100fe200078e0a02 */
[----:B------:R-:W-:Y:S01]  /*5020*/  IABS R78, R84 ;  /* 0x00000054004e7213 */ /* 0x000fe20000000000 */
[----:B------:R-:W-:Y:S01]  /*5030*/  IMAD.HI.U32 R76, R3, R80, RZ ;  /* 0x00000050034c7227 */ /* 0x000fe200078e00ff */
[----:B------:R-:W-:Y:S02]  /*5040*/  ISETP.GE.AND P1, PT, R82, RZ, PT ;  /* 0x000000ff5200720c */ /* 0x000fe40003f26270 */
[----:B------:R-:W-:Y:S01]  /*5050*/  LOP3.LUT R82, R242, 0xaa, RZ, 0xfc, !PT ;  /* 0x000000aaf2527812 */ /* 0x000fe200078efcff */
[----:B------:R-:W-:Y:S01]  /*5060*/  @!P6 IMAD.IADD R75, R75, 0x1, -R2 ;  /* 0x000000014b4be824 */ /* 0x000fe200078e0a02 */
[----:B------:R-:W-:Y:S01]  /*5070*/  ISETP.GT.U32.AND P6, PT, R2, R72, PT ;  /* 0x000000480200720c */ /* 0x000fe20003fc4070 */
[----:B------:R-:W-:-:S04]  /*5080*/  IMAD.HI.U32 R74, R3, R78, RZ ;  /* 0x0000004e034a7227 */ /* 0x000fc800078e00ff */
[----:B------:R-:W-:Y:S02]  /*5090*/  IMAD.MOV R69, RZ, RZ, -R69 ;  /* 0x000000ffff457224 */ /* 0x000fe400078e0a45 */
[----:B------:R-:W-:Y:S01]  /*50a0*/  @!P2 IMAD.IADD R70, R70, 0x1, -R2 ;  /* 0x000000014646a824 */ /* 0x000fe200078e0a02 */
[----:B------:R-:W-:Y:S01]  /*50b0*/  ISETP.GE.AND P2, PT, R79, RZ, PT ;  /* 0x000000ff4f00720c */ /* 0x000fe20003f46270 */
[----:B------:R-:W-:Y:S02]  /*50c0*/  IMAD.MOV R79, RZ, RZ, -R74 ;  /* 0x000000ffff4f7224 */ /* 0x000fe400078e0a4a */
[----:B------:R-:W-:Y:S02]  /*50d0*/  IMAD.MOV R81, RZ, RZ, -R76 ;  /* 0x000000ffff517224 */ /* 0x000fe400078e0a4c */
[----:B------:R-:W-:Y:S02]  /*50e0*/  IMAD R74, R2, R69, R77 ;  /* 0x00000045024a7224 */ /* 0x000fe400078e024d */
[----:B------:R-:W-:-:S02]  /*50f0*/  IMAD.MOV.U32 R69, RZ, RZ, R71 ;  /* 0x000000ffff457224 */ /* 0x000fc400078e0047 */
[----:B------:R-:W-:Y:S01]  /*5100*/  @!P4 IMAD.MOV R68, RZ, RZ, -R68 ;  /* 0x000000ffff44c224 */ /* 0x000fe200078e0a44 */
[C---:B------:R-:W-:Y:S01]  /*5110*/  ISETP.GT.U32.AND P4, PT, R2.reuse, R75, PT ;  /* 0x0000004b0200720c */ /* 0x040fe20003f84070 */
[C---:B------:R-:W-:Y:S01]  /*5120*/  IMAD R77, R2.reuse, R79, R78 ;  /* 0x0000004f024d7224 */ /* 0x040fe200078e024e */
[----:B------:R-:W-:Y:S01]  /*5130*/  IABS R79, R82 ;  /* 0x00000052004f7213 */ /* 0x000fe20000000000 */
[C---:B------:R-:W-:Y:S01]  /*5140*/  IMAD R76, R2.reuse, R81, R80 ;  /* 0x00000051024c7224 */ /* 0x040fe200078e0250 */
[----:B------:R-:W-:Y:S01]  /*5150*/  IABS R80, R86 ;  /* 0x0000005600507213 */ /* 0x000fe20000000000 */
[----:B------:R-:W-:Y:S01]  /*5160*/  @!P3 IMAD.MOV R69, RZ, RZ, -R69 ;  /* 0x000000ffff45b224 */ /* 0x000fe200078e0a45 */
[----:B------:R-:W-:Y:S01]  /*5170*/  ISETP.GT.U32.AND P3, PT, R2, R74, PT ;  /* 0x0000004a0200720c */ /* 0x000fe20003f64070 */
[----:B------:R-:W-:Y:S01]  /*5180*/  @!P6 IMAD.IADD R72, R72, 0x1, -R2 ;  /* 0x000000014848e824 */ /* 0x000fe200078e0a02 */
[----:B------:R-:W-:Y:S01]  /*5190*/  ISETP.GT.U32.AND P6, PT, R2, R76, PT ;  /* 0x0000004c0200720c */ /* 0x000fe20003fc4070 */
[----:B------:R-:W-:-:S02]  /*51a0*/  IMAD.MOV.U32 R71, RZ, RZ, R73 ;  /* 0x000000ffff477224 */ /* 0x000fc400078e0049 */
[----:B------:R-:W-:-:S04]  /*51b0*/  IMAD.HI.U32 R73, R3, R79, RZ ;  /* 0x0000004f03497227 */ /* 0x000fc800078e00ff */
[----:B------:R-:W-:Y:S01]  /*51c0*/  @!P0 IMAD.MOV R70, RZ, RZ, -R70 ;  /* 0x000000ffff468224 */ /* 0x000fe200078e0a46 */
[----:B------:R-:W-:Y:S01]  /*51d0*/  ISETP.GT.U32.AND P0, PT, R2, R77, PT ;  /* 0x0000004d0200720c */ /* 0x000fe20003f04070 */
[----:B------:R-:W-:Y:S02]  /*51e0*/  IMAD.MOV R78, RZ, RZ, -R73 ;  /* 0x000000ffff4e7224 */ /* 0x000fe400078e0a49 */
[----:B------:R-:W-:-:S04]  /*51f0*/  IMAD.HI.U32 R73, R3, R80, RZ ;  /* 0x0000005003497227 */ /* 0x000fc800078e00ff */
[--C-:B------:R-:W-:Y:S01]  /*5200*/  @!P4 IMAD.IADD R75, R75, 0x1, -R2.reuse ;  /* 0x000000014b4bc824 */ /* 0x100fe200078e0a02 */
[----:B------:R-:W-:Y:S01]  /*5210*/  ISETP.GE.AND P4, PT, R84, RZ, PT ;  /* 0x000000ff5400720c */ /* 0x000fe20003f86270 */
[----:B------:R-:W-:Y:S02]  /*5220*/  IMAD.MOV R81, RZ, RZ, -R73 ;  /* 0x000000ffff517224 */ /* 0x000fe400078e0a49 */
[--C-:B------:R-:W-:Y:S01]  /*5230*/  @!P3 IMAD.IADD R74, R74, 0x1, -R2.reuse ;  /* 0x000000014a4ab824 */ /* 0x100fe200078e0a02 */
[----:B------:R-:W-:Y:S01]  /*5240*/  ISETP.GE.AND P3, PT, R85, RZ, PT ;  /* 0x000000ff5500720c */ /* 0x000fe20003f66270 */
[----:B------:R-:W-:Y:S01]  /*5250*/  IMAD R79, R2, R78, R79 ;  /* 0x0000004e024f7224 */ /* 0x000fe200078e024f */
[----:B------:R-:W-:Y:S01]  /*5260*/  LOP3.LUT R85, R242, 0xb0, RZ, 0xfc, !PT ;  /* 0x000000b0f2557812 */ /* 0x000fe200078efcff */
[----:B------:R-:W-:Y:S02]  /*5270*/  IMAD.MOV.U32 R73, RZ, RZ, R75 ;  /* 0x000000ffff497224 */ /* 0x000fe400078e004b */
[----:B------:R-:W-:-:S02]  /*5280*/  @!P6 IMAD.IADD R76, R76, 0x1, -R2 ;  /* 0x000000014c4ce824 */ /* 0x000fc400078e0a02 */
[----:B------:R-:W-:Y:S01]  /*5290*/  @!P0 IMAD.IADD R77, R77, 0x1, -R2 ;  /* 0x000000014d4d8824 */ /* 0x000fe200078e0a02 */
[C---:B------:R-:W-:Y:S01]  /*52a0*/  ISETP.GT.U32.AND P0, PT, R2.reuse, R74, PT ;  /* 0x0000004a0200720c */ /* 0x040fe20003f04070 */
[----:B------:R-:W-:Y:S01]  /*52b0*/  @!P1 IMAD.MOV R73, RZ, RZ, -R73 ;  /* 0x000000ffff499224 */ /* 0x000fe200078e0a49 */
[C---:B------:R-:W-:Y:S01]  /*52c0*/  ISETP.GT.U32.AND P1, PT, R2.reuse, R79, PT ;  /* 0x0000004f0200720c */ /* 0x040fe20003f24070 */
[----:B------:R-:W-:Y:S01]  /*52d0*/  @!P2 IMAD.MOV R72, RZ, RZ, -R72 ;  /* 0x000000ffff48a224 */ /* 0x000fe200078e0a48 */
[C---:B------:R-:W-:Y:S01]  /*52e0*/  ISETP.GT.U32.AND P2, PT, R2.reuse, R76, PT ;  /* 0x0000004c0200720c */ /* 0x040fe20003f44070 */
[----:B------:R-:W-:Y:S01]  /*52f0*/  @!P5 IMAD.MOV R71, RZ, RZ, -R71 ;  /* 0x000000ffff47d224 */ /* 0x000fe200078e0a47 */
[----:B------:R-:W-:Y:S01]  /*5300*/  ISETP.GE.AND P5, PT, R83, RZ, PT ;  /* 0x000000ff5300720c */ /* 0x000fe20003fa6270 */
[C---:B------:R-:W-:Y:S01]  /*5310*/  IMAD R78, R2.reuse, R81, R80 ;  /* 0x00000051024e7224 */ /* 0x040fe200078e0250 */
[----:B------:R-:W-:Y:S02]  /*5320*/  ISETP.GT.U32.AND P6, PT, R2, R77, PT ;  /* 0x0000004d0200720c */ /* 0x000fe40003fc4070 */
[----:B------:R-:W-:-:S03]  /*5330*/  LOP3.LUT R83, R242, 0xae, RZ, 0xfc, !PT ;  /* 0x000000aef2537812 */ /* 0x000fc600078efcff */
[--C-:B------:R-:W-:Y:S01]  /*5340*/  @!P0 IMAD.IADD R74, R74, 0x1, -R2.reuse ;  /* 0x000000014a4a8824 */ /* 0x100fe200078e0a02 */
[----:B------:R-:W-:Y:S01]  /*5350*/  IABS R81, R83 ;  /* 0x0000005300517213 */ /* 0x000fe20000000000 */
[--C-:B------:R-:W-:Y:S01]  /*5360*/  @!P1 IMAD.IADD R79, R79, 0x1, -R2.reuse ;  /* 0x000000014f4f9824 */ /* 0x100fe200078e0a02 */
[----:B------:R-:W-:Y:S01]  /*5370*/  ISETP.GE.AND P0, PT, R82, RZ, PT ;  /* 0x000000ff5200720c */ /* 0x000fe20003f06270 */
[----:B------:R-:W-:Y:S01]  /*5380*/  @!P2 IMAD.IADD R76, R76, 0x1, -R2 ;  /* 0x000000014c4ca824 */ /* 0x000fe200078e0a02 */
[----:B------:R-:W-:Y:S01]  /*5390*/  ISETP.GE.AND P2, PT, R86, RZ, PT ;  /* 0x000000ff5600720c */ /* 0x000fe20003f46270 */
[----:B------:R-:W-:Y:S01]  /*53a0*/  IMAD.HI.U32 R75, R3, R81, RZ ;  /* 0x00000051034b7227 */ /* 0x000fe200078e00ff */
[----:B------:R-:W-:Y:S02]  /*53b0*/  LOP3.LUT R86, R242, 0xb2, RZ, 0xfc, !PT ;  /* 0x000000b2f2567812 */ /* 0x000fe400078efcff */
[----:B------:R-:W-:Y:S01]  /*53c0*/  IABS R82, R85 ;  /* 0x0000005500527213 */ /* 0x000fe20000000000 */
[----:B------:R-:W-:Y:S01]  /*53d0*/  @!P5 IMAD.MOV R74, RZ, RZ, -R74 ;  /* 0x000000ffff4ad224 */ /* 0x000fe200078e0a4a */
[C---:B------:R-:W-:Y:S01]  /*53e0*/  ISETP.GT.U32.AND P5, PT, R2.reuse, R79, PT ;  /* 0x0000004f0200720c */ /* 0x040fe20003fa4070 */
[----:B------:R-:W-:Y:S01]  /*53f0*/  @!P6 IMAD.IADD R77, R77, 0x1, -R2 ;  /* 0x000000014d4de824 */ /* 0x000fe200078e0a02 */
[----:B------:R-:W-:Y:S01]  /*5400*/  ISETP.GT.U32.AND P6, PT, R2, R78, PT ;  /* 0x0000004e0200720c */ /* 0x000fe20003fc4070 */
[----:B------:R-:W-:Y:S01]  /*5410*/  IMAD.MOV R75, RZ, RZ, -R75 ;  /* 0x000000ffff4b7224 */ /* 0x000fe200078e0a4b */
[----:B------:R-:W-:Y:S01]  /*5420*/  IABS R84, R86 ;  /* 0x0000005600547213 */ /* 0x000fe20000000000 */
[----:B------:R-:W-:Y:S01]  /*5430*/  IMAD.HI.U32 R80, R3, R82, RZ ;  /* 0x0000005203507227 */ /* 0x000fe200078e00ff */
[----:B------:R-:W-:-:S03]  /*5440*/  ISETP.GE.AND P1, PT, R83, RZ, PT ;  /* 0x000000ff5300720c */ /* 0x000fc60003f26270 */
[----:B------:R-:W-:Y:S02]  /*5450*/  IMAD R81, R2, R75, R81 ;  /* 0x0000004b02517224 */ /* 0x000fe400078e0251 */
[----:B------:R-:W-:Y:S02]  /*5460*/  IMAD.MOV.U32 R75, RZ, RZ, R77 ;  /* 0x000000ffff4b7224 */ /* 0x000fe400078e004d */
[----:B------:R-:W-:-:S04]  /*5470*/  IMAD.HI.U32 R77, R3, R84, RZ ;  /* 0x00000054034d7227 */ /* 0x000fc800078e00ff */
[----:B------:R-:W-:Y:S02]  /*5480*/  IMAD.MOV R83, RZ, RZ, -R80 ;  /* 0x000000ffff537224 */ /* 0x000fe400078e0a50 */
[----:B------:R-:W-:Y:S01]  /*5490*/  @!P4 IMAD.MOV R75, RZ, RZ, -R75 ;  /* 0x000000ffff4bc224 */ /* 0x000fe200078e0a4b */
[C---:B------:R-:W-:Y:S01]  /*54a0*/  ISETP.GT.U32.AND P4, PT, R2.reuse, R81, PT ;  /* 0x000000510200720c */ /* 0x040fe20003f84070 */
[----:B------:R-:W-:Y:S02]  /*54b0*/  IMAD.MOV R77, RZ, RZ, -R77 ;  /* 0x000000ffff4d7224 */ /* 0x000fe400078e0a4d */
[----:B------:R-:W-:Y:S02]  /*54c0*/  @!P5 IMAD.IADD R79, R79, 0x1, -R2 ;  /* 0x000000014f4fd824 */ /* 0x000fe400078e0a02 */
[----:B------:R-:W-:Y:S01]  /*54d0*/  IMAD R80, R2, R83, R82 ;  /* 0x0000005302507224 */ /* 0x000fe200078e0252 */
[----:B------:R-:W-:Y:S01]  /*54e0*/  LOP3.LUT R82, R242, 0xb4, RZ, 0xfc, !PT ;  /* 0x000000b4f2527812 */ /* 0x000fe200078efcff */
[----:B------:R-:W-:-:S02]  /*54f0*/  @!P6 IMAD.IADD R78, R78, 0x1, -R2 ;  /* 0x000000014e4ee824 */ /* 0x000fc400078e0a02 */
[C---:B------:R-:W-:Y:S01]  /*5500*/  IMAD R83, R2.reuse, R77, R84 ;  /* 0x0000004d02537224 */ /* 0x040fe200078e0254 */
[C---:B------:R-:W-:Y:S01]  /*5510*/  ISETP.GT.U32.AND P5, PT, R2.reuse, R80, PT ;  /* 0x000000500200720c */ /* 0x040fe20003fa4070 */
[----:B------:R-:W-:Y:S01]  /*5520*/  IMAD.MOV.U32 R77, RZ, RZ, R79 ;  /* 0x000000ffff4d7224 */ /* 0x000fe200078e004f */
[C---:B------:R-:W-:Y:S01]  /*5530*/  ISETP.GT.U32.AND P6, PT, R2.reuse, R78, PT ;  /* 0x0000004e0200720c */ /* 0x040fe20003fc4070 */
[----:B------:R-:W-:Y:S02]  /*5540*/  @!P4 IMAD.IADD R81, R81, 0x1, -R2 ;  /* 0x000000015151c824 */ /* 0x000fe400078e0a02 */
[----:B------:R-:W-:Y:S01]  /*5550*/  @!P0 IMAD.MOV R77, RZ, RZ, -R77 ;  /* 0x000000ffff4d8224 */ /* 0x000fe200078e0a4d */
[C---:B------:R-:W-:Y:S01]  /*5560*/  ISETP.GT.U32.AND P0, PT, R2.reuse, R83, PT ;  /* 0x000000530200720c */ /* 0x040fe20003f04070 */
[----:B------:R-:W-:Y:S01]  /*5570*/  @!P3 IMAD.MOV R76, RZ, RZ, -R76 ;  /* 0x000000ffff4cb224 */ /* 0x000fe200078e0a4c */
[----:B------:R-:W-:Y:S01]  /*5580*/  ISETP.GT.U32.AND P4, PT, R2, R81, PT ;  /* 0x000000510200720c */ /* 0x000fe20003f84070 */
[----:B------:R-:W-:Y:S01]  /*5590*/  IMAD.HI.U32 R84, R3, R88, RZ ;  /* 0x0000005803547227 */ /* 0x000fe200078e00ff */
[----:B------:R-:W-:-:S02]  /*55a0*/  ISETP.GE.AND P3, PT, R85, RZ, PT ;  /* 0x000000ff5500720c */ /* 0x000fc40003f66270 */
[----:B------:R-:W-:Y:S01]  /*55b0*/  IABS R85, R82 ;  /* 0x0000005200557213 */ /* 0x000fe20000000000 */
[--C-:B------:R-:W-:Y:S02]  /*55c0*/  @!P5 IMAD.IADD R80, R80, 0x1, -R2.reuse ;  /* 0x000000015050d824 */ /* 0x100fe400078e0a02 */
[--C-:B------:R-:W-:Y:S01]  /*55d0*/  @!P6 IMAD.IADD R78, R78, 0x1, -R2.reuse ;  /* 0x000000014e4ee824 */ /* 0x100fe200078e0a02 */
[----:B------:R-:W-:Y:S01]  /*55e0*/  ISETP.GE.AND P6, PT, R86, RZ, PT ;  /* 0x000000ff5600720c */ /* 0x000fe20003fc6270 */
[----:B------:R-:W-:Y:S01]  /*55f0*/  IMAD.HI.U32 R79, R3, R85, RZ ;  /* 0x00000055034f7227 */ /* 0x000fe200078e00ff */
[----:B------:R-:W-:Y:S02]  /*5600*/  IABS R86, R87 ;  /* 0x0000005700567213 */ /* 0x000fe40000000000 */
[----:B------:R-:W-:Y:S01]  /*5610*/  ISETP.GT.U32.AND P5, PT, R2, R80, PT ;  /* 0x000000500200720c */ /* 0x000fe20003fa4070 */
[----:B------:R-:W-:Y:S02]  /*5620*/  @!P0 IMAD.IADD R83, R83, 0x1, -R2 ;  /* 0x0000000153538824 */ /* 0x000fe400078e0a02 */
[----:B------:R-:W-:Y:S01]  /*5630*/  @!P2 IMAD.MOV R78, RZ, RZ, -R78 ;  /* 0x000000ffff4ea224 */ /* 0x000fe200078e0a4e */
[----:B------:R-:W-:Y:S01]  /*5640*/  ISETP.GE.AND P2, PT, R82, RZ, PT ;  /* 0x000000ff5200720c */ /* 0x000fe20003f46270 */
[----:B------:R-:W-:Y:S01]  /*5650*/  IMAD.HI.U32 R82, R3, R86, RZ ;  /* 0x0000005603527227 */ /* 0x000fe200078e00ff */
[----:B------:R-:W-:-:S03]  /*5660*/  ISETP.GT.U32.AND P0, PT, R2, R83, PT ;  /* 0x000000530200720c */ /* 0x000fc60003f04070 */
[----:B------:R-:W-:Y:S01]  /*5670*/  @!P4 IMAD.IADD R81, R81, 0x1, -R2 ;  /* 0x000000015151c824 */ /* 0x000fe200078e0a02 */
[----:B------:R-:W-:Y:S01]  /*5680*/  ISETP.GE.AND P4, PT, R87, RZ, PT ;  /* 0x000000ff5700720c */ /* 0x000fe20003f86270 */
[----:B------:R-:W-:Y:S02]  /*5690*/  IMAD.MOV R79, RZ, RZ, -R79 ;  /* 0x000000ffff4f7224 */ /* 0x000fe400078e0a4f */
[----:B------:R-:W-:Y:S02]  /*56a0*/  IMAD.MOV R87, RZ, RZ, -R82 ;  /* 0x000000ffff577224 */ /* 0x000fe400078e0a52 */
[C---:B------:R-:W-:Y:S02]  /*56b0*/  IMAD R82, R2.reuse, R79, R85 ;  /* 0x0000004f02527224 */ /* 0x040fe400078e0255 */
[----:B------:R-:W-:Y:S02]  /*56c0*/  IMAD R85, R2, R87, R86 ;  /* 0x0000005702557224 */ /* 0x000fe400078e0256 */
[----:B------:R-:W-:-:S02]  /*56d0*/  IMAD.MOV R89, RZ, RZ, -R84 ;  /* 0x000000ffff597224 */ /* 0x000fc400078e0a54 */
[----:B------:R-:W-:Y:S01]  /*56e0*/  IMAD.MOV.U32 R79, RZ, RZ, R81 ;  /* 0x000000ffff4f7224 */ /* 0x000fe200078e0051 */
[----:B------:R-:W-:Y:S01]  /*56f0*/  LOP3.LUT R81, R242, 0xba, RZ, 0xfc, !PT ;  /* 0x000000baf2517812 */ /* 0x000fe200078efcff */
[--C-:B------:R-:W-:Y:S01]  /*5700*/  @!P0 IMAD.IADD R83, R83, 0x1, -R2.reuse ;  /* 0x0000000153538824 */ /* 0x100fe200078e0a02 */
[----:B------:R-:W-:Y:S01]  /*5710*/  ISETP.GT.U32.AND P0, PT, R2, R85, PT ;  /* 0x000000550200720c */ /* 0x000fe20003f04070 */
[----:B------:R-:W-:Y:S01]  /*5720*/  @!P5 IMAD.IADD R80, R80, 0x1, -R2 ;  /* 0x000000015050d824 */ /* 0x000fe200078e0a02 */
[----:B------:R-:W-:Y:S01]  /*5730*/  ISETP.GE.AND P5, PT, R90, RZ, PT ;  /* 0x000000ff5a00720c */ /* 0x000fe20003fa6270 */
[C---:B------:R-:W-:Y:S01]  /*5740*/  IMAD R84, R2.reuse, R89, R88 ;  /* 0x0000005902547224 */ /* 0x040fe200078e0258 */
[----:B------:R-:W-:Y:S01]  /*5750*/  IABS R89, R81 ;  /* 0x0000005100597213 */ /* 0x000fe20000000000 */
[----:B------:R-:W-:Y:S01]  /*5760*/  @!P3 IMAD.MOV R80, RZ, RZ, -R80 ;  /* 0x000000ffff50b224 */ /* 0x000fe200078e0a50 */
[----:B------:R-:W-:Y:S01]  /*5770*/  ISETP.GE.AND P3, PT, R81, RZ, PT ;  /* 0x000000ff5100720c */ /* 0x000fe20003f66270 */
[----:B------:R-:W-:Y:S01]  /*5780*/  @!P1 IMAD.MOV R79, RZ, RZ, -R79 ;  /* 0x000000ffff4f9224 */ /* 0x000fe200078e0a4f */
[----:B------:R-:W-:Y:S01]  /*5790*/  ISETP.GT.U32.AND P1, PT, R2, R82, PT ;  /* 0x000000520200720c */ /* 0x000fe20003f24070 */
[----:B------:R-:W-:-:S04]  /*57a0*/  IMAD.HI.U32 R81, R3, R89, RZ ;  /* 0x0000005903517227 */ /* 0x000fc800078e00ff */
[----:B------:R-:W-:Y:S02]  /*57b0*/  IMAD.MOV R90, RZ, RZ, -R81 ;  /* 0x000000ffff5a7224 */ /* 0x000fe400078e0a51 */
[----:B------:R-:W-:Y:S02]  /*57c0*/  @!P0 IMAD.IADD R85, R85, 0x1, -R2 ;  /* 0x0000000155558824 */ /* 0x000fe400078e0a02 */
[----:B------:R-:W-:Y:S02]  /*57d0*/  IMAD.MOV.U32 R81, RZ, RZ, R83 ;  /* 0x000000ffff517224 */ /* 0x000fe400078e0053 */
[----:B------:R-:W-:Y:S01]  /*57e0*/  IMAD.HI.U32 R86, R3, R91, RZ ;  /* 0x0000005b03567227 */ /* 0x000fe200078e00ff */
[----:B------:R-:W-:-:S03]  /*57f0*/  ISETP.GT.U32.AND P0, PT, R2, R85, PT ;  /* 0x000000550200720c */ /* 0x000fc60003f04070 */
[----:B------:R-:W-:Y:S01]  /*5800*/  @!P6 IMAD.MOV R81, RZ, RZ, -R81 ;  /* 0x000000ffff51e224 */ /* 0x000fe200078e0a51 */
[----:B------:R-:W-:Y:S01]  /*5810*/  ISETP.GT.U32.AND P6, PT, R2, R84, PT ;  /* 0x000000540200720c */ /* 0x000fe20003fc4070 */
[----:B------:R-:W-:-:S04]  /*5820*/  IMAD.HI.U32 R87, R3, R92, RZ ;  /* 0x0000005c03577227 */ /* 0x000fc800078e00ff */
[----:B------:R-:W-:Y:S02]  /*5830*/  IMAD.MOV R86, RZ, RZ, -R86 ;  /* 0x000000ffff567224 */ /* 0x000fe400078e0a56 */
[----:B------:R-:W-:Y:S02]  /*5840*/  IMAD.MOV R83, RZ, RZ, -R87 ;  /* 0x000000ffff537224 */ /* 0x000fe400078e0a57 */
[C---:B------:R-:W-:Y:S02]  /*5850*/  IMAD R87, R2.reuse, R90, R89 ;  /* 0x0000005a02577224 */ /* 0x040fe400078e0259 */
[----:B------:R-:W-:Y:S02]  /*5860*/  IMAD R86, R2, R86, R91 ;  /* 0x0000005602567224 */ /* 0x000fe400078e025b */
[--C-:B------:R-:W-:Y:S02]  /*5870*/  @!P1 IMAD.IADD R82, R82, 0x1, -R2.reuse ;  /* 0x0000000152529824 */ /* 0x100fe400078e0a02 */
[--C-:B------:R-:W-:Y:S01]  /*5880*/  @!P0 IMAD.IADD R85, R85, 0x1, -R2.reuse ;  /* 0x0000000155558824 */ /* 0x100fe200078e0a02 */
[----:B------:R-:W-:Y:S01]  /*5890*/  ISETP.GT.U32.AND P0, PT, R2, R87, PT ;  /* 0x000000570200720c */ /* 0x000fe20003f04070 */
[----:B------:R-:W-:Y:S01]  /*58a0*/  @!P6 IMAD.IADD R84, R84, 0x1, -R2 ;  /* 0x000000015454e824 */ /* 0x000fe200078e0a02 */
[C---:B------:R-:W-:Y:S01]  /*58b0*/  ISETP.GT.U32.AND P6, PT, R2.reuse, R86, PT ;  /* 0x000000560200720c */ /* 0x040fe20003fc4070 */
[----:B------:R-:W-:Y:S01]  /*58c0*/  IMAD.HI.U32 R88, R3, R93, RZ ;  /* 0x0000005d03587227 */ /* 0x000fe200078e00ff */
[----:B------:R-:W-:-:S03]  /*58d0*/  ISETP.GT.U32.AND P1, PT, R2, R82, PT ;  /* 0x000000520200720c */ /* 0x000fc60003f24070 */
[----:B------:R-:W-:Y:S02]  /*58e0*/  IMAD.MOV R88, RZ, RZ, -R88 ;  /* 0x000000ffff587224 */ /* 0x000fe400078e0a58 */
[C---:B------:R-:W-:Y:S01]  /*58f0*/  IMAD R89, R2.reuse, R83, R92 ;  /* 0x0000005302597224 */ /* 0x040fe200078e025c */
[----:B------:R-:W-:Y:S01]  /*5900*/  IABS R92, R98 ;  /* 0x00000062005c7213 */ /* 0x000fe20000000000 */
[C---:B------:R-:W-:Y:S01]  /*5910*/  IMAD R88, R2.reuse, R88, R93 ;  /* 0x0000005802587224 */ /* 0x040fe200078e025d */
[----:B------:R-:W-:Y:S01]  /*5920*/  IABS R93, R99 ;  /* 0x00000063005d7213 */ /* 0x000fe20000000000 */
[--C-:B------:R-:W-:Y:S01]  /*5930*/  @!P0 IMAD.IADD R87, R87, 0x1, -R2.reuse ;  /* 0x0000000157578824 */ /* 0x100fe200078e0a02 */
[----:B------:R-:W-:Y:S01]  /*5940*/  ISETP.GT.U32.AND P0, PT, R2, R84, PT ;  /* 0x000000540200720c */ /* 0x000fe20003f04070 */
[--C-:B------:R-:W-:Y:S02]  /*5950*/  @!P6 IMAD.IADD R86, R86, 0x1, -R2.reuse ;  /* 0x000000015656e824 */ /* 0x100fe400078e0a02 */
[----:B------:R-:W-:Y:S01]  /*5960*/  @!P1 IMAD.IADD R82, R82, 0x1, -R2 ;  /* 0x0000000152529824 */ /* 0x000fe200078e0a02 */
[----:B------:R-:W-:Y:S01]  /*5970*/  ISETP.GE.AND P1, PT, R94, RZ, PT ;  /* 0x000000ff5e00720c */ /* 0x000fe20003f26270 */
[----:B------:R-:W-:Y:S01]  /*5980*/  IMAD.HI.U32 R90, R3, R92, RZ ;  /* 0x0000005c035a7227 */ /* 0x000fe200078e00ff */
[----:B------:R-:W-:-:S02]  /*5990*/  ISETP.GT.U32.AND P6, PT, R2, R86, PT ;  /* 0x000000560200720c */ /* 0x000fc40003fc4070 */
[----:B------:R-:W-:Y:S01]  /*59a0*/  IABS R94, R100 ;  /* 0x00000064005e7213 */ /* 0x000fe20000000000 */
[----:B------:R-:W-:-:S04]  /*59b0*/  IMAD.HI.U32 R91, R3, R93, RZ ;  /* 0x0000005d035b7227 */ /* 0x000fc800078e00ff */
[----:B------:R-:W-:Y:S01]  /*59c0*/  @!P2 IMAD.MOV R82, RZ, RZ, -R82 ;  /* 0x000000ffff52a224 */ /* 0x000fe200078e0a52 */
[----:B------:R-:W-:Y:S01]  /*59d0*/  ISETP.GT.U32.AND P2, PT, R2, R87, PT ;  /* 0x000000570200720c */ /* 0x000fe20003f44070 */
[----:B------:R-:W-:Y:S02]  /*59e0*/  IMAD.MOV.U32 R83, RZ, RZ, R85 ;  /* 0x000000ffff537224 */ /* 0x000fe400078e0055 */
[----:B------:R-:W-:Y:S02]  /*59f0*/  IMAD.MOV R85, RZ, RZ, -R90 ;  /* 0x000000ffff557224 */ /* 0x000fe400078e0a5a */
[----:B------:R-:W-:Y:S02]  /*5a00*/  IMAD.MOV R90, RZ, RZ, -R91 ;  /* 0x000000ffff5a7224 */ /* 0x000fe400078e0a5b */
[----:B------:R-:W-:Y:S01]  /*5a10*/  @!P0 IMAD.IADD R84, R84, 0x1, -R2 ;  /* 0x0000000154548824 */ /* 0x000fe200078e0a02 */
[C---:B------:R-:W-:Y:S01]  /*5a20*/  ISETP.GT.U32.AND P0, PT, R2.reuse, R88, PT ;  /* 0x000000580200720c */ /* 0x040fe20003f04070 */
[----:B------:R-:W-:-:S02]  /*5a30*/  IMAD R90, R2, R90, R93 ;  /* 0x0000005a025a7224 */ /* 0x000fc400078e025d */
[----:B------:R-:W-:Y:S01]  /*5a40*/  @!P4 IMAD.MOV R83, RZ, RZ, -R83 ;  /* 0x000000ffff53c224 */ /* 0x000fe200078e0a53 */
[C---:B------:R-:W-:Y:S01]  /*5a50*/  ISETP.GT.U32.AND P4, PT, R2.reuse, R89, PT ;  /* 0x000000590200720c */ /* 0x040fe20003f84070 */
[----:B------:R-:W-:Y:S02]  /*5a60*/  IMAD R91, R2, R85, R92 ;  /* 0x00000055025b7224 */ /* 0x000fe400078e025c */
[--C-:B------:R-:W-:Y:S01]  /*5a70*/  @!P6 IMAD.IADD R86, R86, 0x1, -R2.reuse ;  /* 0x000000015656e824 */ /* 0x100fe200078e0a02 */
[C---:B------:R-:W-:Y:S01]  /*5a80*/  ISETP.GT.U32.AND P6, PT, R2.reuse, R90, PT ;  /* 0x0000005a0200720c */ /* 0x040fe20003fc4070 */
[----:B------:R-:W-:Y:S01]  /*5a90*/  @!P2 IMAD.IADD R87, R87, 0x1, -R2 ;  /* 0x000000015757a824 */ /* 0x000fe200078e0a02 */
[----:B------:R-:W-:Y:S01]  /*5aa0*/  ISETP.GT.U32.AND P2, PT, R2, R91, PT ;  /* 0x0000005b0200720c */ /* 0x000fe20003f44070 */
[----:B------:R-:W-:-:S04]  /*5ab0*/  IMAD.HI.U32 R85, R3, R94, RZ ;  /* 0x0000005e03557227 */ /* 0x000fc800078e00ff */
[--C-:B------:R-:W-:Y:S01]  /*5ac0*/  @!P0 IMAD.IADD R88, R88, 0x1, -R2.reuse ;  /* 0x0000000158588824 */ /* 0x100fe200078e0a02 */
[----:B------:R-:W-:Y:S01]  /*5ad0*/  ISETP.GE.AND P0, PT, R97, RZ, PT ;  /* 0x000000ff6100720c */ /* 0x000fe20003f06270 */
[----:B------:R-:W-:Y:S01]  /*5ae0*/  @!P4 IMAD.IADD R89, R89, 0x1, -R2 ;  /* 0x000000015959c824 */ /* 0x000fe200078e0a02 */
[----:B------:R-:W-:Y:S01]  /*5af0*/  ISETP.GE.AND P4, PT, R96, RZ, PT ;  /* 0x000000ff6000720c */ /* 0x000fe20003f86270 */
[----:B------:R-:W-:Y:S01]  /*5b00*/  IMAD.HI.U32 R92, R3, R95, RZ ;  /* 0x0000005f035c7227 */ /* 0x000fe200078e00ff */
[----:B------:R-:W-:-:S03]  /*5b10*/  IABS R97, R103 ;  /* 0x0000006700617213 */ /* 0x000fc60000000000 */
[--C-:B------:R-:W-:Y:S01]  /*5b20*/  @!P6 IMAD.IADD R90, R90, 0x1, -R2.reuse ;  /* 0x000000015a5ae824 */ /* 0x100fe200078e0a02 */
[C---:B------:R-:W-:Y:S01]  /*5b30*/  ISETP.GT.U32.AND P6, PT, R2.reuse, R88, PT ;  /* 0x000000580200720c */ /* 0x040fe20003fc4070 */
[----:B------:R-:W-:Y:S01]  /*5b40*/  @!P2 IMAD.IADD R91, R91, 0x1, -R2 ;  /* 0x000000015b5ba824 */ /* 0x000fe200078e0a02 */
[C---:B------:R-:W-:Y:S01]  /*5b50*/  ISETP.GT.U32.AND P2, PT, R2.reuse, R89, PT ;  /* 0x000000590200720c */ /* 0x040fe20003f44070 */
[----:B------:R-:W-:Y:S02]  /*5b60*/  IMAD.MOV R85, RZ, RZ, -R85 ;  /* 0x000000ffff557224 */ /* 0x000fe400078e0a55 */
[----:B------:R-:W-:Y:S02]  /*5b70*/  IMAD.MOV R92, RZ, RZ, -R92 ;  /* 0x000000ffff5c7224 */ /* 0x000fe400078e0a5c */
[----:B------:R-:W-:Y:S01]  /*5b80*/  @!P5 IMAD.MOV R84, RZ, RZ, -R84 ;  /* 0x000000ffff54d224 */ /* 0x000fe200078e0a54 */
[C---:B------:R-:W-:Y:S01]  /*5b90*/  ISETP.GT.U32.AND P5, PT, R2.reuse, R91, PT ;  /* 0x0000005b0200720c */ /* 0x040fe20003fa4070 */
[----:B------:R-:W-:-:S02]  /*5ba0*/  IMAD R93, R2, R85, R94 ;  /* 0x00000055025d7224 */ /* 0x000fc400078e025e */
[C---:B------:R-:W-:Y:S01]  /*5bb0*/  IMAD R92, R2.reuse, R92, R95 ;  /* 0x0000005c025c7224 */ /* 0x040fe200078e025f */
[----:B------:R-:W-:Y:S01]  /*5bc0*/  IABS R95, R102 ;  /* 0x00000066005f7213 */ /* 0x000fe20000000000 */
[----:B------:R-:W-:Y:S02]  /*5bd0*/  IMAD.MOV.U32 R85, RZ, RZ, R87 ;  /* 0x000000ffff557224 */ /* 0x000fe400078e0057 */
[----:B------:R-:W-:Y:S01]  /*5be0*/  @!P1 IMAD.MOV R86, RZ, RZ, -R86 ;  /* 0x000000ffff569224 */ /* 0x000fe200078e0a56 */
[----:B------:R-:W-:Y:S01]  /*5bf0*/  ISETP.GT.U32.AND P1, PT, R2, R93, PT ;  /* 0x0000005d0200720c */ /* 0x000fe20003f24070 */
[--C-:B------:R-:W-:Y:S01]  /*5c00*/  @!P6 IMAD.IADD R88, R88, 0x1, -R2.reuse ;  /* 0x000000015858e824 */ /* 0x100fe200078e0a02 */
[C---:B------:R-:W-:Y:S01]  /*5c10*/  ISETP.GT.U32.AND P6, PT, R2.reuse, R92, PT ;  /* 0x0000005c0200720c */ /* 0x040fe20003fc4070 */
[----:B------:R-:W-:Y:S01]  /*5c20*/  @!P3 IMAD.MOV R85, RZ, RZ, -R85 ;  /* 0x000000ffff55b224 */ /* 0x000fe200078e0a55 */
[----:B------:R-:W-:Y:S01]  /*5c30*/  ISETP.GT.U32.AND P3, PT, R2, R90, PT ;  /* 0x0000005a0200720c */ /* 0x000fe20003f64070 */
[----:B------:R-:W-:Y:S01]  /*5c40*/  @!P2 IMAD.IADD R89, R89, 0x1, -R2 ;  /* 0x000000015959a824 */ /* 0x000fe200078e0a02 */
[----:B------:R-:W-:Y:S01]  /*5c50*/  ISETP.GE.AND P2, PT, R98, RZ, PT ;  /* 0x000000ff6200720c */ /* 0x000fe20003f46270 */
[----:B------:R-:W-:-:S04]  /*5c60*/  IMAD.HI.U32 R87, R3, R95, RZ ;  /* 0x0000005f03577227 */ /* 0x000fc800078e00ff */
[----:B------:R-:W-:Y:S01]  /*5c70*/  @!P5 IMAD.IADD R91, R91, 0x1, -R2 ;  /* 0x000000015b5bd824 */ /* 0x000fe200078e0a02 */
[----:B------:R-:W-:Y:S01]  /*5c80*/  ISETP.GE.AND P5, PT, R99, RZ, PT ;  /* 0x000000ff6300720c */ /* 0x000fe20003fa6270 */
[----:B------:R-:W-:-:S04]  /*5c90*/  IMAD.HI.U32 R94, R3, R97, RZ ;  /* 0x00000061035e7227 */ /* 0x000fc800078e00ff */
[----:B------:R-:W-:Y:S02]  /*5ca0*/  IMAD.MOV R96, RZ, RZ, -R87 ;  /* 0x000000ffff607224 */ /* 0x000fe400078e0a57 */
[----:B------:R-:W-:Y:S02]  /*5cb0*/  IMAD.MOV.U32 R87, RZ, RZ, R89 ;  /* 0x000000ffff577224 */ /* 0x000fe400078e0059 */
[----:B------:R-:W-:Y:S01]  /*5cc0*/  @!P1 IMAD.IADD R93, R93, 0x1, -R2 ;  /* 0x000000015d5d9824 */ /* 0x000fe200078e0a02 */
[----:B------:R-:W-:Y:S01]  /*5cd0*/  ISETP.GE.AND P1, PT, R101, RZ, PT ;  /* 0x000000ff6500720c */ /* 0x000fe20003f26270 */
[----:B------:R-:W-:Y:S01]  /*5ce0*/  IMAD.MOV R94, RZ, RZ, -R94 ;  /* 0x000000ffff5e7224 */ /* 0x000fe200078e0a5e */
[----:B------:R-:W-:Y:S01]  /*5cf0*/  LOP3.LUT R101, R242, 0xd6, RZ, 0xfc, !PT ;  /* 0x000000d6f2657812 */ /* 0x000fe200078efcff */
[----:B------:R-:W-:Y:S01]  /*5d00*/  IMAD R95, R2, R96, R95 ;  /* 0x00000060025f7224 */ /* 0x000fe200078e025f */
[C---:B------:R-:W-:Y:S01]  /*5d10*/  LOP3.LUT R96, R242.reuse, 0xd0, RZ, 0xfc, !PT ;  /* 0x000000d0f2607812 */ /* 0x040fe200078efcff */
[----:B------:R-:W-:Y:S01]  /*5d20*/  IMAD.MOV.U32 R89, RZ, RZ, R91 ;  /* 0x000000ffff597224 */ /* 0x000fe200078e005b */
[----:B------:R-:W-:Y:S01]  /*5d30*/  LOP3.LUT R91, R242, 0xce, RZ, 0xfc, !PT ;  /* 0x000000cef25b7812 */ /* 0x000fe200078efcff */
[--C-:B------:R-:W-:Y:S01]  /*5d40*/  @!P6 IMAD.IADD R92, R92, 0x1, -R2.reuse ;  /* 0x000000015c5ce824 */ /* 0x100fe200078e0a02 */
[----:B------:R-:W-:Y:S01]  /*5d50*/  IABS R98, R96 ;  /* 0x0000006000627213 */ /* 0x000fe20000000000 */
[----:B------:R-:W-:Y:S01]  /*5d60*/  @!P3 IMAD.IADD R90, R90, 0x1, -R2 ;  /* 0x000000015a5ab824 */ /* 0x000fe200078e0a02 */
[----:B------:R-:W-:Y:S01]  /*5d70*/  ISETP.GE.AND P3, PT, R100, RZ, PT ;  /* 0x000000ff6400720c */ /* 0x000fe20003f66270 */
[----:B------:R-:W-:Y:S01]  /*5d80*/  @!P4 IMAD.MOV R87, RZ, RZ, -R87 ;  /* 0x000000ffff57c224 */ /* 0x000fe200078e0a57 */
[C---:B------:R-:W-:Y:S01]  /*5d90*/  ISETP.GT.U32.AND P4, PT, R2.reuse, R93, PT ;  /* 0x0000005d0200720c */ /* 0x040fe20003f84070 */
[C---:B------:R-:W-:Y:S01]  /*5da0*/  IMAD R94, R2.reuse, R94, R97 ;  /* 0x0000005e025e7224 */ /* 0x040fe200078e0261 */
[----:B------:R-:W-:Y:S01]  /*5db0*/  IABS R97, R91 ;  /* 0x0000005b00617213 */ /* 0x000fe20000000000 */
[----:B------:R-:W-:Y:S01]  /*5dc0*/  @!P2 IMAD.MOV R89, RZ, RZ, -R89 ;  /* 0x000000ffff59a224 */ /* 0x000fe200078e0a59 */
[C---:B------:R-:W-:Y:S01]  /*5dd0*/  ISETP.GT.U32.AND P2, PT, R2.reuse, R95, PT ;  /* 0x0000005f0200720c */ /* 0x040fe20003f44070 */
[----:B------:R-:W-:Y:S01]  /*5de0*/  @!P0 IMAD.MOV R88, RZ, RZ, -R88 ;  /* 0x000000ffff588224 */ /* 0x000fe200078e0a58 */
[C---:B------:R-:W-:Y:S01]  /*5df0*/  ISETP.GT.U32.AND P0, PT, R2.reuse, R92, PT ;  /* 0x0000005c0200720c */ /* 0x040fe20003f04070 */
[----:B------:R-:W-:Y:S01]  /*5e00*/  @!P5 IMAD.MOV R90, RZ, RZ, -R90 ;  /* 0x000000ffff5ad224 */ /* 0x000fe200078e0a5a */
[----:B------:R-:W-:-:S02]  /*5e10*/  ISETP.GT.U32.AND P5, PT, R2, R94, PT ;  /* 0x0000005e0200720c */ /* 0x000fc40003fa4070 */
[----:B------:R-:W-:Y:S02]  /*5e20*/  LOP3.LUT R100, R242, 0xd2, RZ, 0xfc, !PT ;  /* 0x000000d2f2647812 */ /* 0x000fe400078efcff */
[----:B------:R-:W-:Y:S01]  /*5e30*/  ISETP.GE.AND P6, PT, R102, RZ, PT ;  /* 0x000000ff6600720c */ /* 0x000fe20003fc6270 */
[--C-:B------:R-:W-:Y:S01]  /*5e40*/  @!P4 IMAD.IADD R93, R93, 0x1, -R2.reuse ;  /* 0x000000015d5dc824 */ /* 0x100fe200078e0a02 */
[----:B------:R-:W-:Y:S02]  /*5e50*/  ISETP.GE.AND P4, PT, R103, RZ, PT ;  /* 0x000000ff6700720c */ /* 0x000fe40003f86270 */
[----:B------:R-:W-:Y:S01]  /*5e60*/  IABS R103, R107 ;  /* 0x0000006b00677213 */ /* 0x000fe20000000000 */
[--C-:B------:R-:W-:Y:S01]  /*5e70*/  @!P2 IMAD.IADD R95, R95, 0x1, -R2.reuse ;  /* 0x000000015f5fa824 */ /* 0x100fe200078e0a02 */
[----:B------:R-:W-:Y:S01]  /*5e80*/  ISETP.GE.AND P2, PT, R96, RZ, PT ;  /* 0x000000ff6000720c */ /* 0x000fe20003f46270 */
[----:B------:R-:W-:Y:S01]  /*5e90*/  @!P0 IMAD.IADD R92, R92, 0x1, -R2 ;  /* 0x000000015c5c8824 */ /* 0x000fe200078e0a02 */
[----:B------:R-:W-:Y:S01]  /*5ea0*/  ISETP.GE.AND P0, PT, R91, RZ, PT ;  /* 0x000000ff5b00720c */ /* 0x000fe20003f06270 */
[----:B------:R-:W-:-:S02]  /*5eb0*/  IMAD.MOV.U32 R91, RZ, RZ, R93 ;  /* 0x000000ffff5b7224 */ /* 0x000fc400078e005d */
[----:B------:R-:W-:Y:S01]  /*5ec0*/  @!P5 IMAD.IADD R94, R94, 0x1, -R2 ;  /* 0x000000015e5ed824 */ /* 0x000fe200078e0a02 */
[----:B------:R-:W-:Y:S01]  /*5ed0*/  ISETP.GT.U32.AND P5, PT, R2, R95, PT ;  /* 0x0000005f0200720c */ /* 0x000fe20003fa4070 */
[----:B------:R-:W-:-:S04]  /*5ee0*/  IMAD.HI.U32 R93, R3, R97, RZ ;  /* 0x00000061035d7227 */ /* 0x000fc800078e00ff */
[----:B------:R-:W-:Y:S01]  /*5ef0*/  @!P3 IMAD.MOV R91, RZ, RZ, -R91 ;  /* 0x000000ffff5bb224 */ /* 0x000fe200078e0a5b */
[----:B------:R-:W-:Y:S01]  /*5f00*/  ISETP.GT.U32.AND P3, PT, R2, R94, PT ;  /* 0x0000005e0200720c */ /* 0x000fe20003f64070 */
[----:B------:R-:W-:Y:S02]  /*5f10*/  IMAD.MOV R93, RZ, RZ, -R93 ;  /* 0x000000ffff5d7224 */ /* 0x000fe400078e0a5d */
[----:B------:R-:W-:-:S04]  /*5f20*/  IMAD.HI.U32 R96, R3, R98, RZ ;  /* 0x0000006203607227 */ /* 0x000fc800078e00ff */
[----:B------:R-:W-:Y:S01]  /*5f30*/  IMAD R97, R2, R93, R97 ;  /* 0x0000005d02617224 */ /* 0x000fe200078e0261 */
[----:B------:R-:W-:Y:S01]  /*5f40*/  LOP3.LUT R93, R242, 0xd4, RZ, 0xfc, !PT ;  /* 0x000000d4f25d7812 */ /* 0x000fe200078efcff */
[----:B------:R-:W-:Y:S01]  /*5f50*/  @!P1 IMAD.MOV R92, RZ, RZ, -R92 ;  /* 0x000000ffff5c9224 */ /* 0x000fe200078e0a5c */
[----:B------:R-:W-:Y:S01]  /*5f60*/  ISETP.GE.AND P1, PT, R100, RZ, PT ;  /* 0x000000ff6400720c */ /* 0x000fe20003f26270 */
[----:B------:R-:W-:Y:S01]  /*5f70*/  IMAD.MOV R99, RZ, RZ, -R96 ;  /* 0x000000ffff637224 */ /* 0x000fe200078e0a60 */
[----:B------:R-:W-:Y:S01]  /*5f80*/  IABS R100, R100 ;  /* 0x0000006400647213 */ /* 0x000fe20000000000 */
[----:B------:R-:W-:Y:S01]  /*5f90*/  @!P5 IMAD.IADD R95, R95, 0x1, -R2 ;  /* 0x000000015f5fd824 */ /* 0x000fe200078e0a02 */
[C---:B------:R-:W-:Y:S01]  /*5fa0*/  ISETP.GT.U32.AND P5, PT, R2.reuse, R97, PT ;  /* 0x000000610200720c */ /* 0x040fe20003fa4070 */
[----:B------:R-:W-:Y:S02]  /*5fb0*/  IMAD R96, R2, R99, R98 ;  /* 0x0000006302607224 */ /* 0x000fe400078e0262 */
[----:B------:R-:W-:Y:S01]  /*5fc0*/  IMAD.MOV.U32 R99, RZ, RZ, R100 ;  /* 0x000000ffff637224 */ /* 0x000fe200078e0064 */
[----:B------:R-:W-:Y:S01]  /*5fd0*/  IABS R100, R93 ;  /* 0x0000005d00647213 */ /* 0x000fe20000000000 */
[----:B------:R-:W-:Y:S01]  /*5fe0*/  @!P3 IMAD.IADD R94, R94, 0x1, -R2 ;  /* 0x000000015e5eb824 */ /* 0x000fe200078e0a02 */
[----:B------:R-:W-:Y:S01]  /*5ff0*/  ISETP.GE.AND P3, PT, R93, RZ, PT ;  /* 0x000000ff5d00720c */ /* 0x000fe20003f66270 */
[----:B------:R-:W-:-:S02]  /*6000*/  IMAD.MOV.U32 R93, RZ, RZ, R95 ;  /* 0x000000ffff5d7224 */ /* 0x000fc400078e005f */
[----:B------:R-:W-:-:S04]  /*6010*/  IMAD.HI.U32 R98, R3, R99, RZ ;  /* 0x0000006303627227 */ /* 0x000fc800078e00ff */
[----:B------:R-:W-:Y:S01]  /*6020*/  @!P6 IMAD.MOV R93, RZ, RZ, -R93 ;  /* 0x000000ffff5de224 */ /* 0x000fe200078e0a5d */
[----:B------:R-:W-:Y:S01]  /*6030*/  ISETP.GT.U32.AND P6, PT, R2, R96, PT ;  /* 0x000000600200720c */ /* 0x000fe20003fc4070 */
[----:B------:R-:W-:Y:S02]  /*6040*/  @!P5 IMAD.IADD R97, R97, 0x1, -R2 ;  /* 0x000000016161d824 */ /* 0x000fe400078e0a02 */
[----:B------:R-:W-:-:S03]  /*6050*/  IMAD.HI.U32 R95, R3, R100, RZ ;  /* 0x00000064035f7227 */ /* 0x000fc600078e00ff */
[----:B------:R-:W-:Y:S01]  /*6060*/  ISETP.GT.U32.AND P5, PT, R2, R97, PT ;  /* 0x000000610200720c */ /* 0x000fe20003fa4070 */
[----:B------:R-:W-:Y:S01]  /*6070*/  @!P4 IMAD.MOV R94, RZ, RZ, -R94 ;  /* 0x000000ffff5ec224 */ /* 0x000fe200078e0a5e */
[----:B------:R-:W-:Y:S01]  /*6080*/  ISETP.GE.AND P4, PT, R101, RZ, PT ;  /* 0x000000ff6500720c */ /* 0x000fe20003f86270 */
[----:B------:R-:W-:Y:S01]  /*6090*/  IMAD.MOV R98, RZ, RZ, -R98 ;  /* 0x000000ffff627224 */ /* 0x000fe200078e0a62 */
[----:B------:R-:W-:Y:S01]  /*60a0*/  IABS R101, R101 ;  /* 0x0000006500657213 */ /* 0x000fe20000000000 */
[----:B------:R-:W-:Y:S02]  /*60b0*/  IMAD.MOV R95, RZ, RZ, -R95 ;  /* 0x000000ffff5f7224 */ /* 0x000fe400078e0a5f */
[----:B------:R-:W-:Y:S02]  /*60c0*/  @!P6 IMAD.IADD R96, R96, 0x1, -R2 ;  /* 0x000000016060e824 */ /* 0x000fe400078e0a02 */
[C---:B------:R-:W-:Y:S02]  /*60d0*/  IMAD R99, R2.reuse, R98, R99 ;  /* 0x0000006202637224 */ /* 0x040fe400078e0263 */
[C---:B------:R-:W-:Y:S01]  /*60e0*/  IMAD R98, R2.reuse, R95, R100 ;  /* 0x0000005f02627224 */ /* 0x040fe200078e0264 */
[----:B------:R-:W-:Y:S01]  /*60f0*/  ISETP.GT.U32.AND P6, PT, R2, R96, PT ;  /* 0x000000600200720c */ /* 0x000fe20003fc4070 */
[----:B------:R-:W-:-:S04]  /*6100*/  IMAD.HI.U32 R95, R3, R101, RZ ;  /* 0x00000065035f7227 */ /* 0x000fc800078e00ff */
[----:B------:R-:W-:Y:S01]  /*6110*/  @!P5 IMAD.IADD R97, R97, 0x1, -R2 ;  /* 0x000000016161d824 */ /* 0x000fe200078e0a02 */
[----:B------:R-:W-:Y:S01]  /*6120*/  ISETP.GT.U32.AND P5, PT, R2, R99, PT ;  /* 0x000000630200720c */ /* 0x000fe20003fa4070 */
[----:B------:R-:W-:-:S04]  /*6130*/  IMAD.HI.U32 R100, R3, R103, RZ ;  /* 0x0000006703647227 */ /* 0x000fc800078e00ff */
[----:B------:R-:W-:Y:S02]  /*6140*/  IMAD.MOV R102, RZ, RZ, -R95 ;  /* 0x000000ffff667224 */ /* 0x000fe400078e0a5f */
[----:B------:R-:W-:Y:S02]  /*6150*/  IMAD.MOV R100, RZ, RZ, -R100 ;  /* 0x000000ffff647224 */ /* 0x000fe400078e0a64 */
[C---:B------:R-:W-:Y:S01]  /*6160*/  IMAD R101, R2.reuse, R102, R101 ;  /* 0x0000006602657224 */ /* 0x040fe200078e0265 */
[----:B------:R-:W-:Y:S01]  /*6170*/  IABS R102, R109 ;  /* 0x0000006d00667213 */ /* 0x000fe20000000000 */
[----:B------:R-:W-:Y:S02]  /*6180*/  IMAD R100, R2, R100, R103 ;  /* 0x0000006402647224 */ /* 0x000fe400078e0267 */
[--C-:B------:R-:W-:Y:S01]  /*6190*/  @!P6 IMAD.IADD R96, R96, 0x1, -R2.reuse ;  /* 0x000000016060e824 */ /* 0x100fe200078e0a02 */
[C---:B------:R-:W-:Y:S01]  /*61a0*/  ISETP.GT.U32.AND P6, PT, R2.reuse, R101, PT ;  /* 0x000000650200720c */ /* 0x040fe20003fc4070 */
[----:B------:R-:W-:Y:S01]  /*61b0*/  @!P5 IMAD.IADD R99, R99, 0x1, -R2 ;  /* 0x000000016363d824 */ /* 0x000fe200078e0a02 */
[----:B------:R-:W-:Y:S01]  /*61c0*/  ISETP.GT.U32.AND P5, PT, R2, R100, PT ;  /* 0x000000640200720c */ /* 0x000fe20003fa4070 */
[----:B------:R-:W-:-:S02]  /*61d0*/  IMAD.MOV.U32 R95, RZ, RZ, R97 ;  /* 0x000000ffff5f7224 */ /* 0x000fc400078e0061 */
[----:B------:R-:W-:-:S04]  /*61e0*/  IMAD.HI.U32 R97, R3, R104, RZ ;  /* 0x0000006803617227 */ /* 0x000fc800078e00ff */
[----:B------:R-:W-:Y:S01]  /*61f0*/  @!P0 IMAD.MOV R95, RZ, RZ, -R95 ;  /* 0x000000ffff5f8224 */ /* 0x000fe200078e0a5f */
[----:B------:R-:W-:Y:S01]  /*6200*/  ISETP.GT.U32.AND P0, PT, R2, R98, PT ;  /* 0x000000620200720c */ /* 0x000fe20003f04070 */
[----:B------:R-:W-:Y:S02]  /*6210*/  IMAD.MOV R97, RZ, RZ, -R97 ;  /* 0x000000ffff617224 */ /* 0x000fe400078e0a61 */
[--C-:B------:R-:W-:Y:S02]  /*6220*/  @!P6 IMAD.IADD R101, R101, 0x1, -R2.reuse ;  /* 0x000000016565e824 */ /* 0x100fe400078e0a02 */
[----:B------:R-:W-:Y:S02]  /*6230*/  @!P5 IMAD.IADD R100, R100, 0x1, -R2 ;  /* 0x000000016464d824 */ /* 0x000fe400078e0a02 */
[C---:B------:R-:W-:Y:S01]  /*6240*/  IMAD R103, R2.reuse, R97, R104 ;  /* 0x0000006102677224 */ /* 0x040fe200078e0268 */
[----:B------:R-:W-:Y:S01]  /*6250*/  ISETP.GT.U32.AND P5, PT, R2, R101, PT ;  /* 0x000000650200720c */ /* 0x000fe20003fa4070 */
[----:B------:R-:W-:-:S04]  /*6260*/  IMAD.HI.U32 R97, R3, R102, RZ ;  /* 0x0000006603617227 */ /* 0x000fc800078e00ff */
[----:B------:R-:W-:Y:S02]  /*6270*/  IMAD.MOV R97, RZ, RZ, -R97 ;  /* 0x000000ffff617224 */ /* 0x000fe400078e0a61 */
[----:B------:R-:W-:Y:S01]  /*6280*/  @!P0 IMAD.IADD R98, R98, 0x1, -R2 ;  /* 0x0000000162628824 */ /* 0x000fe200078e0a02 */
[C---:B------:R-:W-:Y:S01]  /*6290*/  ISETP.GT.U32.AND P0, PT, R2.reuse, R99, PT ;  /* 0x000000630200720c */ /* 0x040fe20003f04070 */
[C---:B------:R-:W-:Y:S02]  /*62a0*/  IMAD R102, R2.reuse, R97, R102 ;  /* 0x0000006102667224 */ /* 0x040fe400078e0266 */
[----:B------:R-:W-:Y:S01]  /*62b0*/  @!P2 IMAD.MOV R96, RZ, RZ, -R96 ;  /* 0x000000ffff60a224 */ /* 0x000fe200078e0a60 */
[C---:B------:R-:W-:Y:S01]  /*62c0*/  ISETP.GT.U32.AND P2, PT, R2.reuse, R100, PT ;  /* 0x000000640200720c */ /* 0x040fe20003f44070 */
[----:B------:R-:W-:Y:S01]  /*62d0*/  @!P5 IMAD.IADD R101, R101, 0x1, -R2 ;  /* 0x000000016565d824 */ /* 0x000fe200078e0a02 */
[C---:B------:R-:W-:Y:S01]  /*62e0*/  ISETP.GT.U32.AND P5, PT, R2.reuse, R102, PT ;  /* 0x000000660200720c */ /* 0x040fe20003fa4070 */
[----:B------:R-:W-:Y:S01]  /*62f0*/  IMAD.HI.U32 R97, R3, R105, RZ ;  /* 0x0000006903617227 */ /* 0x000fe200078e00ff */
[----:B------:R-:W-:-:S03]  /*6300*/  ISETP.GT.U32.AND P6, PT, R2, R98, PT ;  /* 0x000000620200720c */ /* 0x000fc60003fc4070 */
[----:B------:R-:W-:Y:S02]  /*6310*/  IMAD.MOV R97, RZ, RZ, -R97 ;  /* 0x000000ffff617224 */ /* 0x000fe400078e0a61 */
[----:B------:R-:W-:Y:S01]  /*6320*/  @!P0 IMAD.IADD R99, R99, 0x1, -R2 ;  /* 0x0000000163638824 */ /* 0x000fe200078e0a02 */
[----:B------:R-:W-:Y:S01]  /*6330*/  ISETP.GT.U32.AND P0, PT, R2, R103, PT ;  /* 0x000000670200720c */ /* 0x000fe20003f04070 */
[----:B------:R-:W-:-:S04]  /*6340*/  IMAD.HI.U32 R104, R3, R106, RZ ;  /* 0x0000006a03687227 */ /* 0x000fc800078e00ff */
[--C-:B------:R-:W-:Y:S01]  /*6350*/  @!P2 IMAD.IADD R100, R100, 0x1, -R2.reuse ;  /* 0x000000016464a824 */ /* 0x100fe200078e0a02 */
[----:B------:R-:W-:Y:S01]  /*6360*/  ISETP.GE.AND P2, PT, R108, RZ, PT ;  /* 0x000000ff6c00720c */ /* 0x000fe20003f46270 */
[--C-:B------:R-:W-:Y:S01]  /*6370*/  @!P5 IMAD.IADD R102, R102, 0x1, -R2.reuse ;  /* 0x000000016666d824 */ /* 0x100fe200078e0a02 */
[----:B------:R-:W-:Y:S01]  /*6380*/  IABS R108, R112 ;  /* 0x00000070006c7213 */ /* 0x000fe20000000000 */
[----:B------:R-:W-:Y:S01]  /*6390*/  @!P6 IMAD.IADD R98, R98, 0x1, -R2 ;  /* 0x000000016262e824 */ /* 0x000fe200078e0a02 */
[----:B------:R-:W-:Y:S01]  /*63a0*/  ISETP.GE.AND P6, PT, R107, RZ, PT ;  /* 0x000000ff6b00720c */ /* 0x000fe20003fc6270 */
[C---:B------:R-:W-:Y:S01]  /*63b0*/  IMAD R105, R2.reuse, R97, R105 ;  /* 0x0000006102697224 */ /* 0x040fe200078e0269 */
[----:B------:R-:W-:Y:S01]  /*63c0*/  ISETP.GT.U32.AND P5, PT, R2, R102, PT ;  /* 0x000000660200720c */ /* 0x000fe20003fa4070 */
[----:B------:R-:W-:Y:S02]  /*63d0*/  IMAD.MOV R107, RZ, RZ, -R104 ;  /* 0x000000ffff6b7224 */ /* 0x000fe400078e0a68 */
[----:B------:R-:W-:-:S02]  /*63e0*/  IMAD.MOV.U32 R97, RZ, RZ, R99 ;  /* 0x000000ffff617224 */ /* 0x000fc400078e0063 */
[----:B------:R-:W-:-:S04]  /*63f0*/  IMAD.HI.U32 R99, R3, R108, RZ ;  /* 0x0000006c03637227 */ /* 0x000fc800078e00ff */
[C---:B------:R-:W-:Y:S01]  /*6400*/  IMAD R104, R2.reuse, R107, R106 ;  /* 0x0000006b02687224 */ /* 0x040fe200078e026a */
[----:B------:R-:W-:Y:S01]  /*6410*/  IABS R106, R113 ;  /* 0x00000071006a7213 */ /* 0x000fe20000000000 */
[----:B------:R-:W-:Y:S01]  /*6420*/  @!P0 IMAD.IADD R103, R103, 0x1, -R2 ;  /* 0x0000000167678824 */ /* 0x000fe200078e0a02 */
[----:B------:R-:W-:Y:S01]  /*6430*/  ISETP.GE.AND P0, PT, R109, RZ, PT ;  /* 0x000000ff6d00720c */ /* 0x000fe20003f06270 */
[----:B------:R-:W-:Y:S02]  /*6440*/  IMAD.MOV R107, RZ, RZ, -R99 ;  /* 0x000000ffff6b7224 */ /* 0x000fe400078e0a63 */
[----:B------:R-:W-:Y:S01]  /*6450*/  @!P1 IMAD.MOV R97, RZ, RZ, -R97 ;  /* 0x000000ffff619224 */ /* 0x000fe200078e0a61 */
[C---:B------:R-:W-:Y:S01]  /*6460*/  ISETP.GT.U32.AND P1, PT, R2.reuse, R103, PT ;  /* 0x000000670200720c */ /* 0x040fe20003f24070 */
[----:B------:R-:W-:Y:S01]  /*6470*/  IMAD R107, R2, R107, R108 ;  /* 0x0000006b026b7224 */ /* 0x000fe200078e026c */
[----:B------:R-:W-:Y:S01]  /*6480*/  IABS R108, R114 ;  /* 0x00000072006c7213 */ /* 0x000fe20000000000 */
[----:B------:R-:W-:-:S02]  /*6490*/  @!P5 IMAD.IADD R102, R102, 0x1, -R2 ;  /* 0x000000016666d824 */ /* 0x000fc400078e0a02 */
[----:B------:R-:W-:Y:S01]  /*64a0*/  @!P3 IMAD.MOV R98, RZ, RZ, -R98 ;  /* 0x000000ffff62b224 */ /* 0x000fe200078e0a62 */
[C---:B------:R-:W-:Y:S01]  /*64b0*/  ISETP.GT.U32.AND P5, PT, R2.reuse, R107, PT ;  /* 0x0000006b0200720c */ /* 0x040fe20003fa4070 */
[----:B------:R-:W-:Y:S01]  /*64c0*/  IMAD.MOV.U32 R99, RZ, RZ, R101 ;  /* 0x000000ffff637224 */ /* 0x000fe200078e0065 */
[C---:B------:R-:W-:Y:S01]  /*64d0*/  ISETP.GT.U32.AND P3, PT, R2.reuse, R105, PT ;  /* 0x000000690200720c */ /* 0x040fe20003f64070 */
[----:B------:R-:W-:Y:S01]  /*64e0*/  @!P6 IMAD.MOV R100, RZ, RZ, -R100 ;  /* 0x000000ffff64e224 */ /* 0x000fe200078e0a64 */
[----:B------:R-:W-:Y:S01]  /*64f0*/  ISETP.GT.U32.AND P6, PT, R2, R104, PT ;  /* 0x000000680200720c */ /* 0x000fe20003fc4070 */
[----:B------:R-:W-:Y:S01]  /*6500*/  @!P4 IMAD.MOV R99, RZ, RZ, -R99 ;  /* 0x000000ffff63c224 */ /* 0x000fe200078e0a63 */
[----:B------:R-:W-:Y:S01]  /*6510*/  ISETP.GE.AND P4, PT, R110, RZ, PT ;  /* 0x000000ff6e00720c */ /* 0x000fe20003f86270 */
[----:B------:R-:W-:Y:S01]  /*6520*/  @!P1 IMAD.IADD R103, R103, 0x1, -R2 ;  /* 0x0000000167679824 */ /* 0x000fe200078e0a02 */
[----:B------:R-:W-:Y:S01]  /*6530*/  IABS R110, R115 ;  /* 0x00000073006e7213 */ /* 0x000fe20000000000 */
[----:B------:R-:W-:Y:S01]  /*6540*/  @!P0 IMAD.MOV R102, RZ, RZ, -R102 ;  /* 0x000000ffff668224 */ /* 0x000fe200078e0a66 */
[----:B------:R-:W-:Y:S01]  /*6550*/  ISETP.GE.AND P1, PT, R111, RZ, PT ;  /* 0x000000ff6f00720c */ /* 0x000fe20003f26270 */
[----:B------:R-:W-:Y:S01]  /*6560*/  IMAD.MOV.U32 R101, RZ, RZ, R103 ;  /* 0x000000ffff657224 */ /* 0x000fe200078e0067 */
[----:B------:R-:W-:Y:S01]  /*6570*/  IABS R111, R116 ;  /* 0x00000074006f7213 */ /* 0x000fe20000000000 */
[----:B------:R-:W-:-:S02]  /*6580*/  @!P5 IMAD.IADD R107, R107, 0x1, -R2 ;  /* 0x000000016b6bd824 */ /* 0x000fc400078e0a02 */
[----:B------:R-:W-:-:S03]  /*6590*/  IMAD.HI.U32 R103, R3, R106, RZ ;  /* 0x0000006a03677227 */ /* 0x000fc600078e00ff */
[----:B------:R-:W-:Y:S01]  /*65a0*/  ISETP.GT.U32.AND P5, PT, R2, R107, PT ;  /* 0x0000006b0200720c */ /* 0x000fe20003fa4070 */
[----:B------:R-:W-:Y:S02]  /*65b0*/  IMAD.MOV R109, RZ, RZ, -R103 ;  /* 0x000000ffff6d7224 */ /* 0x000fe400078e0a67 */
[----:B------:R-:W-:-:S04]  /*65c0*/  IMAD.HI.U32 R103, R3, R108, RZ ;  /* 0x0000006c03677227 */ /* 0x000fc800078e00ff */
[--C-:B------:R-:W-:Y:S01]  /*65d0*/  @!P3 IMAD.IADD R105, R105, 0x1, -R2.reuse ;  /* 0x000000016969b824 */ /* 0x100fe200078e0a02 */
[----:B------:R-:W-:Y:S01]  /*65e0*/  ISETP.GE.AND P3, PT, R112, RZ, PT ;  /* 0x000000ff7000720c */ /* 0x000fe20003f66270 */
[----:B------:R-:W-:Y:S02]  /*65f0*/  IMAD.MOV R103, RZ, RZ, -R103 ;  /* 0x000000ffff677224 */ /* 0x000fe400078e0a67 */
[----:B------:R-:W-:Y:S01]  /*6600*/  @!P6 IMAD.IADD R104, R104, 0x1, -R2 ;  /* 0x000000016868e824 */ /* 0x000fe200078e0a02 */
[C---:B------:R-:W-:Y:S01]  /*6610*/  ISETP.GT.U32.AND P6, PT, R2.reuse, R105, PT ;  /* 0x000000690200720c */ /* 0x040fe20003fc4070 */
[C---:B------:R-:W-:Y:S02]  /*6620*/  IMAD R106, R2.reuse, R109, R106 ;  /* 0x0000006d026a7224 */ /* 0x040fe400078e026a */
[C---:B------:R-:W-:Y:S02]  /*6630*/  IMAD R109, R2.reuse, R103, R108 ;  /* 0x00000067026d7224 */ /* 0x040fe400078e026c */
[----:B------:R-:W-:Y:S01]  /*6640*/  @!P2 IMAD.MOV R101, RZ, RZ, -R101 ;  /* 0x000000ffff65a224 */ /* 0x000fe200078e0a65 */
[C---:B------:R-:W-:Y:S01]  /*6650*/  ISETP.GT.U32.AND P2, PT, R2.reuse, R104, PT ;  /* 0x000000680200720c */ /* 0x040fe20003f44070 */
[----:B------:R-:W-:Y:S01]  /*6660*/  @!P5 IMAD.IADD R107, R107, 0x1, -R2 ;  /* 0x000000016b6bd824 */ /* 0x000fe200078e0a02 */
[----:B------:R-:W-:Y:S01]  /*6670*/  ISETP.GT.U32.AND P5, PT, R2, R109, PT ;  /* 0x0000006d0200720c */ /* 0x000fe20003fa4070 */
[----:B------:R-:W-:-:S04]  /*6680*/  IMAD.HI.U32 R103, R3, R110, RZ ;  /* 0x0000006e03677227 */ /* 0x000fc800078e00ff */
[----:B------:R-:W-:-:S04]  /*6690*/  IMAD.HI.U32 R108, R3, R111, RZ ;  /* 0x0000006f036c7227 */ /* 0x000fc800078e00ff */
[----:B------:R-:W-:Y:S01]  /*66a0*/  @!P6 IMAD.IADD R105, R105, 0x1, -R2 ;  /* 0x000000016969e824 */ /* 0x000fe200078e0a02 */
[----:B------:R-:W-:Y:S01]  /*66b0*/  ISETP.GT.U32.AND P6, PT, R2, R106, PT ;  /* 0x0000006a0200720c */ /* 0x000fe20003fc4070 */
[----:B------:R-:W-:Y:S02]  /*66c0*/  IMAD.MOV R103, RZ, RZ, -R103 ;  /* 0x000000ffff677224 */ /* 0x000fe400078e0a67 */
[----:B------:R-:W-:Y:S02]  /*66d0*/  IMAD.MOV R112, RZ, RZ, -R108 ;  /* 0x000000ffff707224 */ /* 0x000fe400078e0a6c */
[----:B------:R-:W-:Y:S01]  /*66e0*/  @!P2 IMAD.IADD R104, R104, 0x1, -R2 ;  /* 0x000000016868a824 */ /* 0x000fe200078e0a02 */
[----:B------:R-:W-:Y:S01]  /*66f0*/  ISETP.GE.AND P2, PT, R113, RZ, PT ;  /* 0x000000ff7100720c */ /* 0x000fe20003f46270 */
[----:B------:R-:W-:Y:S01]  /*6700*/  IMAD R108, R2, R103, R110 ;  /* 0x00000067026c7224 */ /* 0x000fe200078e026e */
[----:B------:R-:W-:Y:S01]  /*6710*/  IABS R113, R117 ;  /* 0x0000007500717213 */ /* 0x000fe20000000000 */
[----:B------:R-:W-:-:S02]  /*6720*/  @!P5 IMAD.IADD R109, R109, 0x1, -R2 ;  /* 0x000000016d6dd824 */ /* 0x000fc400078e0a02 */
[----:B------:R-:W-:Y:S01]  /*6730*/  IMAD.MOV.U32 R103, RZ, RZ, R105 ;  /* 0x000000ffff677224 */ /* 0x000fe200078e0069 */
[----:B------:R-:W-:Y:S01]  /*6740*/  ISETP.GT.U32.AND P5, PT, R2, R108, PT ;  /* 0x0000006c0200720c */ /* 0x000fe20003fa4070 */
[----:B------:R-:W-:-:S04]  /*6750*/  IMAD.HI.U32 R110, R3, R113, RZ ;  /* 0x00000071036e7227 */ /* 0x000fc800078e00ff */
[----:B------:R-:W-:Y:S01]  /*6760*/  @!P4 IMAD.MOV R103, RZ, RZ, -R103 ;  /* 0x000000ffff67c224 */ /* 0x000fe200078e0a67 */
[----:B------:R-:W-:Y:S01]  /*6770*/  ISETP.GT.U32.AND P4, PT, R2, R109, PT ;  /* 0x0000006d0200720c */ /* 0x000fe20003f84070 */
[----:B------:R-:W-:Y:S01]  /*6780*/  @!P6 IMAD.IADD R106, R106, 0x1, -R2 ;  /* 0x000000016a6ae824 */ /* 0x000fe200078e0a02 */
[----:B------:R-:W-:Y:S01]  /*6790*/  ISETP.GE.AND P6, PT, R114, RZ, PT ;  /* 0x000000ff7200720c */ /* 0x000fe20003fc6270 */
[----:B------:R-:W-:Y:S01]  /*67a0*/  IMAD.MOV R110, RZ, RZ, -R110 ;  /* 0x000000ffff6e7224 */ /* 0x000fe200078e0a6e */
[----:B------:R-:W-:Y:S01]  /*67b0*/  LOP3.LUT R114, R242, 0xee, RZ, 0xfc, !PT ;  /* 0x000000eef2727812 */ /* 0x000fe200078efcff */
[C---:B------:R-:W-:Y:S01]  /*67c0*/  IMAD R111, R2.reuse, R112, R111 ;  /* 0x00000070026f7224 */ /* 0x040fe200078e026f */
[C---:B------:R-:W-:Y:S01]  /*67d0*/  ISETP.GT.U32.AND P0, PT, R2.reuse, R106, PT ;  /* 0x0000006a0200720c */ /* 0x040fe20003f04070 */
[----:B------:R-:W-:Y:S01]  /*67e0*/  IMAD R110, R2, R110, R113 ;  /* 0x0000006e026e7224 */ /* 0x000fe200078e0271 */
[----:B------:R-:W-:Y:S01]  /*67f0*/  IABS R112, R114 ;  /* 0x0000007200707213 */ /* 0x000fe20000000000 */
[----:B------:R-:W-:-:S02]  /*6800*/  IMAD.MOV.U32 R105, RZ, RZ, R107 ;  /* 0x000000ffff697224 */ /* 0x000fc400078e006b */
[--C-:B------:R-:W-:Y:S01]  /*6810*/  @!P5 IMAD.IADD R108, R108, 0x1, -R2.reuse ;  /* 0x000000016c6cd824 */ /* 0x100fe200078e0a02 */
[----:B------:R-:W-:Y:S01]  /*6820*/  ISETP.GE.AND P5, PT, R117, RZ, PT ;  /* 0x000000ff7500720c */ /* 0x000fe20003fa6270 */
[----:B------:R-:W-:Y:S01]  /*6830*/  @!P4 IMAD.IADD R109, R109, 0x1, -R2 ;  /* 0x000000016d6dc824 */ /* 0x000fe200078e0a02 */
[----:B------:R-:W-:Y:S01]  /*6840*/  ISETP.GT.U32.AND P4, PT, R2, R110, PT ;  /* 0x0000006e0200720c */ /* 0x000fe20003f84070 */
[----:B------:R-:W-:Y:S01]  /*6850*/  IMAD.MOV.U32 R113, RZ, RZ, R112 ;  /* 0x000000ffff717224 */ /* 0x000fe200078e0070 */
[----:B------:R-:W-:Y:S01]  /*6860*/  LOP3.LUT R117, R242, 0xf2, RZ, 0xfc, !PT ;  /* 0x000000f2f2757812 */ /* 0x000fe200078efcff */
[----:B------:R-:W-:Y:S01]  /*6870*/  @!P3 IMAD.MOV R105, RZ, RZ, -R105 ;  /* 0x000000ffff69b224 */ /* 0x000fe200078e0a69 */
[----:B------:R-:W-:Y:S01]  /*6880*/  ISETP.GT.U32.AND P3, PT, R2, R111, PT ;  /* 0x0000006f0200720c */ /* 0x000fe20003f64070 */
[----:B------:R-:W-:Y:S01]  /*6890*/  @!P0 IMAD.IADD R106, R106, 0x1, -R2 ;  /* 0x000000016a6a8824 */ /* 0x000fe200078e0a02 */
[----:B------:R-:W-:Y:S01]  /*68a0*/  ISETP.GE.AND P0, PT, R116, RZ, PT ;  /* 0x000000ff7400720c */ /* 0x000fe20003f06270 */
[----:B------:R-:W-:Y:S01]  /*68b0*/  IMAD.HI.U32 R107, R3, R113, RZ ;  /* 0x00000071036b7227 */ /* 0x000fe200078e00ff */
[----:B------:R-:W-:-:S03]  /*68c0*/  LOP3.LUT R116, R242, 0xf0, RZ, 0xfc, !PT ;  /* 0x000000f0f2747812 */ /* 0x000fc600078efcff */
[----:B------:R-:W-:Y:S01]  /*68d0*/  IMAD.MOV R107, RZ, RZ, -R107 ;  /* 0x000000ffff6b7224 */ /* 0x000fe200078e0a6b */
[----:B------:R-:W-:Y:S01]  /*68e0*/  IABS R112, R116 ;  /* 0x0000007400707213 */ /* 0x000fe20000000000 */
[--C-:B------:R-:W-:Y:S02]  /*68f0*/  @!P4 IMAD.IADD R110, R110, 0x1, -R2.reuse ;  /* 0x000000016e6ec824 */ /* 0x100fe400078e0a02 */
[C---:B------:R-:W-:Y:S02]  /*6900*/  IMAD R113, R2.reuse, R107, R113 ;  /* 0x0000006b02717224 */ /* 0x040fe400078e0271 */
[----:B------:R-:W-:Y:S01]  /*6910*/  IMAD.MOV.U32 R107, RZ, RZ, R109 ;  /* 0x000000ffff6b7224 */ /* 0x000fe200078e006d */
[C---:B------:R-:W-:Y:S01]  /*6920*/  ISETP.GT.U32.AND P4, PT, R2.reuse, R110, PT ;  /* 0x0000006e0200720c */ /* 0x040fe20003f84070 */
[----:B------:R-:W-:Y:S01]  /*6930*/  @!P3 IMAD.IADD R111, R111, 0x1, -R2 ;  /* 0x000000016f6fb824 */ /* 0x000fe200078e0a02 */
[----:B------:R-:W-:Y:S01]  /*6940*/  ISETP.GT.U32.AND P3, PT, R2, R108, PT ;  /* 0x0000006c0200720c */ /* 0x000fe20003f64070 */
[----:B------:R-:W-:-:S04]  /*6950*/  IMAD.HI.U32 R109, R3, R112, RZ ;  /* 0x00000070036d7227 */ /* 0x000fc800078e00ff */
[----:B------:R-:W-:Y:S02]  /*6960*/  IMAD.MOV R109, RZ, RZ, -R109 ;  /* 0x000000ffff6d7224 */ /* 0x000fe400078e0a6d */
[----:B------:R-:W-:Y:S01]  /*6970*/  @!P2 IMAD.MOV R106, RZ, RZ, -R106 ;  /* 0x000000ffff6aa224 */ /* 0x000fe200078e0a6a */
[C---:B------:R-:W-:Y:S01]  /*6980*/  ISETP.GT.U32.AND P2, PT, R2.reuse, R111, PT ;  /* 0x0000006f0200720c */ /* 0x040fe20003f44070 */
[----:B------:R-:W-:Y:S02]  /*6990*/  IMAD R112, R2, R109, R112 ;  /* 0x0000006d02707224 */ /* 0x000fe400078e0270 */
[----:B------:R-:W-:Y:S02]  /*69a0*/  @!P4 IMAD.IADD R110, R110, 0x1, -R2 ;  /* 0x000000016e6ec824 */ /* 0x000fe400078e0a02 */
[----:B------:R-:W-:Y:S01]  /*69b0*/  @!P1 IMAD.MOV R104, RZ, RZ, -R104 ;  /* 0x000000ffff689224 */ /* 0x000fe200078e0a68 */
[----:B------:R-:W-:Y:S01]  /*69c0*/  ISETP.GT.U32.AND P4, PT, R2, R112, PT ;  /* 0x000000700200720c */ /* 0x000fe20003f84070 */
[----:B------:R-:W-:Y:S01]  /*69d0*/  @!P3 IMAD.IADD R108, R108, 0x1, -R2 ;  /* 0x000000016c6cb824 */ /* 0x000fe200078e0a02 */
[----:B------:R-:W-:Y:S01]  /*69e0*/  ISETP.GE.AND P1, PT, R115, RZ, PT ;  /* 0x000000ff7300720c */ /* 0x000fe20003f26270 */
[----:B------:R-:W-:Y:S01]  /*69f0*/  @!P6 IMAD.MOV R107, RZ, RZ, -R107 ;  /* 0x000000ffff6be224 */ /* 0x000fe200078e0a6b */
[----:B------:R-:W-:Y:S01]  /*6a00*/  ISETP.GT.U32.AND P3, PT, R2, R113, PT ;  /* 0x000000710200720c */ /* 0x000fe20003f64070 */
[----:B------:R-:W-:Y:S01]  /*6a10*/  @!P5 IMAD.MOV R110, RZ, RZ, -R110 ;  /* 0x000000ffff6ed224 */ /* 0x000fe200078e0a6e */
[----:B------:R-:W-:Y:S01]  /*6a20*/  IABS R115, R117 ;  /* 0x0000007500737213 */ /* 0x000fe20000000000 */
[----:B------:R-:W-:Y:S01]  /*6a30*/  @!P2 IMAD.IADD R111, R111, 0x1, -R2 ;  /* 0x000000016f6fa824 */ /* 0x000fe200078e0a02 */
[----:B------:R-:W-:-:S02]  /*6a40*/  ISETP.GE.AND P2, PT, R116, RZ, PT ;  /* 0x000000ff7400720c */ /* 0x000fc40003f46270 */
[----:B------:R-:W-:Y:S01]  /*6a50*/  IABS R116, R119 ;  /* 0x0000007700747213 */ /* 0x000fe20000000000 */
[----:B------:R-:W-:Y:S01]  /*6a60*/  IMAD.HI.U32 R109, R3, R115, RZ ;  /* 0x00000073036d7227 */ /* 0x000fe200078e00ff */
[----:B------:R-:W-:Y:S02]  /*6a70*/  ISETP.GE.AND P6, PT, R114, RZ, PT ;  /* 0x000000ff7200720c */ /* 0x000fe40003fc6270 */
[----:B------:R-:W-:Y:S01]  /*6a80*/  ISETP.GE.AND P5, PT, R119, RZ, PT ;  /* 0x000000ff7700720c */ /* 0x000fe20003fa6270 */
[----:B------:R-:W-:Y:S01]  /*6a90*/  IMAD.MOV R109, RZ, RZ, -R109 ;  /* 0x000000ffff6d7224 */ /* 0x000fe200078e0a6d */
[----:B------:R-:W-:Y:S01]  /*6aa0*/  LOP3.LUT R119, R242, 0xf8, RZ, 0xfc, !PT ;  /* 0x000000f8f2777812 */ /* 0x000fe200078efcff */
[--C-:B------:R-:W-:Y:S02]  /*6ab0*/  @!P4 IMAD.IADD R112, R112, 0x1, -R2.reuse ;  /* 0x000000017070c824 */ /* 0x100fe400078e0a02 */
[----:B------:R-:W-:Y:S01]  /*6ac0*/  @!P3 IMAD.IADD R113, R113, 0x1, -R2 ;  /* 0x000000017171b824 */ /* 0x000fe200078e0a02 */
[----:B------:R-:W-:Y:S01]  /*6ad0*/  ISETP.GE.AND P3, PT, R117, RZ, PT ;  /* 0x000000ff7500720c */ /* 0x000fe20003f66270 */
[C---:B------:R-:W-:Y:S01]  /*6ae0*/  IMAD R115, R2.reuse, R109, R115 ;  /* 0x0000006d02737224 */ /* 0x040fe200078e0273 */
[----:B------:R-:W-:Y:S01]  /*6af0*/  ISETP.GT.U32.AND P4, PT, R2, R112, PT ;  /* 0x000000700200720c */ /* 0x000fe20003f84070 */
[----:B------:R-:W-:-:S02]  /*6b00*/  IMAD.MOV.U32 R109, RZ, RZ, R111 ;  /* 0x000000ffff6d7224 */ /* 0x000fc400078e006f */
[----:B------:R-:W-:Y:S01]  /*6b10*/  @!P1 IMAD.MOV R108, RZ, RZ, -R108 ;  /* 0x000000ffff6c9224 */ /* 0x000fe200078e0a6c */
[----:B------:R-:W-:Y:S01]  /*6b20*/  ISETP.GT.U32.AND P1, PT, R2, R113, PT ;  /* 0x000000710200720c */ /* 0x000fe20003f24070 */
[----:B------:R-:W-:-:S04]  /*6b30*/  IMAD.HI.U32 R114, R3, R116, RZ ;  /* 0x0000007403727227 */ /* 0x000fc800078e00ff */
[----:B------:R-:W-:Y:S01]  /*6b40*/  @!P0 IMAD.MOV R109, RZ, RZ, -R109 ;  /* 0x000000ffff6d8224 */ /* 0x000fe200078e0a6d */
[----:B------:R-:W-:Y:S01]  /*6b50*/  ISETP.GT.U32.AND P0, PT, R2, R115, PT ;  /* 0x000000730200720c */ /* 0x000fe20003f04070 */
[----:B------:R-:W-:Y:S02]  /*6b60*/  IMAD.MOV R117, RZ, RZ, -R114 ;  /* 0x000000ffff757224 */ /* 0x000fe400078e0a72 */
[----:B------:R-:W-:-:S04]  /*6b70*/  IMAD.HI.U32 R111, R3, R118, RZ ;  /* 0x00000076036f7227 */ /* 0x000fc800078e00ff */
[----:B------:R-:W-:Y:S01]  /*6b80*/  IMAD R114, R2, R117, R116 ;  /* 0x0000007502727224 */ /* 0x000fe200078e0274 */
[----:B------:R-:W-:Y:S01]  /*6b90*/  IABS R116, R119 ;  /* 0x0000007700747213 */ /* 0x000fe20000000000 */
[--C-:B------:R-:W-:Y:S02]  /*6ba0*/  @!P4 IMAD.IADD R112, R112, 0x1, -R2.reuse ;  /* 0x000000017070c824 */ /* 0x100fe400078e0a02 */
[----:B------:R-:W-:Y:S01]  /*6bb0*/  IMAD.MOV R111, RZ, RZ, -R111 ;  /* 0x000000ffff6f7224 */ /* 0x000fe200078e0a6f */
[----:B------:R-:W-:Y:S01]  /*6bc0*/  ISETP.GT.U32.AND P4, PT, R2, R114, PT ;  /* 0x000000720200720c */ /* 0x000fe20003f84070 */
[--C-:B------:R-:W-:Y:S01]  /*6bd0*/  @!P1 IMAD.IADD R113, R113, 0x1, -R2.reuse ;  /* 0x0000000171719824 */ /* 0x100fe200078e0a02 */
[----:B------:R-:W-:Y:S01]  /*6be0*/  ISETP.GE.AND P1, PT, R120, RZ, PT ;  /* 0x000000ff7800720c */ /* 0x000fe20003f26270 */
[----:B------:R-:W-:Y:S02]  /*6bf0*/  @!P0 IMAD.IADD R115, R115, 0x1, -R2 ;  /* 0x0000000173738824 */ /* 0x000fe400078e0a02 */
[----:B------:R-:W-:Y:S01]  /*6c00*/  IMAD R117, R2, R111, R118 ;  /* 0x0000006f02757224 */ /* 0x000fe200078e0276 */
[----:B------:R-:W-:Y:S01]  /*6c10*/  LOP3.LUT R118, R242, 0xfa, RZ, 0xfc, !PT ;  /* 0x000000faf2767812 */ /* 0x000fe200078efcff */
[----:B------:R-:W-:Y:S01]  /*6c20*/  IMAD.MOV.U32 R111, RZ, RZ, R113 ;  /* 0x000000ffff6f7224 */ /* 0x000fe200078e0071 */
[----:B------:R-:W-:Y:S01]  /*6c30*/  ISETP.GT.U32.AND P0, PT, R2, R115, PT ;  /* 0x000000730200720c */ /* 0x000fe20003f04070 */
[----:B------:R-:W-:Y:S01]  /*6c40*/  IMAD.HI.U32 R113, R3, R116, RZ ;  /* 0x0000007403717227 */ /* 0x000fe200078e00ff */
[----:B------:R-:W-:-:S03]  /*6c50*/  IABS R120, R118 ;  /* 0x0000007600787213 */ /* 0x000fc60000000000 */
[----:B------:R-:W-:Y:S01]  /*6c60*/  @!P6 IMAD.MOV R111, RZ, RZ, -R111 ;  /* 0x000000ffff6fe224 */ /* 0x000fe200078e0a6f */
[----:B------:R-:W-:Y:S01]  /*6c70*/  ISETP.GT.U32.AND P6, PT, R2, R117, PT ;  /* 0x000000750200720c */ /* 0x000fe20003fc4070 */
[----:B------:R-:W-:Y:S02]  /*6c80*/  @!P4 IMAD.IADD R114, R114, 0x1, -R2 ;  /* 0x000000017272c824 */ /* 0x000fe400078e0a02 */
[----:B------:R-:W-:Y:S02]  /*6c90*/  IMAD.MOV R113, RZ, RZ, -R113 ;  /* 0x000000ffff717224 */ /* 0x000fe400078e0a71 */
[----:B------:R-:W-:Y:S01]  /*6ca0*/  @!P2 IMAD.MOV R112, RZ, RZ, -R112 ;  /* 0x000000ffff70a224 */ /* 0x000fe200078e0a70 */
[----:B------:R-:W-:Y:S01]  /*6cb0*/  ISETP.GT.U32.AND P4, PT, R2, R114, PT ;  /* 0x000000720200720c */ /* 0x000fe20003f84070 */
[----:B------:R-:W-:Y:S01]  /*6cc0*/  @!P0 IMAD.IADD R115, R115, 0x1, -R2 ;  /* 0x0000000173738824 */ /* 0x000fe200078e0a02 */
[----:B------:R-:W-:Y:S01]  /*6cd0*/  ISETP.GE.AND P0, PT, R118, RZ, PT ;  /* 0x000000ff7600720c */ /* 0x000fe20003f06270 */
[----:B------:R-:W-:Y:S01]  /*6ce0*/  IMAD.HI.U32 R118, R3, R120, RZ ;  /* 0x0000007803767227 */ /* 0x000fe200078e00ff */
[----:B------:R-:W-:-:S03]  /*6cf0*/  ISETP.GE.AND P2, PT, R119, RZ, PT ;  /* 0x000000ff7700720c */ /* 0x000fc60003f46270 */
[----:B------:R-:W-:Y:S02]  /*6d00*/  @!P6 IMAD.IADD R117, R117, 0x1, -R2 ;  /* 0x000000017575e824 */ /* 0x000fe400078e0a02 */
[C---:B------:R-:W-:Y:S02]  /*6d10*/  IMAD R116, R2.reuse, R113, R116 ;  /* 0x0000007102747224 */ /* 0x040fe400078e0274 */
[----:B------:R-:W-:Y:S01]  /*6d20*/  IMAD.HI.U32 R119, R3, R121, RZ ;  /* 0x0000007903777227 */ /* 0x000fe200078e00ff */
[----:B------:R-:W-:-:S03]  /*6d30*/  ISETP.GT.U32.AND P6, PT, R2, R117, PT ;  /* 0x000000750200720c */ /* 0x000fc60003fc4070 */
[----:B------:R-:W-:Y:S02]  /*6d40*/  IMAD.MOV.U32 R113, RZ, RZ, R115 ;  /* 0x000000ffff717224 */ /* 0x000fe400078e0073 */
[----:B------:R-:W-:Y:S02]  /*6d50*/  IMAD.MOV R115, RZ, RZ, -R118 ;  /* 0x000000ffff737224 */ /* 0x000fe400078e0a76 */
[----:B------:R-:W-:Y:S02]  /*6d60*/  IMAD.MOV R118, RZ, RZ, -R119 ;  /* 0x000000ffff767224 */ /* 0x000fe400078e0a77 */
[----:B------:R-:W-:Y:S01]  /*6d70*/  @!P4 IMAD.IADD R114, R114, 0x1, -R2 ;  /* 0x000000017272c824 */ /* 0x000fe200078e0a02 */
[C---:B------:R-:W-:Y:S01]  /*6d80*/  ISETP.GT.U32.AND P4, PT, R2.reuse, R116, PT ;  /* 0x000000740200720c */ /* 0x040fe20003f84070 */
[----:B------:R-:W-:Y:S01]  /*6d90*/  IMAD R119, R2, R115, R120 ;  /* 0x0000007302777224 */ /* 0x000fe200078e0278 */
[----:B------:R-:W-:Y:S01]  /*6da0*/  LOP3.LUT R115, R242, 0xfe, RZ, 0xfc, !PT ;  /* 0x000000fef2737812 */ /* 0x000fe200078efcff */
[----:B------:R-:W-:-:S02]  /*6db0*/  @!P5 IMAD.MOV R114, RZ, RZ, -R114 ;  /* 0x000000ffff72d224 */ /* 0x000fc400078e0a72 */
[----:B------:R-:W-:Y:S01]  /*6dc0*/  @!P6 IMAD.IADD R117, R117, 0x1, -R2 ;  /* 0x000000017575e824 */ /* 0x000fe200078e0a02 */
[C---:B------:R-:W-:Y:S01]  /*6dd0*/  ISETP.GT.U32.AND P5, PT, R2.reuse, R119, PT ;  /* 0x000000770200720c */ /* 0x040fe20003fa4070 */
[----:B------:R-:W-:Y:S01]  /*6de0*/  IMAD R118, R2, R118, R121 ;  /* 0x0000007602767224 */ /* 0x000fe200078e0279 */
[----:B------:R-:W-:Y:S01]  /*6df0*/  ISETP.GE.AND P6, PT, R115, RZ, PT ;  /* 0x000000ff7300720c */ /* 0x000fe20003fc6270 */
[----:B------:R-:W-:Y:S01]  /*6e00*/  @!P3 IMAD.MOV R113, RZ, RZ, -R113 ;  /* 0x000000ffff71b224 */ /* 0x000fe200078e0a71 */
[----:B------:R-:W-:Y:S01]  /*6e10*/  IABS R121, R115 ;  /* 0x0000007300797213 */ /* 0x000fe20000000000 */
[----:B------:R-:W-:Y:S01]  /*6e20*/  IMAD.MOV.U32 R115, RZ, RZ, R117 ;  /* 0x000000ffff737224 */ /* 0x000fe200078e0075 */
[----:B------:R-:W-:Y:S01]  /*6e30*/  ISETP.GE.AND P3, PT, R122, RZ, PT ;  /* 0x000000ff7a00720c */ /* 0x000fe20003f66270 */
[----:B------:R-:W-:-:S04]  /*6e40*/  IMAD.HI.U32 R120, R3, R123, RZ ;  /* 0x0000007b03787227 */ /* 0x000fc800078e00ff */
[----:B------:R-:W-:Y:S01]  /*6e50*/  @!P1 IMAD.MOV R115, RZ, RZ, -R115 ;  /* 0x000000ffff739224 */ /* 0x000fe200078e0a73 */
[----:B------:R-:W-:Y:S01]  /*6e60*/  ISETP.GT.U32.AND P1, PT, R2, R118, PT ;  /* 0x000000760200720c */ /* 0x000fe20003f24070 */
[----:B------:R-:W-:Y:S02]  /*6e70*/  @!P5 IMAD.IADD R119, R119, 0x1, -R2 ;  /* 0x000000017777d824 */ /* 0x000fe400078e0a02 */
[----:B------:R-:W-:-:S03]  /*6e80*/  IMAD.HI.U32 R117, R3, R121, RZ ;  /* 0x0000007903757227 */ /* 0x000fc600078e00ff */
[C---:B------:R-:W-:Y:S01]  /*6e90*/  ISETP.GT.U32.AND P5, PT, R2.reuse, R119, PT ;  /* 0x000000770200720c */ /* 0x040fe20003fa4070 */
[----:B------:R-:W-:Y:S02]  /*6ea0*/  IMAD.MOV R122, RZ, RZ, -R117 ;  /* 0x000000ffff7a7224 */ /* 0x000fe400078e0a75 */
[----:B------:R-:W-:Y:S02]  /*6eb0*/  IMAD.MOV R120, RZ, RZ, -R120 ;  /* 0x000000ffff787224 */ /* 0x000fe400078e0a78 */
[----:B------:R-:W-:Y:S02]  /*6ec0*/  IMAD R121, R2, R122, R121 ;  /* 0x0000007a02797224 */ /* 0x000fe400078e0279 */
[----:B------:R-:W-:Y:S02]  /*6ed0*/  @!P1 IMAD.IADD R118, R118, 0x1, -R2 ;  /* 0x0000000176769824 */ /* 0x000fe400078e0a02 */
[----:B------:R-:W-:-:S03]  /*6ee0*/  IMAD.HI.U32 R122, R3, R125, RZ ;  /* 0x0000007d037a7227 */ /* 0x000fc600078e00ff */
[C---:B------:R-:W-:Y:S01]  /*6ef0*/  ISETP.GT.U32.AND P1, PT, R2.reuse, R118, PT ;  /* 0x000000760200720c */ /* 0x040fe20003f24070 */
[----:B------:R-:W-:Y:S01]  /*6f00*/  @!P5 IMAD.IADD R119, R119, 0x1, -R2 ;  /* 0x000000017777d824 */ /* 0x000fe200078e0a02 */
[----:B------:R-:W-:Y:S01]  /*6f10*/  ISETP.GT.U32.AND P5, PT, R2, R121, PT ;  /* 0x000000790200720c */ /* 0x000fe20003fa4070 */
[----:B------:R-:W-:-:S04]  /*6f20*/  IMAD.HI.U32 R117, R3, R124, RZ ;  /* 0x0000007c03757227 */ /* 0x000fc800078e00ff */
[----:B------:R-:W-:Y:S02]  /*6f30*/  @!P4 IMAD.IADD R116, R116, 0x1, -R2 ;  /* 0x000000017474c824 */ /* 0x000fe400078e0a02 */
[C---:B------:R-:W-:Y:S02]  /*6f40*/  IMAD R120, R2.reuse, R120, R123 ;  /* 0x0000007802787224 */ /* 0x040fe400078e027b */
[----:B------:R-:W-:Y:S01]  /*6f50*/  IMAD.MOV R122, RZ, RZ, -R122 ;  /* 0x000000ffff7a7224 */ /* 0x000fe200078e0a7a */
[C---:B------:R-:W-:Y:S01]  /*6f60*/  ISETP.GT.U32.AND P4, PT, R2.reuse, R116, PT ;  /* 0x000000740200720c */ /* 0x040fe20003f84070 */
[----:B------:R-:W-:Y:S02]  /*6f70*/  IMAD.MOV R123, RZ, RZ, -R117 ;  /* 0x000000ffff7b7224 */ /* 0x000fe400078e0a75 */
[----:B------:R-:W-:Y:S02]  /*6f80*/  IMAD.MOV.U32 R117, RZ, RZ, R119 ;  /* 0x000000ffff757224 */ /* 0x000fe400078e0077 */
[----:B------:R-:W-:-:S02]  /*6f90*/  IMAD R122, R2, R122, R125 ;  /* 0x0000007a027a7224 */ /* 0x000fc400078e027d */
[--C-:B------:R-:W-:Y:S02]  /*6fa0*/  @!P5 IMAD.IADD R121, R121, 0x1, -R2.reuse ;  /* 0x000000017979d824 */ /* 0x100fe400078e0a02 */
[----:B------:R-:W-:Y:S02]  /*6fb0*/  @!P1 IMAD.IADD R118, R118, 0x1, -R2 ;  /* 0x0000000176769824 */ /* 0x000fe400078e0a02 */
[----:B------:R-:W-:Y:S01]  /*6fc0*/  @!P0 IMAD.MOV R117, RZ, RZ, -R117 ;  /* 0x000000ffff758224 */ /* 0x000fe200078e0a75 */
[----:B------:R-:W-:Y:S01]  /*6fd0*/  ISETP.GE.AND P0, PT, R127, RZ, PT ;  /* 0x000000ff7f00720c */ /* 0x000fe20003f06270 */
[----:B------:R-:W-:Y:S01]  /*6fe0*/  @!P3 IMAD.MOV R118, RZ, RZ, -R118 ;  /* 0x000000ffff76b224 */ /* 0x000fe200078e0a76 */
[----:B------:R-:W-:Y:S01]  /*6ff0*/  LOP3.LUT R127, R242, 0x106, RZ, 0xfc, !PT ;  /* 0x00000106f27f7812 */ /* 0x000fe200078efcff */
[C---:B------:R-:W-:Y:S01]  /*7000*/  IMAD R123, R2.reuse, R123, R124 ;  /* 0x0000007b027b7224 */ /* 0x040fe200078e027c */
[----:B------:R-:W-:Y:S01]  /*7010*/  ISETP.GT.U32.AND P5, PT, R2, R121, PT ;  /* 0x000000790200720c */ /* 0x000fe20003fa4070 */
[----:B------:R-:W-:Y:S01]  /*7020*/  @!P4 IMAD.IADD R116, R116, 0x1, -R2 ;  /* 0x000000017474c824 */ /* 0x000fe200078e0a02 */
[----:B------:R-:W-:-:S02]  /*7030*/  ISETP.GT.U32.AND P3, PT, R2, R122, PT ;  /* 0x0000007a0200720c */ /* 0x000fc40003f64070 */
[----:B------:R-:W-:Y:S01]  /*7040*/  IABS R125, R127 ;  /* 0x0000007f007d7213 */ /* 0x000fe20000000000 */
[----:B------:R-:W-:Y:S01]  /*7050*/  @!P2 IMAD.MOV R116, RZ, RZ, -R116 ;  /* 0x000000ffff74a224 */ /* 0x000fe200078e0a74 */
[----:B------:R-:W-:Y:S02]  /*7060*/  ISETP.GT.U32.AND P1, PT, R2, R123, PT ;  /* 0x0000007b0200720c */ /* 0x000fe40003f24070 */
[----:B------:R-:W-:Y:S01]  /*7070*/  ISETP.GE.AND P4, PT, R126, RZ, PT ;  /* 0x000000ff7e00720c */ /* 0x000fe20003f86270 */
[----:B------:R-:W-:Y:S01]  /*7080*/  IMAD.HI.U32 R119, R3, R125, RZ ;  /* 0x0000007d03777227 */ /* 0x000fe200078e00ff */
[----:B------:R-:W-:Y:S02]  /*7090*/  ISETP.GT.U32.AND P2, PT, R2, R120, PT ;  /* 0x000000780200720c */ /* 0x000fe40003f44070 */
[----:B------:R-:W-:Y:S01]  /*70a0*/  IABS R126, R130 ;  /* 0x00000082007e7213 */ /* 0x000fe20000000000 */
[----:B------:R-:W-:Y:S02]  /*70b0*/  IMAD.MOV R119, RZ, RZ, -R119 ;  /* 0x000000ffff777224 */ /* 0x000fe400078e0a77 */
[--C-:B------:R-:W-:Y:S01]  /*70c0*/  @!P5 IMAD.IADD R121, R121, 0x1, -R2.reuse ;  /* 0x000000017979d824 */ /* 0x100fe200078e0a02 */
[----:B------:R-:W-:Y:S01]  /*70d0*/  ISETP.GE.AND P5, PT, R129, RZ, PT ;  /* 0x000000ff8100720c */ /* 0x000fe20003fa6270 */
[----:B------:R-:W-:-:S02]  /*70e0*/  @!P3 IMAD.IADD R122, R122, 0x1, -R2 ;  /* 0x000000017a7ab824 */ /* 0x000fc400078e0a02 */
[C---:B------:R-:W-:Y:S02]  /*70f0*/  IMAD R125, R2.reuse, R119, R125 ;  /* 0x00000077027d7224 */ /* 0x040fe400078e027d */
[----:B------:R-:W-:Y:S01]  /*7100*/  IMAD.MOV.U32 R119, RZ, RZ, R121 ;  /* 0x000000ffff777224 */ /* 0x000fe200078e0079 */
[----:B------:R-:W-:Y:S01]  /*7110*/  ISETP.GT.U32.AND P3, PT, R2, R122, PT ;  /* 0x0000007a0200720c */ /* 0x000fe20003f64070 */
[----:B------:R-:W-:-:S04]  /*7120*/  IMAD.HI.U32 R124, R3, R126, RZ ;  /* 0x0000007e037c7227 */ /* 0x000fc800078e00ff */
[----:B------:R-:W-:Y:S01]  /*7130*/  @!P6 IMAD.MOV R119, RZ, RZ, -R119 ;  /* 0x000000ffff77e224 */ /* 0x000fe200078e0a77 */
[----:B------:R-:W-:Y:S01]  /*7140*/  ISETP.GE.AND P6, PT, R127, RZ, PT ;  /* 0x000000ff7f00720c */ /* 0x000fe20003fc6270 */
[----:B------:R-:W-:Y:S02]  /*7150*/  @!P1 IMAD.IADD R123, R123, 0x1, -R2 ;  /* 0x000000017b7b9824 */ /* 0x000fe400078e0a02 */
[----:B------:R-:W-:Y:S02]  /*7160*/  IMAD.MOV R127, RZ, RZ, -R124 ;  /* 0x000000ffff7f7224 */ /* 0x000fe400078e0a7c */
[----:B------:R-:W-:Y:S01]  /*7170*/  @!P2 IMAD.IADD R120, R120, 0x1, -R2 ;  /* 0x000000017878a824 */ /* 0x000fe200078e0a02 */
[C---:B------:R-:W-:Y:S01]  /*7180*/  ISETP.GT.U32.AND P1, PT, R2.reuse, R123, PT ;  /* 0x0000007b0200720c */ /* 0x040fe20003f24070 */
[----:B------:R-:W-:Y:S01]  /*7190*/  IMAD R124, R2, R127, R126 ;  /* 0x0000007f027c7224 */ /* 0x000fe200078e027e */
[----:B------:R-:W-:Y:S01]  /*71a0*/  LOP3.LUT R126, R242, 0x10c, RZ, 0xfc, !PT ;  /* 0x0000010cf27e7812 */ /* 0x000fe200078efcff */
[----:B------:R-:W-:Y:S01]  /*71b0*/  @!P3 IMAD.IADD R122, R122, 0x1, -R2 ;  /* 0x000000017a7ab824 */ /* 0x000fe200078e0a02 */
[C---:B------:R-:W-:Y:S01]  /*71c0*/  ISETP.GT.U32.AND P2, PT, R2.reuse, R120, PT ;  /* 0x000000780200720c */ /* 0x040fe20003f44070 */
[----:B------:R-:W-:Y:S01]  /*71d0*/  IMAD.HI.U32 R121, R3, R128, RZ ;  /* 0x0000008003797227 */ /* 0x000fe200078e00ff */
[----:B------:R-:W-:-:S03]  /*71e0*/  ISETP.GT.U32.AND P3, PT, R2, R124, PT ;  /* 0x0000007c0200720c */ /* 0x000fc60003f64070 */
[----:B------:R-:W-:Y:S02]  /*71f0*/  IMAD.MOV R121, RZ, RZ, -R121 ;  /* 0x000000ffff797224 */ /* 0x000fe400078e0a79 */
[----:B------:R-:W-:Y:S02]  /*7200*/  @!P5 IMAD.MOV R122, RZ, RZ, -R122 ;  /* 0x000000ffff7ad224 */ /* 0x000fe400078e0a7a */
[----:B------:R-:W-:Y:S01]  /*7210*/  @!P1 IMAD.IADD R123, R123, 0x1, -R2 ;  /* 0x000000017b7b9824 */ /* 0x000fe200078e0a02 */
[----:B------:R-:W-:Y:S01]  /*7220*/  ISETP.GE.AND P1, PT, R131, RZ, PT ;  /* 0x000000ff8300720c */ /* 0x000fe20003f26270 */
[----:B------:R-:W-:Y:S01]  /*7230*/  IMAD R127, R2, R121, R128 ;  /* 0x00000079027f7224 */ /* 0x000fe200078e0280 */
[----:B------:R-:W-:Y:S01]  /*7240*/  IABS R128, R126 ;  /* 0x0000007e00807213 */ /* 0x000fe20000000000 */
[--C-:B------:R-:W-:Y:S01]  /*7250*/  @!P2 IMAD.IADD R120, R120, 0x1, -R2.reuse ;  /* 0x000000017878a824 */ /* 0x100fe200078e0a02 */
[----:B------:R-:W-:Y:S01]  /*7260*/  ISETP.GT.U32.AND P2, PT, R2, R125, PT ;  /* 0x0000007d0200720c */ /* 0x000fe20003f44070 */
[----:B------:R-:W-:Y:S01]  /*7270*/  IMAD.MOV.U32 R121, RZ, RZ, R123 ;  /* 0x000000ffff797224 */ /* 0x000fe200078e007b */
[----:B------:R-:W-:Y:S01]  /*7280*/  LOP3.LUT R123, R242, 0x10e, RZ, 0xfc, !PT ;  /* 0x0000010ef27b7812 */ /* 0x000fe200078efcff */
[----:B------:R-:W-:Y:S01]  /*7290*/  @!P3 IMAD.IADD R124, R124, 0x1, -R2 ;  /* 0x000000017c7cb824 */ /* 0x000fe200078e0a02 */
[----:B------:R-:W-:Y:S01]  /*72a0*/  IABS R131, R133 ;  /* 0x0000008500837213 */ /* 0x000fe20000000000 */
[----:B------:R-:W-:Y:S01]  /*72b0*/  @!P0 IMAD.MOV R121, RZ, RZ, -R121 ;  /* 0x000000ffff798224 */ /* 0x000fe200078e0a79 */
[----:B------:R-:W-:Y:S01]  /*72c0*/  IABS R129, R123 ;  /* 0x0000007b00817213 */ /* 0x000fe20000000000 */
[----:B------:R-:W-:Y:S01]  /*72d0*/  @!P4 IMAD.MOV R120, RZ, RZ, -R120 ;  /* 0x000000ffff78c224 */ /* 0x000fe200078e0a78 */
[----:B------:R-:W-:Y:S01]  /*72e0*/  ISETP.GE.AND P5, PT, R123, RZ, PT ;  /* 0x000000ff7b00720c */ /* 0x000fe20003fa6270 */
[----:B------:R-:W-:Y:S01]  /*72f0*/  IMAD.HI.U32 R123, R3, R128, RZ ;  /* 0x00000080037b7227 */ /* 0x000fe200078e00ff */
[----:B------:R-:W-:-:S02]  /*7300*/  ISETP.GT.U32.AND P3, PT, R2, R124, PT ;  /* 0x0000007c0200720c */ /* 0x000fc40003f64070 */
[----:B------:R-:W-:Y:S01]  /*7310*/  ISETP.GE.AND P0, PT, R126, RZ, PT ;  /* 0x000000ff7e00720c */ /* 0x000fe20003f06270 */
[----:B------:R-:W-:Y:S01]  /*7320*/  IMAD.HI.U32 R126, R3, R129, RZ ;  /* 0x00000081037e7227 */ /* 0x000fe200078e00ff */
[----:B------:R-:W-:-:S03]  /*7330*/  ISETP.GE.AND P4, PT, R130, RZ, PT ;  /* 0x000000ff8200720c */ /* 0x000fc60003f86270 */
[----:B------:R-:W-:Y:S02]  /*7340*/  IMAD.MOV R123, RZ, RZ, -R123 ;  /* 0x000000ffff7b7224 */ /* 0x000fe400078e0a7b */
[----:B------:R-:W-:Y:S02]  /*7350*/  @!P2 IMAD.IADD R125, R125, 0x1, -R2 ;  /* 0x000000017d7da824 */ /* 0x000fe400078e0a02 */
[----:B------:R-:W-:Y:S02]  /*7360*/  IMAD.MOV R130, RZ, RZ, -R126 ;  /* 0x000000ffff827224 */ /* 0x000fe400078e0a7e */
[C---:B------:R-:W-:Y:S01]  /*7370*/  IMAD R126, R2.reuse, R123, R128 ;  /* 0x0000007b027e7224 */ /* 0x040fe200078e0280 */
[----:B------:R-:W-:Y:S01]  /*7380*/  ISETP.GT.U32.AND P2, PT, R2, R125, PT ;  /* 0x0000007d0200720c */ /* 0x000fe20003f44070 */
[----:B------:R-:W-:Y:S02]  /*7390*/  @!P3 IMAD.IADD R124, R124, 0x1, -R2 ;  /* 0x000000017c7cb824 */ /* 0x000fe400078e0a02 */
[C---:B------:R-:W-:Y:S01]  /*73a0*/  IMAD R129, R2.reuse, R130, R129 ;  /* 0x0000008202817224 */ /* 0x040fe200078e0281 */
[----:B------:R-:W-:Y:S01]  /*73b0*/  ISETP.GT.U32.AND P3, PT, R2, R126, PT ;  /* 0x0000007e0200720c */ /* 0x000fe20003f64070 */
[----:B------:R-:W-:-:S04]  /*73c0*/  IMAD.HI.U32 R128, R3, R131, RZ ;  /* 0x0000008303807227 */ /* 0x000fc800078e00ff */
[----:B------:R-:W-:-:S04]  /*73d0*/  IMAD.HI.U32 R130, R3, R132, RZ ;  /* 0x0000008403827227 */ /* 0x000fc800078e00ff */
[----:B------:R-:W-:Y:S01]  /*73e0*/  @!P2 IMAD.IADD R125, R125, 0x1, -R2 ;  /* 0x000000017d7da824 */ /* 0x000fe200078e0a02 */
[----:B------:R-:W-:Y:S01]  /*73f0*/  ISETP.GT.U32.AND P2, PT, R2, R127, PT ;  /* 0x0000007f0200720c */ /* 0x000fe20003f44070 */
[----:B------:R-:W-:Y:S02]  /*7400*/  IMAD.MOV R128, RZ, RZ, -R128 ;  /* 0x000000ffff807224 */ /* 0x000fe400078e0a80 */
[----:B------:R-:W-:Y:S02]  /*7410*/  @!P3 IMAD.IADD R126, R126, 0x1, -R2 ;  /* 0x000000017e7eb824 */ /* 0x000fe400078e0a02 */
[----:B------:R-:W-:Y:S02]  /*7420*/  IMAD.MOV.U32 R123, RZ, RZ, R125 ;  /* 0x000000ffff7b7224 */ /* 0x000fe400078e007d */
[----:B------:R-:W-:Y:S01]  /*7430*/  IMAD.MOV R125, RZ, RZ, -R130 ;  /* 0x000000ffff7d7224 */ /* 0x000fe200078e0a82 */
[C---:B------:R-:W-:Y:S01]  /*7440*/  ISETP.GT.U32.AND P3, PT, R2.reuse, R126, PT ;  /* 0x0000007e0200720c */ /* 0x040fe20003f64070 */
[----:B------:R-:W-:Y:S01]  /*7450*/  @!P6 IMAD.MOV R123, RZ, RZ, -R123 ;  /* 0x000000ffff7be224 */ /* 0x000fe200078e0a7b */
[C---:B------:R-:W-:Y:S01]  /*7460*/  ISETP.GT.U32.AND P6, PT, R2.reuse, R129, PT ;  /* 0x000000810200720c */ /* 0x040fe20003fc4070 */
[C---:B------:R-:W-:Y:S01]  /*7470*/  IMAD R128, R2.reuse, R128, R131 ;  /* 0x0000008002807224 */ /* 0x040fe200078e0283 */
[----:B------:R-:W-:Y:S01]  /*7480*/  IABS R130, R140 ;  /* 0x0000008c00827213 */ /* 0x000fe20000000000 */
[----:B------:R-:W-:-:S02]  /*7490*/  IMAD R131, R2, R125, R132 ;  /* 0x0000007d02837224 */ /* 0x000fc400078e0284 */
[----:B------:R-:W-:Y:S01]  /*74a0*/  @!P4 IMAD.MOV R124, RZ, RZ, -R124 ;  /* 0x000000ffff7cc224 */ /* 0x000fe200078e0a7c */
[----:B------:R-:W-:Y:S01]  /*74b0*/  ISETP.GE.AND P4, PT, R133, RZ, PT ;  /* 0x000000ff8500720c */ /* 0x000fe20003f86270 */
[----:B------:R-:W-:-:S04]  /*74c0*/  IMAD.HI.U32 R125, R3, R130, RZ ;  /* 0x00000082037d7227 */ /* 0x000fc800078e00ff */
[--C-:B------:R-:W-:Y:S01]  /*74d0*/  @!P3 IMAD.IADD R126, R126, 0x1, -R2.reuse ;  /* 0x000000017e7eb824 */ /* 0x100fe200078e0a02 */
[C---:B------:R-:W-:Y:S01]  /*74e0*/  ISETP.GT.U32.AND P3, PT, R2.reuse, R128, PT ;  /* 0x000000800200720c */ /* 0x040fe20003f64070 */
[--C-:B------:R-:W-:Y:S02]  /*74f0*/  @!P6 IMAD.IADD R129, R129, 0x1, -R2.reuse ;  /* 0x000000018181e824 */ /* 0x100fe400078e0a02 */
[----:B------:R-:W-:Y:S02]  /*7500*/  IMAD.MOV R133, RZ, RZ, -R125 ;  /* 0x000000ffff857224 */ /* 0x000fe400078e0a7d */
[----:B------:R-:W-:Y:S01]  /*7510*/  @!P2 IMAD.IADD R127, R127, 0x1, -R2 ;  /* 0x000000017f7fa824 */ /* 0x000fe200078e0a02 */
[C---:B------:R-:W-:Y:S01]  /*7520*/  ISETP.GT.U32.AND P6, PT, R2.reuse, R129, PT ;  /* 0x000000810200720c */ /* 0x040fe20003fc4070 */
[C---:B------:R-:W-:Y:S02]  /*7530*/  IMAD R130, R2.reuse, R133, R130 ;  /* 0x0000008502827224 */ /* 0x040fe400078e0282 */
[----:B------:R-:W-:Y:S01]  /*7540*/  IMAD.HI.U32 R125, R3, R135, RZ ;  /* 0x00000087037d7227 */ /* 0x000fe200078e00ff */
[----:B------:R-:W-:-:S03]  /*7550*/  ISETP.GT.U32.AND P2, PT, R2, R127, PT ;  /* 0x0000007f0200720c */ /* 0x000fc60003f44070 */
[----:B------:R-:W-:Y:S01]  /*7560*/  @!P3 IMAD.IADD R128, R128, 0x1, -R2 ;  /* 0x000000018080b824 */ /* 0x000fe200078e0a02 */
[----:B------:R-:W-:Y:S01]  /*7570*/  ISETP.GT.U32.AND P3, PT, R2, R130, PT ;  /* 0x000000820200720c */ /* 0x000fe20003f64070 */
[----:B------:R-:W-:Y:S02]  /*7580*/  IMAD.MOV R133, RZ, RZ, -R125 ;  /* 0x000000ffff857224 */ /* 0x000fe400078e0a7d */
[----:B------:R-:W-:-:S04]  /*7590*/  IMAD.HI.U32 R125, R3, R139, RZ ;  /* 0x0000008b037d7227 */ /* 0x000fc800078e00ff */
[--C-:B------:R-:W-:Y:S01]  /*75a0*/  @!P6 IMAD.IADD R129, R129, 0x1, -R2.reuse ;  /* 0x000000018181e824 */ /* 0x100fe200078e0a02 */
[----:B------:R-:W-:Y:S01]  /*75b0*/  ISETP.GT.U32.AND P6, PT, R2, R131, PT ;  /* 0x000000830200720c */ /* 0x000fe20003fc4070 */
[----:B------:R-:W-:Y:S01]  /*75c0*/  @!P2 IMAD.IADD R127, R127, 0x1, -R2 ;  /* 0x000000017f7fa824 */ /* 0x000fe200078e0a02 */
[----:B------:R-:W-:Y:S01]  /*75d0*/  ISETP.GE.AND P2, PT, R134, RZ, PT ;  /* 0x000000ff8600720c */ /* 0x000fe20003f46270 */
[----:B------:R-:W-:-:S04]  /*75e0*/  IMAD.HI.U32 R134, R3, R138, RZ ;  /* 0x0000008a03867227 */ /* 0x000fc800078e00ff */
[----:B------:R-:W-:Y:S02]  /*75f0*/  @!P3 IMAD.IADD R130, R130, 0x1, -R2 ;  /* 0x000000018282b824 */ /* 0x000fe400078e0a02 */
[----:B------:R-:W-:Y:S02]  /*7600*/  IMAD.MOV R125, RZ, RZ, -R125 ;  /* 0x000000ffff7d7224 */ /* 0x000fe400078e0a7d */
[----:B------:R-:W-:-:S04]  /*7610*/  IMAD.HI.U32 R132, R3, R136, RZ ;  /* 0x0000008803847227 */ /* 0x000fc800078e00ff */
[C---:B------:R-:W-:Y:S02]  /*7620*/  IMAD R133, R2.reuse, R133, R135 ;  /* 0x0000008502857224 */ /* 0x040fe400078e0287 */
[----:B------:R-:W-:Y:S02]  /*7630*/  IMAD.MOV R135, RZ, RZ, -R134 ;  /* 0x000000ffff877224 */ /* 0x000fe400078e0a86 */
[----:B------:R-:W-:Y:S01]  /*7640*/  @!P0 IMAD.MOV R126, RZ, RZ, -R126 ;  /* 0x000000ffff7e8224 */ /* 0x000fe200078e0a7e */
[C---:B------:R-:W-:Y:S01]  /*7650*/  ISETP.GT.U32.AND P0, PT, R2.reuse, R130, PT ;  /* 0x000000820200720c */ /* 0x040fe20003f04070 */
[----:B------:R-:W-:Y:S02]  /*7660*/  IMAD R134, R2, R125, R139 ;  /* 0x0000007d02867224 */ /* 0x000fe400078e028b */
[----:B------:R-:W-:Y:S02]  /*7670*/  IMAD.MOV R137, RZ, RZ, -R132 ;  /* 0x000000ffff897224 */ /* 0x000fe400078e0a84 */
[----:B------:R-:W-:-:S02]  /*7680*/  IMAD.MOV.U32 R125, RZ, RZ, R127 ;  /* 0x000000ffff7d7224 */ /* 0x000fc400078e007f */
[----:B------:R-:W-:Y:S01]  /*7690*/  @!P6 IMAD.IADD R131, R131, 0x1, -R2 ;  /* 0x000000018383e824 */ /* 0x000fe200078e0a02 */
[C---:B------:R-:W-:Y:S01]  /*76a0*/  ISETP.GT.U32.AND P6, PT, R2.reuse, R133, PT ;  /* 0x000000850200720c */ /* 0x040fe20003fc4070 */
[C---:B------:R-:W-:Y:S01]  /*76b0*/  IMAD R132, R2.reuse, R137, R136 ;  /* 0x0000008902847224 */ /* 0x040fe200078e0288 */
[----:B------:R-:W-:Y:S01]  /*76c0*/  IABS R137, R145 ;  /* 0x0000009100897213 */ /* 0x000fe20000000000 */
[----:B------:R-:W-:Y:S01]  /*76d0*/  @!P1 IMAD.MOV R125, RZ, RZ, -R125 ;  /* 0x000000ffff7d9224 */ /* 0x000fe200078e0a7d */
[C---:B------:R-:W-:Y:S01]  /*76e0*/  ISETP.GT.U32.AND P1, PT, R2.reuse, R128, PT ;  /* 0x000000800200720c */ /* 0x040fe20003f24070 */
[----:B------:R-:W-:Y:S01]  /*76f0*/  IMAD.MOV.U32 R127, RZ, RZ, R129 ;  /* 0x000000ffff7f7224 */ /* 0x000fe200078e0081 */
[----:B------:R-:W-:Y:S01]  /*7700*/  ISETP.GT.U32.AND P3, PT, R2, R131, PT ;  /* 0x000000830200720c */ /* 0x000fe20003f64070 */
[----:B------:R-:W-:Y:S01]  /*7710*/  @!P0 IMAD.IADD R130, R130, 0x1, -R2 ;  /* 0x0000000182828824 */ /* 0x000fe200078e0a02 */
[C---:B------:R-:W-:Y:S01]  /*7720*/  ISETP.GT.U32.AND P0, PT, R2.reuse, R134, PT ;  /* 0x000000860200720c */ /* 0x040fe20003f04070 */
[----:B------:R-:W-:Y:S01]  /*7730*/  @!P5 IMAD.MOV R127, RZ, RZ, -R127 ;  /* 0x000000ffff7fd224 */ /* 0x000fe200078e0a7f */
[C---:B------:R-:W-:Y:S01]  /*7740*/  ISETP.GT.U32.AND P5, PT, R2.reuse, R132, PT ;  /* 0x000000840200720c */ /* 0x040fe20003fa4070 */
[----:B------:R-:W-:Y:S01]  /*7750*/  IMAD R135, R2, R135, R138 ;  /* 0x0000008702877224 */ /* 0x000fe200078e028a */
[----:B------:R-:W-:Y:S01]  /*7760*/  IABS R138, R146 ;  /* 0x00000092008a7213 */ /* 0x000fe20000000000 */
[----:B------:R-:W-:-:S02]  /*7770*/  @!P6 IMAD.IADD R133, R133, 0x1, -R2 ;  /* 0x000000018585e824 */ /* 0x000fc400078e0a02 */
[----:B------:R-:W-:-:S03]  /*7780*/  IMAD.HI.U32 R129, R3, R137, RZ ;  /* 0x0000008903817227 */ /* 0x000fc600078e00ff */
[----:B------:R-:W-:Y:S01]  /*7790*/  ISETP.GT.U32.AND P6, PT, R2, R133, PT ;  /* 0x000000850200720c */ /* 0x000fe20003fc4070 */
[--C-:B------:R-:W-:Y:S01]  /*77a0*/  @!P1 IMAD.IADD R128, R128, 0x1, -R2.reuse ;  /* 0x0000000180809824 */ /* 0x100fe200078e0a02 */
[----:B------:R-:W-:Y:S01]  /*77b0*/  ISETP.GT.U32.AND P1, PT, R2, R135, PT ;  /* 0x000000870200720c */ /* 0x000fe20003f24070 */
[--C-:B------:R-:W-:Y:S02]  /*77c0*/  @!P0 IMAD.IADD R134, R134, 0x1, -R2.reuse ;  /* 0x0000000186868824 */ /* 0x100fe400078e0a02 */
[--C-:B------:R-:W-:Y:S01]  /*77d0*/  @!P5 IMAD.IADD R132, R132, 0x1, -R2.reuse ;  /* 0x000000018484d824 */ /* 0x100fe200078e0a02 */
[----:B------:R-:W-:Y:S01]  /*77e0*/  ISETP.GE.AND P5, PT, R142, RZ, PT ;  /* 0x000000ff8e00720c */ /* 0x000fe20003fa6270 */
[----:B------:R-:W-:Y:S01]  /*77f0*/  IMAD.MOV R129, RZ, RZ, -R129 ;  /* 0x000000ffff817224 */ /* 0x000fe200078e0a81 */
[----:B------:R-:W-:Y:S01]  /*7800*/  LOP3.LUT R142, R242, 0x124, RZ, 0xfc, !PT ;  /* 0x00000124f28e7812 */ /* 0x000fe200078efcff */
[----:B------:R-:W-:Y:S01]  /*7810*/  @!P3 IMAD.IADD R131, R131, 0x1, -R2 ;  /* 0x000000018383b824 */ /* 0x000fe200078e0a02 */
[----:B------:R-:W-:Y:S01]  /*7820*/  ISETP.GT.U32.AND P0, PT, R2, R132, PT ;  /* 0x000000840200720c */ /* 0x000fe20003f04070 */
[----:B------:R-:W-:Y:S01]  /*7830*/  IMAD.HI.U32 R136, R3, R138, RZ ;  /* 0x0000008a03887227 */ /* 0x000fe200078e00ff */
[----:B------:R-:W-:-:S03]  /*7840*/  ISETP.GE.AND P3, PT, R140, RZ, PT ;  /* 0x000000ff8c00720c */ /* 0x000fc60003f66270 */
[C---:B------:R-:W-:Y:S02]  /*7850*/  IMAD R137, R2.reuse, R129, R137 ;  /* 0x0000008102897224 */ /* 0x040fe400078e0289 */
[----:B------:R-:W-:Y:S02]  /*7860*/  IMAD.MOV R139, RZ, RZ, -R136 ;  /* 0x000000ffff8b7224 */ /* 0x000fe400078e0a88 */
[--C-:B------:R-:W-:Y:S01]  /*7870*/  @!P1 IMAD.IADD R135, R135, 0x1, -R2.reuse ;  /* 0x0000000187879824 */ /* 0x100fe200078e0a02 */
[----:B------:R-:W-:Y:S01]  /*7880*/  ISETP.GE.AND P1, PT, R143, RZ, PT ;  /* 0x000000ff8f00720c */ /* 0x000fe20003f26270 */
[----:B------:R-:W-:Y:S02]  /*7890*/  IMAD.MOV.U32 R129, RZ, RZ, R131 ;  /* 0x000000ffff817224 */ /* 0x000fe400078e0083 */
[----:B------:R-:W-:Y:S01]  /*78a0*/  @!P6 IMAD.IADD R133, R133, 0x1, -R2 ;  /* 0x000000018585e824 */ /* 0x000fe200078e0a02 */
[----:B------:R-:W-:Y:S01]  /*78b0*/  ISETP.GE.AND P6, PT, R141, RZ, PT ;  /* 0x000000ff8d00720c */ /* 0x000fe20003fc6270 */
[----:B------:R-:W-:Y:S01]  /*78c0*/  IMAD R136, R2, R139, R138 ;  /* 0x0000008b02887224 */ /* 0x000fe200078e028a */
[----:B------:R-:W-:Y:S01]  /*78d0*/  LOP3.LUT R138, R242, 0x122, RZ, 0xfc, !PT ;  /* 0x00000122f28a7812 */ /* 0x000fe200078efcff */
[----:B------:R-:W-:Y:S01]  /*78e0*/  @!P2 IMAD.MOV R129, RZ, RZ, -R129 ;  /* 0x000000ffff81a224 */ /* 0x000fe200078e0a81 */
[----:B------:R-:W-:Y:S01]  /*78f0*/  ISETP.GT.U32.AND P2, PT, R2, R135, PT ;  /* 0x000000870200720c */ /* 0x000fe20003f44070 */
[----:B------:R-:W-:Y:S01]  /*7900*/  @!P0 IMAD.IADD R132, R132, 0x1, -R2 ;  /* 0x0000000184848824 */ /* 0x000fe200078e0a02 */
[C---:B------:R-:W-:Y:S01]  /*7910*/  ISETP.GT.U32.AND P0, PT, R2.reuse, R136, PT ;  /* 0x000000880200720c */ /* 0x040fe20003f04070 */
[----:B------:R-:W-:Y:S01]  /*7920*/  @!P4 IMAD.MOV R128, RZ, RZ, -R128 ;  /* 0x000000ffff80c224 */ /* 0x000fe200078e0a80 */
[C---:B------:R-:W-:Y:S01]  /*7930*/  ISETP.GT.U32.AND P4, PT, R2.reuse, R134, PT ;  /* 0x000000860200720c */ /* 0x040fe20003f84070 */
[----:B------:R-:W-:Y:S01]  /*7940*/  IMAD.MOV.U32 R131, RZ, RZ, R133 ;  /* 0x000000ffff837224 */ /* 0x000fe200078e0085 */
[----:B------:R-:W-:Y:S01]  /*7950*/  IABS R139, R138 ;  /* 0x0000008a008b7213 */ /* 0x000fe20000000000 */
[----:B------:R-:W-:Y:S01]  /*7960*/  @!P3 IMAD.MOV R130, RZ, RZ, -R130 ;  /* 0x000000ffff82b224 */ /* 0x000fe200078e0a82 */
[----:B------:R-:W-:Y:S01]  /*7970*/  ISETP.GT.U32.AND P3, PT, R2, R137, PT ;  /* 0x000000890200720c */ /* 0x000fe20003f64070 */
[----:B------:R-:W-:Y:S01]  /*7980*/  @!P6 IMAD.MOV R131, RZ, RZ, -R131 ;  /* 0x000000ffff83e224 */ /* 0x000fe200078e0a83 */
[----:B------:R-:W-:Y:S01]  /*7990*/  ISETP.GE.AND P6, PT, R144, RZ, PT ;  /* 0x000000ff9000720c */ /* 0x000fe20003fc6270 */
[----:B------:R-:W-:Y:S01]  /*79a0*/  IMAD.HI.U32 R133, R3, R139, RZ ;  /* 0x0000008b03857227 */ /* 0x000fe200078e00ff */
[----:B------:R-:W-:-:S03]  /*79b0*/  IABS R141, R142 ;  /* 0x0000008e008d7213 */ /* 0x000fc60000000000 */
[--C-:B------:R-:W-:Y:S01]  /*79c0*/  @!P2 IMAD.IADD R135, R135, 0x1, -R2.reuse ;  /* 0x000000018787a824 */ /* 0x100fe200078e0a02 */
[----:B------:R-:W-:Y:S01]  /*79d0*/  ISETP.GE.AND P2, PT, R145, RZ, PT ;  /* 0x000000ff9100720c */ /* 0x000fe20003f46270 */
[----:B------:R-:W-:Y:S01]  /*79e0*/  IMAD.MOV R140, RZ, RZ, -R133 ;  /* 0x000000ffff8c7224 */ /* 0x000fe200078e0a85 */
[----:B------:R-:W-:Y:S01]  /*79f0*/  LOP3.LUT R145, R242, 0x12a, RZ, 0xfc, !PT ;  /* 0x0000012af2917812 */ /* 0x000fe200078efcff */
[--C-:B------:R-:W-:Y:S02]  /*7a00*/  @!P0 IMAD.IADD R136, R136, 0x1, -R2.reuse ;  /* 0x0000000188888824 */ /* 0x100fe400078e0a02 */
[----:B------:R-:W-:Y:S01]  /*7a10*/  IMAD.MOV.U32 R133, RZ, RZ, R135 ;  /* 0x000000ffff857224 */ /* 0x000fe200078e0087 */
[----:B------:R-:W-:Y:S01]  /*7a20*/  LOP3.LUT R135, R242, 0x126, RZ, 0xfc, !PT ;  /* 0x00000126f2877812 */ /* 0x000fe200078efcff */
[--C-:B------:R-:W-:Y:S01]  /*7a30*/  @!P4 IMAD.IADD R134, R134, 0x1, -R2.reuse ;  /* 0x000000018686c824 */ /* 0x100fe200078e0a02 */
[----:B------:R-:W-:Y:S01]  /*7a40*/  IABS R144, R145 ;  /* 0x0000009100907213 */ /* 0x000fe20000000000 */
[----:B------:R-:W-:Y:S01]  /*7a50*/  IMAD R139, R2, R140, R139 ;  /* 0x0000008c028b7224 */ /* 0x000fe200078e028b */
[----:B------:R-:W-:Y:S01]  /*7a60*/  LOP3.LUT R140, R242, 0x128, RZ, 0xfc, !PT ;  /* 0x00000128f28c7812 */ /* 0x000fe200078efcff */
[----:B------:R-:W-:Y:S01]  /*7a70*/  @!P3 IMAD.IADD R137, R137, 0x1, -R2 ;  /* 0x000000018989b824 */ /* 0x000fe200078e0a02 */
[----:B------:R-:W-:Y:S01]  /*7a80*/  ISETP.GE.AND P3, PT, R138, RZ, PT ;  /* 0x000000ff8a00720c */ /* 0x000fe20003f66270 */
[----:B------:R-:W-:Y:S01]  /*7a90*/  @!P1 IMAD.MOV R133, RZ, RZ, -R133 ;  /* 0x000000ffff859224 */ /* 0x000fe200078e0a85 */
[C---:B------:R-:W-:Y:S01]  /*7aa0*/  ISETP.GT.U32.AND P1, PT, R2.reuse, R136, PT ;  /* 0x000000880200720c */ /* 0x040fe20003f24070 */
[----:B------:R-:W-:Y:S01]  /*7ab0*/  IMAD.HI.U32 R138, R3, R141, RZ ;  /* 0x0000008d038a7227 */ /* 0x000fe200078e00ff */
[----:B------:R-:W-:-:S02]  /*7ac0*/  ISETP.GT.U32.AND P0, PT, R2, R137, PT ;  /* 0x000000890200720c */ /* 0x000fc40003f04070 */
[----:B------:R-:W-:Y:S01]  /*7ad0*/  IABS R143, R140 ;  /* 0x0000008c008f7213 */ /* 0x000fe20000000000 */
[----:B------:R-:W-:Y:S01]  /*7ae0*/  @!P6 IMAD.MOV R134, RZ, RZ, -R134 ;  /* 0x000000ffff86e224 */ /* 0x000fe200078e0a86 */
[----:B------:R-:W-:Y:S01]  /*7af0*/  ISETP.GT.U32.AND P6, PT, R2, R139, PT ;  /* 0x0000008b0200720c */ /* 0x000fe20003fc4070 */
[----:B------:R-:W-:Y:S01]  /*7b00*/  IMAD.MOV R138, RZ, RZ, -R138 ;  /* 0x000000ffff8a7224 */ /* 0x000fe200078e0a8a */
[----:B------:R-:W-:Y:S01]  /*7b10*/  ISETP.GE.AND P4, PT, R146, RZ, PT ;  /* 0x000000ff9200720c */ /* 0x000fe20003f86270 */
[----:B------:R-:W-:Y:S01]  /*7b20*/  @!P5 IMAD.MOV R132, RZ, RZ, -R132 ;  /* 0x000000ffff84d224 */ /* 0x000fe200078e0a84 */
[----:B------:R-:W-:Y:S01]  /*7b30*/  ISETP.GE.AND P5, PT, R142, RZ, PT ;  /* 0x000000ff8e00720c */ /* 0x000fe20003fa6270 */
[----:B------:R-:W-:Y:S01]  /*7b40*/  IMAD R138, R2, R138, R141 ;  /* 0x0000008a028a7224 */ /* 0x000fe200078e028d */
[----:B------:R-:W-:Y:S01]  /*7b50*/  IABS R141, R135 ;  /* 0x00000087008d7213 */ /* 0x000fe20000000000 */
[--C-:B------:R-:W-:Y:S01]  /*7b60*/  @!P1 IMAD.IADD R136, R136, 0x1, -R2.reuse ;  /* 0x0000000188889824 */ /* 0x100fe200078e0a02 */
[----:B------:R-:W-:Y:S01]  /*7b70*/  LOP3.LUT R146, R242, 0x12c, RZ, 0xfc, !PT ;  /* 0x0000012cf2927812 */ /* 0x000fe200078efcff */
[----:B------:R-:W-:Y:S01]  /*7b80*/  @!P0 IMAD.IADD R137, R137, 0x1, -R2 ;  /* 0x0000000189898824 */ /* 0x000fe200078e0a02 */
[----:B------:R-:W-:Y:S01]  /*7b90*/  ISETP.GT.U32.AND P1, PT, R2, R138, PT ;  /* 0x0000008a0200720c */ /* 0x000fe20003f24070 */
[----:B------:R-:W-:Y:S01]  /*7ba0*/  IMAD.HI.U32 R142, R3, R144, RZ ;  /* 0x00000090038e7227 */ /* 0x000fe200078e00ff */
[----:B------:R-:W-:-:S03]  /*7bb0*/  ISETP.GE.AND P0, PT, R135, RZ, PT ;  /* 0x000000ff8700720c */ /* 0x000fc60003f06270 */
[----:B------:R-:W-:Y:S02]  /*7bc0*/  @!P6 IMAD.IADD R139, R139, 0x1, -R2 ;  /* 0x000000018b8be824 */ /* 0x000fe400078e0a02 */
[----:B------:R-:W-:Y:S02]  /*7bd0*/  IMAD.MOV.U32 R135, RZ, RZ, R137 ;  /* 0x000000ffff877224 */ /* 0x000fe400078e0089 */
[----:B------:R-:W-:Y:S01]  /*7be0*/  IMAD.HI.U32 R137, R3, R141, RZ ;  /* 0x0000008d03897227 */ /* 0x000fe200078e00ff */
[----:B------:R-:W-:-:S03]  /*7bf0*/  ISETP.GT.U32.AND P6, PT, R2, R139, PT ;  /* 0x0000008b0200720c */ /* 0x000fc60003fc4070 */
[----:B------:R-:W-:Y:S02]  /*7c00*/  IMAD.MOV R137, RZ, RZ, -R137 ;  /* 0x000000ffff897224 */ /* 0x000fe400078e0a89 */
[----:B------:R-:W-:Y:S02]  /*7c10*/  @!P1 IMAD.IADD R138, R138, 0x1, -R2 ;  /* 0x000000018a8a9824 */ /* 0x000fe400078e0a02 */
[----:B------:R-:W-:Y:S02]  /*7c20*/  IMAD R141, R2, R137, R141 ;  /* 0x00000089028d7224 */ /* 0x000fe400078e028d */
[----:B------:R-:W-:Y:S01]  /*7c30*/  @!P2 IMAD.MOV R135, RZ, RZ, -R135 ;  /* 0x000000ffff87a224 */ /* 0x000fe200078e0a87 */
[----:B------:R-:W-:Y:S01]  /*7c40*/  ISETP.GE.AND P2, PT, R140, RZ, PT ;  /* 0x000000ff8c00720c */ /* 0x000fe20003f46270 */
[----:B------:R-:W-:Y:S01]  /*7c50*/  IMAD.HI.U32 R140, R3, R143, RZ ;  /* 0x0000008f038c7227 */ /* 0x000fe200078e00ff */
[----:B------:R-:W-:-:S03]  /*7c60*/  ISETP.GT.U32.AND P1, PT, R2, R138, PT ;  /* 0x0000008a0200720c */ /* 0x000fc60003f24070 */
[----:B------:R-:W-:Y:S01]  /*7c70*/  @!P6 IMAD.IADD R139, R139, 0x1, -R2 ;  /* 0x000000018b8be824 */ /* 0x000fe200078e0a02 */
[C---:B------:R-:W-:Y:S01]  /*7c80*/  ISETP.GT.U32.AND P6, PT, R2.reuse, R141, PT ;  /* 0x0000008d0200720c */ /* 0x040fe20003fc4070 */
[----:B------:R-:W-:Y:S02]  /*7c90*/  IMAD.MOV R140, RZ, RZ, -R140 ;  /* 0x000000ffff8c7224 */ /* 0x000fe400078e0a8c */
[----:B------:R-:W-:Y:S01]  /*7ca0*/  IMAD.MOV R137, RZ, RZ, -R142 ;  /* 0x000000ffff897224 */ /* 0x000fe200078e0a8e */
[----:B------:R-:W-:Y:S01]  /*7cb0*/  IABS R142, R146 ;  /* 0x00000092008e7213 */ /* 0x000fe20000000000 */
[C---:B------:R-:W-:Y:S02]  /*7cc0*/  IMAD R140, R2.reuse, R140, R143 ;  /* 0x0000008c028c7224 */ /* 0x040fe400078e028f */
[----:B------:R-:W-:Y:S02]  /*7cd0*/  IMAD R143, R2, R137, R144 ;  /* 0x00000089028f7224 */ /* 0x000fe400078e0290 */
[----:B------:R-:W-:-:S02]  /*7ce0*/  IMAD.MOV.U32 R137, RZ, RZ, R139 ;  /* 0x000000ffff897224 */ /* 0x000fc400078e008b */
[--C-:B------:R-:W-:Y:S01]  /*7cf0*/  @!P1 IMAD.IADD R138, R138, 0x1, -R2.reuse ;  /* 0x000000018a8a9824 */ /* 0x100fe200078e0a02 */
[C---:B------:R-:W-:Y:S01]  /*7d00*/  ISETP.GT.U32.AND P1, PT, R2.reuse, R140, PT ;  /* 0x0000008c0200720c */ /* 0x040fe20003f24070 */
[----:B------:R-:W-:Y:S01]  /*7d10*/  @!P3 IMAD.MOV R137, RZ, RZ, -R137 ;  /* 0x000000ffff89b224 */ /* 0x000fe200078e0a89 */
[----:B------:R-:W-:Y:S01]  /*7d20*/  ISETP.GT.U32.AND P3, PT, R2, R143, PT ;  /* 0x0000008f0200720c */ /* 0x000fe20003f64070 */
[----:B------:R-:W-:Y:S02]  /*7d30*/  @!P6 IMAD.IADD R141, R141, 0x1, -R2 ;  /* 0x000000018d8de824 */ /* 0x000fe400078e0a02 */
[----:B------:R-:W-:-:S03]  /*7d40*/  IMAD.HI.U32 R139, R3, R142, RZ ;  /* 0x0000008e038b7227 */ /* 0x000fc600078e00ff */
[----:B------:R-:W-:Y:S01]  /*7d50*/  ISETP.GT.U32.AND P6, PT, R2, R141, PT ;  /* 0x0000008d0200720c */ /* 0x000fe20003fc4070 */
[----:B------:R-:W-:Y:S02]  /*7d60*/  IMAD.MOV R139, RZ, RZ, -R139 ;  /* 0x000000ffff8b7224 */ /* 0x000fe400078e0a8b */
[----:B------:R-:W-:Y:S01]  /*7d70*/  @!P4 IMAD.MOV R136, RZ, RZ, -R136 ;  /* 0x000000ffff88c224 */ /* 0x000fe200078e0a88 */
[----:B------:R-:W-:Y:S01]  /*7d80*/  ISETP.GE.AND P4, PT, R145, RZ, PT ;  /* 0x000000ff9100720c */ /* 0x000fe20003f86270 */
[--C-:B------:R-:W-:Y:S01]  /*7d90*/  @!P1 IMAD.IADD R140, R140, 0x1, -R2.reuse ;  /* 0x000000018c8c9824 */ /* 0x100fe200078e0a02 */
[----:B------:R-:W-:Y:S01]  /*7da0*/  IABS R145, R149 ;  /* 0x0000009500917213 */ /* 0x000fe20000000000 */
[----:B------:R-:W-:Y:S02]  /*7db0*/  @!P3 IMAD.IADD R143, R143, 0x1, -R2 ;  /* 0x000000018f8fb824 */ /* 0x000fe400078e0a02 */
[C---:B------:R-:W-:Y:S01]  /*7dc0*/  IMAD R142, R2.reuse, R139, R142 ;  /* 0x0000008b028e7224 */ /* 0x040fe200078e028e */
[C---:B------:R-:W-:Y:S01]  /*7dd0*/  ISETP.GT.U32.AND P1, PT, R2.reuse, R140, PT ;  /* 0x0000008c0200720c */ /* 0x040fe20003f24070 */
[----:B------:R-:W-:Y:S01]  /*7de0*/  IMAD.HI.U32 R139, R3, R145, RZ ;  /* 0x00000091038b7227 */ /* 0x000fe200078e00ff */
[----:B------:R-:W-:-:S03]  /*7df0*/  ISETP.GT.U32.AND P3, PT, R2, R143, PT ;  /* 0x0000008f0200720c */ /* 0x000fc60003f64070 */
[----:B------:R-:W-:Y:S01]  /*7e00*/  @!P6 IMAD.IADD R141, R141, 0x1, -R2 ;  /* 0x000000018d8de824 */ /* 0x000fe200078e0a02 */
[----:B------:R-:W-:Y:S01]  /*7e10*/  ISETP.GT.U32.AND P6, PT, R2, R142, PT ;  /* 0x0000008e0200720c */ /* 0x000fe20003fc4070 */
[----:B------:R-:W-:-:S04]  /*7e20*/  IMAD.HI.U32 R144, R3, R147, RZ ;  /* 0x0000009303907227 */ /* 0x000fc800078e00ff */
[----:B------:R-:W-:Y:S02]  /*7e30*/  IMAD.MOV R139, RZ, RZ, -R139 ;  /* 0x000000ffff8b7224 */ /* 0x000fe400078e0a8b */
[----:B------:R-:W-:Y:S01]  /*7e40*/  @!P5 IMAD.MOV R138, RZ, RZ, -R138 ;  /* 0x000000ffff8ad224 */ /* 0x000fe200078e0a8a */
[----:B------:R-:W-:Y:S01]  /*7e50*/  ISETP.GE.AND P5, PT, R146, RZ, PT ;  /* 0x000000ff9200720c */ /* 0x000fe20003fa6270 */
[----:B------:R-:W-:-:S04]  /*7e60*/  IMAD.HI.U32 R146, R3, R148, RZ ;  /* 0x0000009403927227 */ /* 0x000fc800078e00ff */
[----:B------:R-:W-:Y:S02]  /*7e70*/  IMAD.MOV R144, RZ, RZ, -R144 ;  /* 0x000000ffff907224 */ /* 0x000fe400078e0a90 */
[----:B------:R-:W-:Y:S02]  /*7e80*/  IMAD R145, R2, R139, R145 ;  /* 0x0000008b02917224 */ /* 0x000fe400078e0291 */
[----:B------:R-:W-:Y:S01]  /*7e90*/  @!P1 IMAD.IADD R140, R140, 0x1, -R2 ;  /* 0x000000018c8c9824 */ /* 0x000fe200078e0a02 */
[----:B------:R-:W-:Y:S01]  /*7ea0*/  ISETP.GE.AND P1, PT, R149, RZ, PT ;  /* 0x000000ff9500720c */ /* 0x000fe20003f26270 */
[----:B------:R-:W-:Y:S01]  /*7eb0*/  IMAD.MOV R149, RZ, RZ, -R146 ;  /* 0x000000ffff957224 */ /* 0x000fe200078e0a92 */
[----:B------:R-:W-:Y:S01]  /*7ec0*/  IABS R146, R152 ;  /* 0x0000009800927213 */ /* 0x000fe20000000000 */
[----:B------:R-:W-:Y:S02]  /*7ed0*/  @!P3 IMAD.IADD R143, R143, 0x1, -R2 ;  /* 0x000000018f8fb824 */ /* 0x000fe400078e0a02 */
[----:B------:R-:W-:-:S02]  /*7ee0*/  IMAD R144, R2, R144, R147 ;  /* 0x0000009002907224 */ /* 0x000fc400078e0293 */
[----:B------:R-:W-:Y:S01]  /*7ef0*/  @!P6 IMAD.IADD R142, R142, 0x1, -R2 ;  /* 0x000000018e8ee824 */ /* 0x000fe200078e0a02 */
[C---:B------:R-:W-:Y:S01]  /*7f00*/  ISETP.GT.U32.AND P6, PT, R2.reuse, R145, PT ;  /* 0x000000910200720c */ /* 0x040fe20003fc4070 */
[----:B------:R-:W-:Y:S01]  /*7f10*/  IMAD.MOV.U32 R139, RZ, RZ, R141 ;  /* 0x000000ffff8b7224 */ /* 0x000fe200078e008d */
[C---:B------:R-:W-:Y:S01]  /*7f20*/  ISETP.GT.U32.AND P3, PT, R2.reuse, R144, PT ;  /* 0x000000900200720c */ /* 0x040fe20003f64070 */
[----:B------:R-:W-:Y:S01]  /*7f30*/  IMAD R147, R2, R149, R148 ;  /* 0x0000009502937224 */ /* 0x000fe200078e0294 */
[----:B------:R-:W-:Y:S01]  /*7f40*/  LOP3.LUT R148, R242, 0x136, RZ, 0xfc, !PT ;  /* 0x00000136f2947812 */ /* 0x000fe200078efcff */
[----:B------:R-:W-:Y:S02]  /*7f50*/  IMAD.MOV.U32 R141, RZ, RZ, R143 ;  /* 0x000000ffff8d7224 */ /* 0x000fe400078e008f */
[----:B------:R-:W-:Y:S01]  /*7f60*/  @!P0 IMAD.MOV R139, RZ, RZ, -R139 ;  /* 0x000000ffff8b8224 */ /* 0x000fe200078e0a8b */
[C---:B------:R-:W-:Y:S01]  /*7f70*/  ISETP.GT.U32.AND P0, PT, R2.reuse, R142, PT ;  /* 0x0000008e0200720c */ /* 0x040fe20003f04070 */
[----:B------:R-:W-:Y:S01]  /*7f80*/  @!P4 IMAD.MOV R141, RZ, RZ, -R141 ;  /* 0x000000ffff8dc224 */ /* 0x000fe200078e0a8d */
[----:B------:R-:W-:Y:S01]  /*7f90*/  ISETP.GT.U32.AND P4, PT, R2, R147, PT ;  /* 0x000000930200720c */ /* 0x000fe20003f84070 */
[----:B------:R-:W-:Y:S01]  /*7fa0*/  IMAD.HI.U32 R143, R3, R146, RZ ;  /* 0x00000092038f7227 */ /* 0x000fe200078e00ff */
[----:B------:R-:W-:-:S03]  /*7fb0*/  IABS R149, R148 ;  /* 0x0000009400957213 */ /* 0x000fc60000000000 */
[--C-:B------:R-:W-:Y:S01]  /*7fc0*/  @!P6 IMAD.IADD R145, R145, 0x1, -R2.reuse ;  /* 0x000000019191e824 */ /* 0x100fe200078e0a02 */
[----:B------:R-:W-:Y:S01]  /*7fd0*/  ISETP.GE.AND P6, PT, R152, RZ, PT ;  /* 0x000000ff9800720c */ /* 0x000fe20003fc6270 */
[--C-:B------:R-:W-:Y:S02]  /*7fe0*/  @!P3 IMAD.IADD R144, R144, 0x1, -R2.reuse ;  /* 0x000000019090b824 */ /* 0x100fe400078e0a02 */
[----:B------:R-:W-:Y:S01]  /*7ff0*/  IMAD.MOV R143, RZ, RZ, -R143 ;  /* 0x000000ffff8f7224 */ /* 0x000fe200078e0a8f */
[----:B------:R-:W-:Y:S01]  /*8000*/  ISETP.GT.U32.AND P3, PT, R2, R145, PT ;  /* 0x000000910200720c */ /* 0x000fe20003f64070 */
[--C-:B------:R-:W-:Y:S01]  /*8010*/  @!P0 IMAD.IADD R142, R142, 0x1, -R2.reuse ;  /* 0x000000018e8e8824 */ /* 0x100fe200078e0a02 */
[----:B------:R-:W-:Y:S01]  /*8020*/  ISETP.GE.AND P0, PT, R151, RZ, PT ;  /* 0x000000ff9700720c */ /* 0x000fe20003f06270 */
[----:B------:R-:W-:Y:S01]  /*8030*/  @!P4 IMAD.IADD R147, R147, 0x1, -R2 ;  /* 0x000000019393c824 */ /* 0x000fe200078e0a02 */
[----:B------:R-:W-:Y:S01]  /*8040*/  LOP3.LUT R151, R242, 0x138, RZ, 0xfc, !PT ;  /* 0x00000138f2977812 */ /* 0x000fe200078efcff */
[----:B------:R-:W-:Y:S01]  /*8050*/  @!P5 IMAD.MOV R142, RZ, RZ, -R142 ;  /* 0x000000ffff8ed224 */ /* 0x000fe200078e0a8e */
[C---:B------:R-:W-:Y:S01]  /*8060*/  ISETP.GT.U32.AND P5, PT, R2.reuse, R144, PT ;  /* 0x000000900200720c */ /* 0x040fe20003fa4070 */
[C---:B------:R-:W-:Y:S01]  /*8070*/  IMAD R146, R2.reuse, R143, R146 ;  /* 0x0000008f02927224 */ /* 0x040fe200078e0292 */
[----:B------:R-:W-:Y:S01]  /*8080*/  ISETP.GT.U32.AND P4, PT, R2, R147, PT ;  /* 0x000000930200720c */ /* 0x000fe20003f84070 */
[----:B------:R-:W-:Y:S01]  /*8090*/  IMAD.HI.U32 R143, R3, R149, RZ ;  /* 0x00000095038f7227 */ /* 0x000fe200078e00ff */
[----:B------:R-:W-:-:S03]  /*80a0*/  IABS R152, R151 ;  /* 0x0000009700987213 */ /* 0x000fc60000000000 */
[----:B------:R-:W-:Y:S01]  /*80b0*/  @!P3 IMAD.IADD R145, R145, 0x1, -R2 ;  /* 0x000000019191b824 */ /* 0x000fe200078e0a02 */
[----:B------:R-:W-:Y:S01]  /*80c0*/  ISETP.GT.U32.AND P3, PT, R2, R146, PT ;  /* 0x000000920200720c */ /* 0x000fe20003f64070 */
[----:B------:R-:W-:Y:S02]  /*80d0*/  IMAD.MOV R143, RZ, RZ, -R143 ;  /* 0x000000ffff8f7224 */ /* 0x000fe400078e0a8f */
[----:B------:R-:W-:Y:S01]  /*80e0*/  @!P2 IMAD.MOV R140, RZ, RZ, -R140 ;  /* 0x000000ffff8ca224 */ /* 0x000fe200078e0a8c */
[----:B------:R-:W-:Y:S01]  /*80f0*/  ISETP.GE.AND P2, PT, R150, RZ, PT ;  /* 0x000000ff9600720c */ /* 0x000fe20003f46270 */
[----:B------:R-:W-:Y:S02]  /*8100*/  IMAD R149, R2, R143, R149 ;  /* 0x0000008f02957224 */ /* 0x000fe400078e0295 */
[--C-:B------:R-:W-:Y:S01]  /*8110*/  @!P4 IMAD.IADD R147, R147, 0x1, -R2.reuse ;  /* 0x000000019393c824 */ /* 0x100fe200078e0a02 */
[----:B------:R-:W-:Y:S01]  /*8120*/  ISETP.GE.AND P4, PT, R148, RZ, PT ;  /* 0x000000ff9400720c */ /* 0x000fe20003f86270 */
[----:B------:R-:W-:Y:S01]  /*8130*/  @!P5 IMAD.IADD R144, R144, 0x1, -R2 ;  /* 0x000000019090d824 */ /* 0x000fe200078e0a02 */
[----:B------:R-:W-:Y:S01]  /*8140*/  ISETP.GT.U32.AND P5, PT, R2, R149, PT ;  /* 0x000000950200720c */ /* 0x000fe20003fa4070 */
[----:B------:R-:W-:-:S04]  /*8150*/  IMAD.HI.U32 R148, R3, R152, RZ ;  /* 0x0000009803947227 */ /* 0x000fc800078e00ff */
[----:B------:R-:W-:Y:S02]  /*8160*/  IMAD.MOV.U32 R143, RZ, RZ, R145 ;  /* 0x000000ffff8f7224 */ /* 0x000fe400078e0091 */
[----:B------:R-:W-:-:S04]  /*8170*/  IMAD.HI.U32 R150, R3, R153, RZ ;  /* 0x0000009903967227 */ /* 0x000fc800078e00ff */
[----:B------:R-:W-:Y:S02]  /*8180*/  IMAD.MOV R145, RZ, RZ, -R148 ;  /* 0x000000ffff917224 */ /* 0x000fe400078e0a94 */
[----:B------:R-:W-:Y:S01]  /*8190*/  @!P3 IMAD.IADD R146, R146, 0x1, -R2 ;  /* 0x000000019292b824 */ /* 0x000fe200078e0a02 */
[----:B------:R-:W-:Y:S01]  /*81a0*/  ISETP.GE.AND P3, PT, R151, RZ, PT ;  /* 0x000000ff9700720c */ /* 0x000fe20003f66270 */
[----:B------:R-:W-:-:S04]  /*81b0*/  IMAD.HI.U32 R151, R3, R154, RZ ;  /* 0x0000009a03977227 */ /* 0x000fc800078e00ff */
[----:B------:R-:W-:Y:S02]  /*81c0*/  IMAD.MOV R150, RZ, RZ, -R150 ;  /* 0x000000ffff967224 */ /* 0x000fe400078e0a96 */
[C---:B------:R-:W-:Y:S02]  /*81d0*/  IMAD R148, R2.reuse, R145, R152 ;  /* 0x0000009102947224 */ /* 0x040fe400078e0298 */
[----:B------:R-:W-:Y:S02]  /*81e0*/  IMAD.MOV R155, RZ, RZ, -R151 ;  /* 0x000000ffff9b7224 */ /* 0x000fe400078e0a97 */
[C---:B------:R-:W-:Y:S01]  /*81f0*/  IMAD R151, R2.reuse, R150, R153 ;  /* 0x0000009602977224 */ /* 0x040fe200078e0299 */
[----:B------:R-:W-:Y:S01]  /*8200*/  IABS R153, R158 ;  /* 0x0000009e00997213 */ /* 0x000fe20000000000 */
[----:B------:R-:W-:Y:S02]  /*8210*/  IMAD.MOV.U32 R145, RZ, RZ, R147 ;  /* 0x000000ffff917224 */ /* 0x000fe400078e0093 */
[----:B------:R-:W-:Y:S01]  /*8220*/  @!P2 IMAD.MOV R144, RZ, RZ, -R144 ;  /* 0x000000ffff90a224 */ /* 0x000fe200078e0a90 */
[----:B------:R-:W-:Y:S01]  /*8230*/  ISETP.GT.U32.AND P2, PT, R2, R148, PT ;  /* 0x000000940200720c */ /* 0x000fe20003f44070 */
[----:B------:R-:W-:-:S02]  /*8240*/  @!P5 IMAD.IADD R149, R149, 0x1, -R2 ;  /* 0x000000019595d824 */ /* 0x000fc400078e0a02 */
[----:B------:R-:W-:Y:S01]  /*8250*/  @!P0 IMAD.MOV R145, RZ, RZ, -R145 ;  /* 0x000000ffff918224 */ /* 0x000fe200078e0a91 */
[C---:B------:R-:W-:Y:S01]  /*8260*/  ISETP.GT.U32.AND P0, PT, R2.reuse, R151, PT ;  /* 0x000000970200720c */ /* 0x040fe20003f04070 */
[----:B------:R-:W-:Y:S01]  /*8270*/  @!P1 IMAD.MOV R143, RZ, RZ, -R143 ;  /* 0x000000ffff8f9224 */ /* 0x000fe200078e0a8f */
[C---:B------:R-:W-:Y:S01]  /*8280*/  ISETP.GT.U32.AND P1, PT, R2.reuse, R146, PT ;  /* 0x000000920200720c */ /* 0x040fe20003f24070 */
[C---:B------:R-:W-:Y:S01]  /*8290*/  IMAD R150, R2.reuse, R155, R154 ;  /* 0x0000009b02967224 */ /* 0x040fe200078e029a */
[----:B------:R-:W-:Y:S01]  /*82a0*/  ISETP.GT.U32.AND P5, PT, R2, R149, PT ;  /* 0x000000950200720c */ /* 0x000fe20003fa4070 */
[----:B------:R-:W-:Y:S01]  /*82b0*/  IMAD.HI.U32 R147, R3, R153, RZ ;  /* 0x0000009903937227 */ /* 0x000fe200078e00ff */
[----:B------:R-:W-:Y:S02]  /*82c0*/  IABS R154, R159 ;  /* 0x0000009f009a7213 */ /* 0x000fe40000000000 */
[----:B------:R-:W-:Y:S01]  /*82d0*/  IABS R155, R160 ;  /* 0x000000a0009b7213 */ /* 0x000fe20000000000 */
[----:B------:R-:W-:Y:S01]  /*82e0*/  @!P2 IMAD.IADD R148, R148, 0x1, -R2 ;  /* 0x000000019494a824 */ /* 0x000fe200078e0a02 */
[----:B------:R-:W-:Y:S01]  /*82f0*/  ISETP.GE.AND P2, PT, R157, RZ, PT ;  /* 0x000000ff9d00720c */ /* 0x000fe20003f46270 */
[----:B------:R-:W-:-:S02]  /*8300*/  IMAD.MOV R152, RZ, RZ, -R147 ;  /* 0x000000ffff987224 */ /* 0x000fc400078e0a93 */
[--C-:B------:R-:W-:Y:S01]  /*8310*/  @!P0 IMAD.IADD R151, R151, 0x1, -R2.reuse ;  /* 0x0000000197978824 */ /* 0x100fe200078e0a02 */
[----:B------:R-:W-:Y:S01]  /*8320*/  ISETP.GT.U32.AND P0, PT, R2, R148, PT ;  /* 0x000000940200720c */ /* 0x000fe20003f04070 */
[--C-:B------:R-:W-:Y:S01]  /*8330*/  @!P1 IMAD.IADD R146, R146, 0x1, -R2.reuse ;  /* 0x0000000192929824 */ /* 0x100fe200078e0a02 */
[----:B------:R-:W-:Y:S01]  /*8340*/  ISETP.GE.AND P1, PT, R156, RZ, PT ;  /* 0x000000ff9c00720c */ /* 0x000fe20003f26270 */
[----:B------:R-:W-:Y:S01]  /*8350*/  @!P5 IMAD.IADD R149, R149, 0x1, -R2 ;  /* 0x000000019595d824 */ /* 0x000fe200078e0a02 */
[C---:B------:R-:W-:Y:S01]  /*8360*/  ISETP.GT.U32.AND P5, PT, R2.reuse, R150, PT ;  /* 0x000000960200720c */ /* 0x040fe20003fa4070 */
[----:B------:R-:W-:Y:S01]  /*8370*/  @!P6 IMAD.MOV R146, RZ, RZ, -R146 ;  /* 0x000000ffff92e224 */ /* 0x000fe200078e0a92 */
[----:B------:R-:W-:Y:S01]  /*8380*/  ISETP.GT.U32.AND P6, PT, R2, R151, PT ;  /* 0x000000970200720c */ /* 0x000fe20003fc4070 */
[----:B------:R-:W-:Y:S01]  /*8390*/  IMAD.HI.U32 R147, R3, R154, RZ ;  /* 0x0000009a03937227 */ /* 0x000fe200078e00ff */
[----:B------:R-:W-:-:S03]  /*83a0*/  IABS R156, R161 ;  /* 0x000000a1009c7213 */ /* 0x000fc60000000000 */
[----:B------:R-:W-:Y:S02]  /*83b0*/  IMAD R153, R2, R152, R153 ;  /* 0x0000009802997224 */ /* 0x000fe400078e0299 */
[----:B------:R-:W-:Y:S02]  /*83c0*/  IMAD.MOV R147, RZ, RZ, -R147 ;  /* 0x000000ffff937224 */ /* 0x000fe400078e0a93 */
[----:B------:R-:W-:Y:S01]  /*83d0*/  @!P0 IMAD.IADD R148, R148, 0x1, -R2 ;  /* 0x0000000194948824 */ /* 0x000fe200078e0a02 */
[C---:B------:R-:W-:Y:S01]  /*83e0*/  ISETP.GT.U32.AND P0, PT, R2.reuse, R153, PT ;  /* 0x000000990200720c */ /* 0x040fe20003f04070 */
[----:B------:R-:W-:Y:S02]  /*83f0*/  IMAD R152, R2, R147, R154 ;  /* 0x0000009302987224 */ /* 0x000fe400078e029a */
[----:B------:R-:W-:Y:S02]  /*8400*/  @!P5 IMAD.IADD R150, R150, 0x1, -R2 ;  /* 0x000000019696d824 */ /* 0x000fe400078e0a02 */
[----:B------:R-:W-:-:S03]  /*8410*/  IMAD.HI.U32 R147, R3, R155, RZ ;  /* 0x0000009b03937227 */ /* 0x000fc600078e00ff */
[C---:B------:R-:W-:Y:S01]  /*8420*/  ISETP.GT.U32.AND P5, PT, R2.reuse, R150, PT ;  /* 0x000000960200720c */ /* 0x040fe20003fa4070 */
[--C-:B------:R-:W-:Y:S01]  /*8430*/  @!P6 IMAD.IADD R151, R151, 0x1, -R2.reuse ;  /* 0x000000019797e824 */ /* 0x100fe200078e0a02 */
[C---:B------:R-:W-:Y:S01]  /*8440*/  ISETP.GT.U32.AND P6, PT, R2.reuse, R152, PT ;  /* 0x000000980200720c */ /* 0x040fe20003fc4070 */
[----:B------:R-:W-:Y:S02]  /*8450*/  IMAD.MOV R147, RZ, RZ, -R147 ;  /* 0x000000ffff937224 */ /* 0x000fe400078e0a93 */
[----:B------:R-:W-:Y:S01]  /*8460*/  @!P0 IMAD.IADD R153, R153, 0x1, -R2 ;  /* 0x0000000199998824 */ /* 0x000fe200078e0a02 */
[----:B------:R-:W-:Y:S01]  /*8470*/  ISETP.GE.AND P0, PT, R159, RZ, PT ;  /* 0x000000ff9f00720c */ /* 0x000fe20003f06270 */
[----:B------:R-:W-:Y:S02]  /*8480*/  IMAD R155, R2, R147, R155 ;  /* 0x00000093029b7224 */ /* 0x000fe400078e029b */
[----:B------:R-:W-:Y:S02]  /*8490*/  IMAD.MOV.U32 R147, RZ, RZ, R149 ;  /* 0x000000ffff937224 */ /* 0x000fe400078e0095 */
[----:B------:R-:W-:-:S04]  /*84a0*/  IMAD.HI.U32 R154, R3, R156, RZ ;  /* 0x0000009c039a7227 */ /* 0x000fc800078e00ff */
[----:B------:R-:W-:Y:S01]  /*84b0*/  @!P4 IMAD.MOV R147, RZ, RZ, -R147 ;  /* 0x000000ffff93c224 */ /* 0x000fe200078e0a93 */
[----:B------:R-:W-:Y:S01]  /*84c0*/  ISETP.GT.U32.AND P4, PT, R2, R153, PT ;  /* 0x000000990200720c */ /* 0x000fe20003f84070 */
[--C-:B------:R-:W-:Y:S01]  /*84d0*/  @!P6 IMAD.IADD R152, R152, 0x1, -R2.reuse ;  /* 0x000000019898e824 */ /* 0x100fe200078e0a02 */
[----:B------:R-:W-:Y:S01]  /*84e0*/  ISETP.GT.U32.AND P6, PT, R2, R155, PT ;  /* 0x0000009b0200720c */ /* 0x000fe20003fc4070 */
[----:B------:R-:W-:Y:S01]  /*84f0*/  @!P5 IMAD.IADD R150, R150, 0x1, -R2 ;  /* 0x000000019696d824 */ /* 0x000fe200078e0a02 */
[----:B------:R-:W-:Y:S01]  /*8500*/  ISETP.GE.AND P5, PT, R158, RZ, PT ;  /* 0x000000ff9e00720c */ /* 0x000fe20003fa6270 */
[----:B------:R-:W-:Y:S01]  /*8510*/  IMAD.MOV R157, RZ, RZ, -R154 ;  /* 0x000000ffff9d7224 */ /* 0x000fe200078e0a9a */
[----:B------:R-:W-:Y:S01]  /*8520*/  IABS R158, R162 ;  /* 0x000000a2009e7213 */ /* 0x000fe20000000000 */
[----:B------:R-:W-:Y:S02]  /*8530*/  IMAD.MOV.U32 R149, RZ, RZ, R151 ;  /* 0x000000ffff957224 */ /* 0x000fe400078e0097 */
[----:B------:R-:W-:Y:S01]  /*8540*/  IMAD R154, R2, R157, R156 ;  /* 0x0000009d029a7224 */ /* 0x000fe200078e029c */
[----:B------:R-:W-:Y:S01]  /*8550*/  LOP3.LUT R157, R242, 0x148, RZ, 0xfc, !PT ;  /* 0x00000148f29d7812 */ /* 0x000fe200078efcff */
[----:B------:R-:W-:-:S03]  /*8560*/  IMAD.HI.U32 R151, R3, R158, RZ ;  /* 0x0000009e03977227 */ /* 0x000fc600078e00ff */
[----:B------:R-:W-:Y:S01]  /*8570*/  IABS R156, R157 ;  /* 0x0000009d009c7213 */ /* 0x000fe20000000000 */
[----:B------:R-:W-:Y:S02]  /*8580*/  IMAD.MOV R151, RZ, RZ, -R151 ;  /* 0x000000ffff977224 */ /* 0x000fe400078e0a97 */
[----:B------:R-:W-:Y:S01]  /*8590*/  @!P3 IMAD.MOV R148, RZ, RZ, -R148 ;  /* 0x000000ffff94b224 */ /* 0x000fe200078e0a94 */
[C---:B------:R-:W-:Y:S01]  /*85a0*/  ISETP.GT.U32.AND P3, PT, R2.reuse, R152, PT ;  /* 0x000000980200720c */ /* 0x040fe20003f64070 */
[--C-:B------:R-:W-:Y:S01]  /*85b0*/  @!P4 IMAD.IADD R153, R153, 0x1, -R2.reuse ;  /* 0x000000019999c824 */ /* 0x100fe200078e0a02 */
[C---:B------:R-:W-:Y:S01]  /*85c0*/  ISETP.GT.U32.AND P4, PT, R2.reuse, R154, PT ;  /* 0x0000009a0200720c */ /* 0x040fe20003f84070 */
[----:B------:R-:W-:Y:S01]  /*85d0*/  @!P6 IMAD.IADD R155, R155, 0x1, -R2 ;  /* 0x000000019b9be824 */ /* 0x000fe200078e0a02 */
[----:B------:R-:W-:Y:S01]  /*85e0*/  ISETP.GE.AND P6, PT, R157, RZ, PT ;  /* 0x000000ff9d00720c */ /* 0x000fe20003fc6270 */
[----:B------:R-:W-:Y:S02]  /*85f0*/  IMAD R157, R2, R151, R158 ;  /* 0x00000097029d7224 */ /* 0x000fe400078e029e */
[----:B------:R-:W-:-:S02]  /*8600*/  IMAD.MOV.U32 R151, RZ, RZ, R153 ;  /* 0x000000ffff977224 */ /* 0x000fc400078e0099 */
[----:B------:R-:W-:-:S04]  /*8610*/  IMAD.HI.U32 R153, R3, R156, RZ ;  /* 0x0000009c03997227 */ /* 0x000fc800078e00ff */
[----:B------:R-:W-:Y:S01]  /*8620*/  @!P5 IMAD.MOV R151, RZ, RZ, -R151 ;  /* 0x000000ffff97d224 */ /* 0x000fe200078e0a97 */
[----:B------:R-:W-:Y:S01]  /*8630*/  ISETP.GT.U32.AND P5, PT, R2, R155, PT ;  /* 0x0000009b0200720c */ /* 0x000fe20003fa4070 */
[----:B------:R-:W-:Y:S01]  /*8640*/  @!P3 IMAD.IADD R152, R152, 0x1, -R2 ;  /* 0x000000019898b824 */ /* 0x000fe200078e0a02 */
[----:B------:R-:W-:Y:S01]  /*8650*/  ISETP.GE.AND P3, PT, R162, RZ, PT ;  /* 0x000000ffa200720c */ /* 0x000fe20003f66270 */
[----:B------:R-:W-:Y:S01]  /*8660*/  IMAD.MOV R153, RZ, RZ, -R153 ;  /* 0x000000ffff997224 */ /* 0x000fe200078e0a99 */
[----:B------:R-:W-:Y:S01]  /*8670*/  IABS R162, R167 ;  /* 0x000000a700a27213 */ /* 0x000fe20000000000 */
[----:B------:R-:W-:Y:S01]  /*8680*/  @!P0 IMAD.MOV R152, RZ, RZ, -R152 ;  /* 0x000000ffff988224 */ /* 0x000fe200078e0a98 */
[C---:B------:R-:W-:Y:S01]  /*8690*/  ISETP.GT.U32.AND P0, PT, R2.reuse, R157, PT ;  /* 0x0000009d0200720c */ /* 0x040fe20003f04070 */
[----:B------:R-:W-:Y:S02]  /*86a0*/  IMAD R156, R2, R153, R156 ;  /* 0x00000099029c7224 */ /* 0x000fe400078e029c */
[----:B------:R-:W-:Y:S01]  /*86b0*/  @!P1 IMAD.MOV R149, RZ, RZ, -R149 ;  /* 0x000000ffff959224 */ /* 0x000fe200078e0a95 */
[----:B------:R-:W-:Y:S01]  /*86c0*/  ISETP.GE.AND P1, PT, R160, RZ, PT ;  /* 0x000000ffa000720c */ /* 0x000fe20003f26270 */
[--C-:B------:R-:W-:Y:S01]  /*86d0*/  @!P4 IMAD.IADD R154, R154, 0x1, -R2.reuse ;  /* 0x000000019a9ac824 */ /* 0x100fe200078e0a02 */
[----:B------:R-:W-:Y:S01]  /*86e0*/  LOP3.LUT R160, R242, 0x14a, RZ, 0xfc, !PT ;  /* 0x0000014af2a07812 */ /* 0x000fe200078efcff */
[----:B------:R-:W-:Y:S01]  /*86f0*/  @!P5 IMAD.IADD R155, R155, 0x1, -R2 ;  /* 0x000000019b9bd824 */ /* 0x000fe200078e0a02 */
[----:B------:R-:W-:Y:S01]  /*8700*/  ISETP.GT.U32.AND P5, PT, R2, R156, PT ;  /* 0x0000009c0200720c */ /* 0x000fe20003fa4070 */
[----:B------:R-:W-:Y:S01]  /*8710*/  @!P2 IMAD.MOV R150, RZ, RZ, -R150 ;  /* 0x000000ffff96a224 */ /* 0x000fe200078e0a96 */
[----:B------:R-:W-:-:S02]  /*8720*/  IABS R159, R160 ;  /* 0x000000a0009f7213 */ /* 0x000fc40000000000 */
[----:B------:R-:W-:Y:S01]  /*8730*/  ISETP.GT.U32.AND P4, PT, R2, R154, PT ;  /* 0x0000009a0200720c */ /* 0x000fe20003f84070 */
[--C-:B------:R-:W-:Y:S01]  /*8740*/  @!P0 IMAD.IADD R157, R157, 0x1, -R2.reuse ;  /* 0x000000019d9d8824 */ /* 0x100fe200078e0a02 */
[----:B------:R-:W-:Y:S01]  /*8750*/  ISETP.GE.AND P2, PT, R161, RZ, PT ;  /* 0x000000ffa100720c */ /* 0x000fe20003f46270 */
[----:B------:R-:W-:Y:S01]  /*8760*/  IMAD.HI.U32 R153, R3, R159, RZ ;  /* 0x0000009f03997227 */ /* 0x000fe200078e00ff */
[----:B------:R-:W-:Y:S02]  /*8770*/  IABS R161, R163 ;  /* 0x000000a300a17213 */ /* 0x000fe40000000000 */
[----:B------:R-:W-:Y:S01]  /*8780*/  ISETP.GE.AND P0, PT, R163, RZ, PT ;  /* 0x000000ffa300720c */ /* 0x000fe20003f06270 */
[----:B------:R-:W-:Y:S02]  /*8790*/  IMAD.MOV R153, RZ, RZ, -R153 ;  /* 0x000000ffff997224 */ /* 0x000fe400078e0a99 */
[----:B------:R-:W-:Y:S01]  /*87a0*/  @!P5 IMAD.IADD R156, R156, 0x1, -R2 ;  /* 0x000000019c9cd824 */ /* 0x000fe200078e0a02 */
[----:B------:R-:W-:Y:S01]  /*87b0*/  ISETP.GT.U32.AND P5, PT, R2, R157, PT ;  /* 0x0000009d0200720c */ /* 0x000fe20003fa4070 */
[----:B------:R-:W-:-:S04]  /*87c0*/  IMAD.HI.U32 R158, R3, R161, RZ ;  /* 0x000000a1039e7227 */ /* 0x000fc800078e00ff */
[----:B------:R-:W-:Y:S01]  /*87d0*/  @!P4 IMAD.IADD R154, R154, 0x1, -R2 ;  /* 0x000000019a9ac824 */ /* 0x000fe200078e0a02 */
[----:B------:R-:W-:Y:S01]  /*87e0*/  ISETP.GE.AND P4, PT, R160, RZ, PT ;  /* 0x000000ffa000720c */ /* 0x000fe20003f86270 */
[----:B------:R-:W-:Y:S02]  /*87f0*/  IMAD.MOV R158, RZ, RZ, -R158 ;  /* 0x000000ffff9e7224 */ /* 0x000fe400078e0a9e */
[----:B------:R-:W-:Y:S02]  /*8800*/  IMAD R159, R2, R153, R159 ;  /* 0x00000099029f7224 */ /* 0x000fe400078e029f */
[----:B------:R-:W-:-:S04]  /*8810*/  IMAD.HI.U32 R160, R3, R162, RZ ;  /* 0x000000a203a07227 */ /* 0x000fc800078e00ff */
[C---:B------:R-:W-:Y:S02]  /*8820*/  IMAD R158, R2.reuse, R158, R161 ;  /* 0x0000009e029e7224 */ /* 0x040fe400078e02a1 */
[----:B------:R-:W-:Y:S01]  /*8830*/  @!P2 IMAD.MOV R154, RZ, RZ, -R154 ;  /* 0x000000ffff9aa224 */ /* 0x000fe200078e0a9a */
[C---:B------:R-:W-:Y:S01]  /*8840*/  ISETP.GT.U32.AND P2, PT, R2.reuse, R159, PT ;  /* 0x0000009f0200720c */ /* 0x040fe20003f44070 */
[----:B------:R-:W-:Y:S02]  /*8850*/  IMAD.MOV.U32 R153, RZ, RZ, R155 ;  /* 0x000000ffff997224 */ /* 0x000fe400078e009b */
[----:B------:R-:W-:Y:S02]  /*8860*/  IMAD.MOV R155, RZ, RZ, -R160 ;  /* 0x000000ffff9b7224 */ /* 0x000fe400078e0aa0 */
[----:B------:R-:W-:Y:S01]  /*8870*/  @!P5 IMAD.IADD R157, R157, 0x1, -R2 ;  /* 0x000000019d9dd824 */ /* 0x000fe200078e0a02 */
[C---:B------:R-:W-:Y:S01]  /*8880*/  ISETP.GT.U32.AND P5, PT, R2.reuse, R158, PT ;  /* 0x0000009e0200720c */ /* 0x040fe20003fa4070 */
[C---:B------:R-:W-:Y:S01]  /*8890*/  IMAD R161, R2.reuse, R155, R162 ;  /* 0x0000009b02a17224 */ /* 0x040fe200078e02a2 */
[----:B------:R-:W-:Y:S01]  /*88a0*/  IABS R162, R168 ;  /* 0x000000a800a27213 */ /* 0x000fe20000000000 */
[----:B------:R-:W-:Y:S01]  /*88b0*/  @!P1 IMAD.MOV R153, RZ, RZ, -R153 ;  /* 0x000000ffff999224 */ /* 0x000fe200078e0a99 */
[----:B------:R-:W-:Y:S01]  /*88c0*/  ISETP.GT.U32.AND P1, PT, R2, R156, PT ;  /* 0x0000009c0200720c */ /* 0x000fe20003f24070 */
[----:B------:R-:W-:-:S04]  /*88d0*/  IMAD.HI.U32 R160, R3, R164, RZ ;  /* 0x000000a403a07227 */ /* 0x000fc800078e00ff */
[----:B------:R-:W-:-:S04]  /*88e0*/  IMAD.HI.U32 R155, R3, R162, RZ ;  /* 0x000000a2039b7227 */ /* 0x000fc800078e00ff */
[--C-:B------:R-:W-:Y:S01]  /*88f0*/  @!P2 IMAD.IADD R159, R159, 0x1, -R2.reuse ;  /* 0x000000019f9fa824 */ /* 0x100fe200078e0a02 */
[----:B------:R-:W-:Y:S01]  /*8900*/  ISETP.GE.AND P2, PT, R167, RZ, PT ;  /* 0x000000ffa700720c */ /* 0x000fe20003f46270 */
[----:B------:R-:W-:Y:S02]  /*8910*/  IMAD.MOV R163, RZ, RZ, -R155 ;  /* 0x000000ffffa37224 */ /* 0x000fe400078e0a9b */
[--C-:B------:R-:W-:Y:S01]  /*8920*/  @!P5 IMAD.IADD R158, R158, 0x1, -R2.reuse ;  /* 0x000000019e9ed824 */ /* 0x100fe200078e0a02 */
[----:B------:R-:W-:Y:S01]  /*8930*/  ISETP.GT.U32.AND P5, PT, R2, R159, PT ;  /* 0x0000009f0200720c */ /* 0x000fe20003fa4070 */
[----:B------:R-:W-:Y:S02]  /*8940*/  IMAD.MOV.U32 R155, RZ, RZ, R157 ;  /* 0x000000ffff9b7224 */ /* 0x000fe400078e009d */
[----:B------:R-:W-:Y:S01]  /*8950*/  @!P1 IMAD.IADD R156, R156, 0x1, -R2 ;  /* 0x000000019c9c9824 */ /* 0x000fe200078e0a02 */
[C---:B------:R-:W-:Y:S01]  /*8960*/  ISETP.GT.U32.AND P1, PT, R2.reuse, R161, PT ;  /* 0x000000a10200720c */ /* 0x040fe20003f24070 */
[----:B------:R-:W-:Y:S01]  /*8970*/  @!P3 IMAD.MOV R155, RZ, RZ, -R155 ;  /* 0x000000ffff9bb224 */ /* 0x000fe200078e0a9b */
[----:B------:R-:W-:Y:S01]  /*8980*/  ISETP.GT.U32.AND P3, PT, R2, R158, PT ;  /* 0x0000009e0200720c */ /* 0x000fe20003f64070 */
[----:B------:R-:W-:-:S02]  /*8990*/  IMAD.MOV R157, RZ, RZ, -R160 ;  /* 0x000000ffff9d7224 */ /* 0x000fc400078e0aa0 */
[C---:B------:R-:W-:Y:S02]  /*89a0*/  IMAD R160, R2.reuse, R163, R162 ;  /* 0x000000a302a07224 */ /* 0x040fe400078e02a2 */
[C---:B------:R-:W-:Y:S02]  /*89b0*/  IMAD R163, R2.reuse, R157, R164 ;  /* 0x0000009d02a37224 */ /* 0x040fe400078e02a4 */
[----:B------:R-:W-:Y:S01]  /*89c0*/  @!P5 IMAD.IADD R159, R159, 0x1, -R2 ;  /* 0x000000019f9fd824 */ /* 0x000fe200078e0a02 */
[----:B------:R-:W-:Y:S01]  /*89d0*/  ISETP.GT.U32.AND P5, PT, R2, R160, PT ;  /* 0x000000a00200720c */ /* 0x000fe20003fa4070 */
[----:B------:R-:W-:-:S04]  /*89e0*/  IMAD.HI.U32 R157, R3, R165, RZ ;  /* 0x000000a5039d7227 */ /* 0x000fc800078e00ff */
[----:B------:R-:W-:Y:S01]  /*89f0*/  @!P3 IMAD.IADD R158, R158, 0x1, -R2 ;  /* 0x000000019e9eb824 */ /* 0x000fe200078e0a02 */
[----:B------:R-:W-:Y:S01]  /*8a00*/  ISETP.GT.U32.AND P3, PT, R2, R163, PT ;  /* 0x000000a30200720c */ /* 0x000fe20003f64070 */
[----:B------:R-:W-:-:S04]  /*8a10*/  IMAD.HI.U32 R162, R3, R166, RZ ;  /* 0x000000a603a27227 */ /* 0x000fc800078e00ff */
[----:B------:R-:W-:Y:S02]  /*8a20*/  @!P1 IMAD.IADD R161, R161, 0x1, -R2 ;  /* 0x00000001a1a19824 */ /* 0x000fe400078e0a02 */
[----:B------:R-:W-:Y:S02]  /*8a30*/  IMAD.MOV R157, RZ, RZ, -R157 ;  /* 0x000000ffff9d7224 */ /* 0x000fe400078e0a9d */
[----:B------:R-:W-:Y:S01]  /*8a40*/  IMAD.MOV R167, RZ, RZ, -R162 ;  /* 0x000000ffffa77224 */ /* 0x000fe200078e0aa2 */
[C---:B------:R-:W-:Y:S01]  /*8a50*/  ISETP.GT.U32.AND P1, PT, R2.reuse, R161, PT ;  /* 0x000000a10200720c */ /* 0x040fe20003f24070 */
[----:B------:R-:W-:Y:S02]  /*8a60*/  IMAD R162, R2, R157, R165 ;  /* 0x0000009d02a27224 */ /* 0x000fe400078e02a5 */
[----:B------:R-:W-:Y:S01]  /*8a70*/  @!P6 IMAD.MOV R156, RZ, RZ, -R156 ;  /* 0x000000ffff9ce224 */ /* 0x000fe200078e0a9c */
[----:B------:R-:W-:Y:S01]  /*8a80*/  ISETP.GE.AND P6, PT, R168, RZ, PT ;  /* 0x000000ffa800720c */ /* 0x000fe20003fc6270 */
[----:B------:R-:W-:Y:S01]  /*8a90*/  IMAD R165, R2, R167, R166 ;  /* 0x000000a702a57224 */ /* 0x000fe200078e02a6 */
[----:B------:R-:W-:Y:S01]  /*8aa0*/  LOP3.LUT R168, R242, 0x158, RZ, 0xfc, !PT ;  /* 0x00000158f2a87812 */ /* 0x000fe200078efcff */
[--C-:B------:R-:W-:Y:S01]  /*8ab0*/  @!P5 IMAD.IADD R160, R160, 0x1, -R2.reuse ;  /* 0x00000001a0a0d824 */ /* 0x100fe200078e0a02 */
[C---:B------:R-:W-:Y:S01]  /*8ac0*/  ISETP.GT.U32.AND P5, PT, R2.reuse, R162, PT ;  /* 0x000000a20200720c */ /* 0x040fe20003fa4070 */
[----:B------:R-:W-:Y:S01]  /*8ad0*/  @!P3 IMAD.IADD R163, R163, 0x1, -R2 ;  /* 0x00000001a3a3b824 */ /* 0x000fe200078e0a02 */
[----:B------:R-:W-:Y:S01]  /*8ae0*/  IABS R164, R168 ;  /* 0x000000a800a47213 */ /* 0x000fe20000000000 */
[----:B------:R-:W-:Y:S01]  /*8af0*/  @!P0 IMAD.MOV R158, RZ, RZ, -R158 ;  /* 0x000000ffff9e8224 */ /* 0x000fe200078e0a9e */
[C---:B------:R-:W-:Y:S01]  /*8b00*/  ISETP.GT.U32.AND P3, PT, R2.reuse, R160, PT ;  /* 0x000000a00200720c */ /* 0x040fe20003f64070 */
[----:B------:R-:W-:Y:S01]  /*8b10*/  IMAD.MOV.U32 R157, RZ, RZ, R159 ;  /* 0x000000ffff9d7224 */ /* 0x000fe200078e009f */
[----:B------:R-:W-:Y:S01]  /*8b20*/  ISETP.GT.U32.AND P0, PT, R2, R165, PT ;  /* 0x000000a50200720c */ /* 0x000fe20003f04070 */
[----:B------:R-:W-:-:S04]  /*8b30*/  IMAD.HI.U32 R159, R3, R164, RZ ;  /* 0x000000a4039f7227 */ /* 0x000fc800078e00ff */
[----:B------:R-:W-:Y:S01]  /*8b40*/  @!P4 IMAD.MOV R157, RZ, RZ, -R157 ;  /* 0x000000ffff9dc224 */ /* 0x000fe200078e0a9d */
[----:B------:R-:W-:Y:S01]  /*8b50*/  ISETP.GT.U32.AND P4, PT, R2, R163, PT ;  /* 0x000000a30200720c */ /* 0x000fe20003f84070 */
[--C-:B------:R-:W-:Y:S01]  /*8b60*/  @!P1 IMAD.IADD R161, R161, 0x1, -R2.reuse ;  /* 0x00000001a1a19824 */ /* 0x100fe200078e0a02 */
[----:B------:R-:W-:Y:S01]  /*8b70*/  ISETP.GE.AND P1, PT, R169, RZ, PT ;  /* 0x000000ffa900720c */ /* 0x000fe20003f26270 */
[----:B------:R-:W-:Y:S01]  /*8b80*/  IMAD.MOV R167, RZ, RZ, -R159 ;  /* 0x000000ffffa77224 */ /* 0x000fe200078e0a9f */
[----:B------:R-:W-:Y:S01]  /*8b90*/  LOP3.LUT R169, R242, 0x15a, RZ, 0xfc, !PT ;  /* 0x0000015af2a97812 */ /* 0x000fe200078efcff */
[--C-:B------:R-:W-:Y:S01]  /*8ba0*/  @!P3 IMAD.IADD R160, R160, 0x1, -R2.reuse ;  /* 0x00000001a0a0b824 */ /* 0x100fe200078e0a02 */
[----:B------:R-:W-:Y:S01]  /*8bb0*/  ISETP.GE.AND P3, PT, R171, RZ, PT ;  /* 0x000000ffab00720c */ /* 0x000fe20003f66270 */
[----:B------:R-:W-:Y:S01]  /*8bc0*/  @!P0 IMAD.IADD R165, R165, 0x1, -R2 ;  /* 0x00000001a5a58824 */ /* 0x000fe200078e0a02 */
[----:B------:R-:W-:Y:S01]  /*8bd0*/  IABS R166, R169 ;  /* 0x000000a900a67213 */ /* 0x000fe20000000000 */
[----:B------:R-:W-:Y:S01]  /*8be0*/  IMAD R164, R2, R167, R164 ;  /* 0x000000a702a47224 */ /* 0x000fe200078e02a4 */
[----:B------:R-:W-:Y:S01]  /*8bf0*/  ISETP.GE.AND P0, PT, R168, RZ, PT ;  /* 0x000000ffa800720c */ /* 0x000fe20003f06270 */
[----:B------:R-:W-:Y:S01]  /*8c00*/  @!P6 IMAD.MOV R160, RZ, RZ, -R160 ;  /* 0x000000ffffa0e224 */ /* 0x000fe200078e0aa0 */
[----:B------:R-:W-:Y:S01]  /*8c10*/  ISETP.GT.U32.AND P6, PT, R2, R165, PT ;  /* 0x000000a50200720c */ /* 0x000fe20003fc4070 */
[----:B------:R-:W-:Y:S01]  /*8c20*/  IMAD.MOV.U32 R159, RZ, RZ, R161 ;  /* 0x000000ffff9f7224 */ /* 0x000fe200078e00a1 */
[----:B------:R-:W-:Y:S01]  /*8c30*/  LOP3.LUT R171, R242, 0x162, RZ, 0xfc, !PT ;  /* 0x00000162f2ab7812 */ /* 0x000fe200078efcff */
[----:B------:R-:W-:Y:S01]  /*8c40*/  @!P4 IMAD.IADD R163, R163, 0x1, -R2 ;  /* 0x00000001a3a3c824 */ /* 0x000fe200078e0a02 */
[----:B------:R-:W-:Y:S01]  /*8c50*/  ISETP.GT.U32.AND P4, PT, R2, R164, PT ;  /* 0x000000a40200720c */ /* 0x000fe20003f84070 */
[----:B------:R-:W-:Y:S01]  /*8c60*/  IMAD.HI.U32 R161, R3, R166, RZ ;  /* 0x000000a603a17227 */ /* 0x000fe200078e00ff */
[----:B------:R-:W-:-:S02]  /*8c70*/  LOP3.LUT R168, R242, 0x15e, RZ, 0xfc, !PT ;  /* 0x0000015ef2a87812 */ /* 0x000fc400078efcff */
[----:B------:R-:W-:Y:S01]  /*8c80*/  IABS R172, R171 ;  /* 0x000000ab00ac7213 */ /* 0x000fe20000000000 */
[----:B------:R-:W-:Y:S01]  /*8c90*/  @!P5 IMAD.IADD R162, R162, 0x1, -R2 ;  /* 0x00000001a2a2d824 */ /* 0x000fe200078e0a02 */
[----:B------:R-:W-:Y:S01]  /*8ca0*/  ISETP.GE.AND P5, PT, R170, RZ, PT ;  /* 0x000000ffaa00720c */ /* 0x000fe20003fa6270 */
[----:B------:R-:W-:Y:S01]  /*8cb0*/  IMAD.MOV R161, RZ, RZ, -R161 ;  /* 0x000000ffffa17224 */ /* 0x000fe200078e0aa1 */
[----:B------:R-:W-:Y:S01]  /*8cc0*/  IABS R170, R168 ;  /* 0x000000a800aa7213 */ /* 0x000fe20000000000 */
[----:B------:R-:W-:Y:S01]  /*8cd0*/  @!P2 IMAD.MOV R159, RZ, RZ, -R159 ;  /* 0x000000ffff9fa224 */ /* 0x000fe200078e0a9f */
[C---:B------:R-:W-:Y:S01]  /*8ce0*/  ISETP.GT.U32.AND P2, PT, R2.reuse, R162, PT ;  /* 0x000000a20200720c */ /* 0x040fe20003f44070 */
[----:B------:R-:W-:Y:S01]  /*8cf0*/  IMAD R167, R2, R161, R166 ;  /* 0x000000a102a77224 */ /* 0x000fe200078e02a6 */
[----:B------:R-:W-:Y:S01]  /*8d00*/  LOP3.LUT R166, R242, 0x15c, RZ, 0xfc, !PT ;  /* 0x0000015cf2a67812 */ /* 0x000fe200078efcff */
[--C-:B------:R-:W-:Y:S02]  /*8d10*/  @!P6 IMAD.IADD R165, R165, 0x1, -R2.reuse ;  /* 0x00000001a5a5e824 */ /* 0x100fe400078e0a02 */
[----:B------:R-:W-:Y:S01]  /*8d20*/  IMAD.MOV.U32 R161, RZ, RZ, R163 ;  /* 0x000000ffffa17224 */ /* 0x000fe200078e00a3 */
[----:B------:R-:W-:Y:S01]  /*8d30*/  ISETP.GT.U32.AND P6, PT, R2, R167, PT ;  /* 0x000000a70200720c */ /* 0x000fe20003fc4070 */
[--C-:B------:R-:W-:Y:S01]  /*8d40*/  @!P4 IMAD.IADD R164, R164, 0x1, -R2.reuse ;  /* 0x00000001a4a4c824 */ /* 0x100fe200078e0a02 */
[----:B------:R-:W-:Y:S01]  /*8d50*/  ISETP.GE.AND P4, PT, R166, RZ, PT ;  /* 0x000000ffa600720c */ /* 0x000fe20003f86270 */
[----:B------:R-:W-:Y:S01]  /*8d60*/  @!P1 IMAD.MOV R161, RZ, RZ, -R161 ;  /* 0x000000ffffa19224 */ /* 0x000fe200078e0aa1 */
[----:B------:R-:W-:Y:S01]  /*8d70*/  IABS R166, R166 ;  /* 0x000000a600a67213 */ /* 0x000fe20000000000 */
[----:B------:R-:W-:Y:S01]  /*8d80*/  IMAD.MOV.U32 R163, RZ, RZ, R165 ;  /* 0x000000ffffa37224 */ /* 0x000fe200078e00a5 */
[----:B------:R-:W-:Y:S01]  /*8d90*/  ISETP.GT.U32.AND P1, PT, R2, R164, PT ;  /* 0x000000a40200720c */ /* 0x000fe20003f24070 */
[----:B------:R-:W-:Y:S01]  /*8da0*/  @!P2 IMAD.IADD R162, R162, 0x1, -R2 ;  /* 0x00000001a2a2a824 */ /* 0x000fe200078e0a02 */
[----:B------:R-:W-:Y:S01]  /*8db0*/  ISETP.GE.AND P2, PT, R169, RZ, PT ;  /* 0x000000ffa900720c */ /* 0x000fe20003f46270 */
[----:B------:R-:W-:Y:S01]  /*8dc0*/  @!P3 IMAD.MOV R163, RZ, RZ, -R163 ;  /* 0x000000ffffa3b224 */ /* 0x000fe200078e0aa3 */
[----:B------:R-:W-:Y:S01]  /*8dd0*/  LOP3.LUT R169, R242, 0x160, RZ, 0xfc, !PT ;  /* 0x00000160f2a97812 */ /* 0x000fe200078efcff */
[----:B------:R-:W-:-:S03]  /*8de0*/  IMAD.HI.U32 R165, R3, R166, RZ ;  /* 0x000000a603a57227 */ /* 0x000fc600078e00ff */
[----:B------:R-:W-:Y:S01]  /*8df0*/  ISETP.GE.AND P3, PT, R169, RZ, PT ;  /* 0x000000ffa900720c */ /* 0x000fe20003f66270 */
[----:B------:R-:W-:Y:S01]  /*8e00*/  @!P6 IMAD.IADD R167, R167, 0x1, -R2 ;  /* 0x00000001a7a7e824 */ /* 0x000fe200078e0a02 */
[----:B------:R-:W-:Y:S01]  /*8e10*/  IABS R169, R169 ;  /* 0x000000a900a97213 */ /* 0x000fe20000000000 */
[----:B------:R-:W-:Y:S01]  /*8e20*/  @!P5 IMAD.MOV R162, RZ, RZ, -R162 ;  /* 0x000000ffffa2d224 */ /* 0x000fe200078e0aa2 */
[----:B------:R-:W-:Y:S01]  /*8e30*/  ISETP.GE.AND P5, PT, R168, RZ, PT ;  /* 0x000000ffa800720c */ /* 0x000fe20003fa6270 */
[----:B------:R-:W-:Y:S01]  /*8e40*/  @!P1 IMAD.IADD R164, R164, 0x1, -R2 ;  /* 0x00000001a4a49824 */ /* 0x000fe200078e0a02 */
[----:B------:R-:W-:Y:S02]  /*8e50*/  ISETP.GT.U32.AND P6, PT, R2, R167, PT ;  /* 0x000000a70200720c */ /* 0x000fe40003fc4070 */
[----:B------:R-:W-:Y:S01]  /*8e60*/  ISETP.GE.AND P1, PT, R171, RZ, PT ;  /* 0x000000ffab00720c */ /* 0x000fe20003f26270 */
[----:B------:R-:W-:Y:S02]  /*8e70*/  IMAD.MOV.U32 R171, RZ, RZ, R169 ;  /* 0x000000ffffab7224 */ /* 0x000fe400078e00a9 */
[----:B------:R-:W-:-:S02]  /*8e80*/  IMAD.MOV R169, RZ, RZ, -R165 ;  /* 0x000000ffffa97224 */ /* 0x000fc400078e0aa5 */
[----:B------:R-:W-:-:S04]  /*8e90*/  IMAD.HI.U32 R165, R3, R170, RZ ;  /* 0x000000aa03a57227 */ /* 0x000fc800078e00ff */
[----:B------:R-:W-:Y:S02]  /*8ea0*/  IMAD R166, R2, R169, R166 ;  /* 0x000000a902a67224 */ /* 0x000fe400078e02a6 */
[----:B------:R-:W-:-:S04]  /*8eb0*/  IMAD.HI.U32 R168, R3, R171, RZ ;  /* 0x000000ab03a87227 */ /* 0x000fc800078e00ff */
[----:B------:R-:W-:Y:S02]  /*8ec0*/  IMAD.MOV R169, RZ, RZ, -R165 ;  /* 0x000000ffffa97224 */ /* 0x000fe400078e0aa5 */
[----:B------:R-:W-:Y:S01]  /*8ed0*/  @!P0 IMAD.MOV R164, RZ, RZ, -R164 ;  /* 0x000000ffffa48224 */ /* 0x000fe200078e0aa4 */
[----:B------:R-:W-:Y:S01]  /*8ee0*/  ISETP.GT.U32.AND P0, PT, R2, R166, PT ;  /* 0x000000a60200720c */ /* 0x000fe20003f04070 */
[----:B------:R-:W-:-:S04]  /*8ef0*/  IMAD.HI.U32 R165, R3, R172, RZ ;  /* 0x000000ac03a57227 */ /* 0x000fc800078e00ff */
[----:B------:R-:W-:Y:S02]  /*8f00*/  IMAD.MOV R168, RZ, RZ, -R168 ;  /* 0x000000ffffa87224 */ /* 0x000fe400078e0aa8 */
[--C-:B------:R-:W-:Y:S02]  /*8f10*/  @!P6 IMAD.IADD R167, R167, 0x1, -R2.reuse ;  /* 0x00000001a7a7e824 */ /* 0x100fe400078e0a02 */
[----:B------:R-:W-:Y:S02]  /*8f20*/  IMAD.MOV R173, RZ, RZ, -R165 ;  /* 0x000000ffffad7224 */ /* 0x000fe400078e0aa5 */
[----:B------:R-:W-:Y:S02]  /*8f30*/  IMAD R168, R2, R168, R171 ;  /* 0x000000a802a87224 */ /* 0x000fe400078e02ab */
[----:B------:R-:W-:Y:S02]  /*8f40*/  IMAD.MOV.U32 R165, RZ, RZ, R167 ;  /* 0x000000ffffa57224 */ /* 0x000fe400078e00a7 */
[----:B------:R-:W-:-:S02]  /*8f50*/  @!P0 IMAD.IADD R166, R166, 0x1, -R2 ;  /* 0x00000001a6a68824 */ /* 0x000fc400078e0a02 */
[----:B------:R-:W-:Y:S01]  /*8f60*/  @!P2 IMAD.MOV R165, RZ, RZ, -R165 ;  /* 0x000000ffffa5a224 */ /* 0x000fe200078e0aa5 */
[C---:B------:R-:W-:Y:S01]  /*8f70*/  ISETP.GT.U32.AND P2, PT, R2.reuse, R168, PT ;  /* 0x000000a80200720c */ /* 0x040fe20003f44070 */
[C---:B------:R-:W-:Y:S01]  /*8f80*/  IMAD R169, R2.reuse, R169, R170 ;  /* 0x000000a902a97224 */ /* 0x040fe200078e02aa */
[C---:B------:R-:W-:Y:S01]  /*8f90*/  ISETP.GT.U32.AND P0, PT, R2.reuse, R166, PT ;  /* 0x000000a60200720c */ /* 0x040fe20003f04070 */
[C---:B------:R-:W-:Y:S01]  /*8fa0*/  IMAD R171, R2.reuse, R173, R172 ;  /* 0x000000ad02ab7224 */ /* 0x040fe200078e02ac */
[----:B------:R-:W-:Y:S02]  /*8fb0*/  IABS R173, R178 ;  /* 0x000000b200ad7213 */ /* 0x000fe40000000000 */
[----:B------:R-:W-:Y:S02]  /*8fc0*/  ISETP.GT.U32.AND P6, PT, R2, R169, PT ;  /* 0x000000a90200720c */ /* 0x000fe40003fc4070 */
[----:B------:R-:W-:Y:S01]  /*8fd0*/  IABS R172, R177 ;  /* 0x000000b100ac7213 */ /* 0x000fe20000000000 */
[----:B------:R-:W-:-:S04]  /*8fe0*/  IMAD.HI.U32 R170, R3, R173, RZ ;  /* 0x000000ad03aa7227 */ /* 0x000fc800078e00ff */
[--C-:B------:R-:W-:Y:S02]  /*8ff0*/  @!P2 IMAD.IADD R168, R168, 0x1, -R2.reuse ;  /* 0x00000001a8a8a824 */ /* 0x100fe400078e0a02 */
[----:B------:R-:W-:Y:S01]  /*9000*/  @!P0 IMAD.IADD R166, R166, 0x1, -R2 ;  /* 0x00000001a6a68824 */ /* 0x000fe200078e0a02 */
[C---:B------:R-:W-:Y:S01]  /*9010*/  ISETP.GT.U32.AND P0, PT, R2.reuse, R171, PT ;  /* 0x000000ab0200720c */ /* 0x040fe20003f04070 */
[----:B------:R-:W-:Y:S01]  /*9020*/  IMAD.MOV R174, RZ, RZ, -R170 ;  /* 0x000000ffffae7224 */ /* 0x000fe200078e0aaa */
[C---:B------:R-:W-:Y:S01]  /*9030*/  ISETP.GT.U32.AND P2, PT, R2.reuse, R168, PT ;  /* 0x000000a80200720c */ /* 0x040fe20003f44070 */
[----:B------:R-:W-:Y:S02]  /*9040*/  @!P6 IMAD.IADD R169, R169, 0x1, -R2 ;  /* 0x00000001a9a9e824 */ /* 0x000fe400078e0a02 */
[C---:B------:R-:W-:Y:S02]  /*9050*/  IMAD R173, R2.reuse, R174, R173 ;  /* 0x000000ae02ad7224 */ /* 0x040fe400078e02ad */
[----:B------:R-:W-:Y:S01]  /*9060*/  IMAD.HI.U32 R167, R3, R172, RZ ;  /* 0x000000ac03a77227 */ /* 0x000fe200078e00ff */
[----:B------:R-:W-:-:S03]  /*9070*/  ISETP.GT.U32.AND P6, PT, R2, R169, PT ;  /* 0x000000a90200720c */ /* 0x000fc60003fc4070 */
[----:B------:R-:W-:Y:S02]  /*9080*/  IMAD.MOV R167, RZ, RZ, -R167 ;  /* 0x000000ffffa77224 */ /* 0x000fe400078e0aa7 */
[--C-:B------:R-:W-:Y:S02]  /*9090*/  @!P0 IMAD.IADD R171, R171, 0x1, -R2.reuse ;  /* 0x00000001abab8824 */ /* 0x100fe400078e0a02 */
[----:B------:R-:W-:Y:S01]  /*90a0*/  @!P2 IMAD.IADD R168, R168, 0x1, -R2 ;  /* 0x00000001a8a8a824 */ /* 0x000fe200078e0a02 */
[C---:B------:R-:W-:Y:S01]  /*90b0*/  ISETP.GT.U32.AND P2, PT, R2.reuse, R173, PT ;  /* 0x000000ad0200720c */ /* 0x040fe20003f44070 */
[----:B------:R-:W-:Y:S01]  /*90c0*/  IMAD.MOV.U32 R174, RZ, RZ, R175 ;  /* 0x000000ffffae7224 */ /* 0x000fe200078e00af */
[C---:B------:R-:W-:Y:S01]  /*90d0*/  ISETP.GT.U32.AND P0, PT, R2.reuse, R171, PT ;  /* 0x000000ab0200720c */ /* 0x040fe20003f04070 */
[----:B------:R-:W-:Y:S02]  /*90e0*/  IMAD R170, R2, R167, R172 ;  /* 0x000000a702aa7224 */ /* 0x000fe400078e02ac */
[----:B------:R-:W-:-:S02]  /*90f0*/  IMAD.MOV.U32 R175, RZ, RZ, R176 ;  /* 0x000000ffffaf7224 */ /* 0x000fc400078e00b0 */
[----:B------:R-:W-:-:S04]  /*9100*/  IMAD.HI.U32 R167, R3, R174, RZ ;  /* 0x000000ae03a77227 */ /* 0x000fc800078e00ff */
[----:B------:R-:W-:-:S04]  /*9110*/  IMAD.HI.U32 R172, R3, R175, RZ ;  /* 0x000000af03ac7227 */ /* 0x000fc800078e00ff */
[----:B------:R-:W-:Y:S01]  /*9120*/  @!P4 IMAD.MOV R166, RZ, RZ, -R166 ;  /* 0x000000ffffa6c224 */ /* 0x000fe200078e0aa6 */
[----:B------:R-:W-:Y:S01]  /*9130*/  ISETP.GE.AND P4, PT, R177, RZ, PT ;  /* 0x000000ffb100720c */ /* 0x000fe20003f86270 */
[----:B------:R-:W-:Y:S01]  /*9140*/  IMAD.MOV R167, RZ, RZ, -R167 ;  /* 0x000000ffffa77224 */ /* 0x000fe200078e0aa7 */
[----:B------:R-:W-:Y:S01]  /*9150*/  IABS R177, R181 ;  /* 0x000000b500b17213 */ /* 0x000fe20000000000 */
[--C-:B------:R-:W-:Y:S02]  /*9160*/  @!P2 IMAD.IADD R173, R173, 0x1, -R2.reuse ;  /* 0x00000001adada824 */ /* 0x100fe400078e0a02 */
[----:B------:R-:W-:Y:S01]  /*9170*/  @!P6 IMAD.IADD R169, R169, 0x1, -R2 ;  /* 0x00000001a9a9e824 */ /* 0x000fe200078e0a02 */
[C---:B------:R-:W-:Y:S01]  /*9180*/  ISETP.GT.U32.AND P6, PT, R2.reuse, R170, PT ;  /* 0x000000aa0200720c */ /* 0x040fe20003fc4070 */
[----:B------:R-:W-:Y:S01]  /*9190*/  IMAD.MOV R176, RZ, RZ, -R172 ;  /* 0x000000ffffb07224 */ /* 0x000fe200078e0aac */
[C---:B------:R-:W-:Y:S01]  /*91a0*/  ISETP.GT.U32.AND P2, PT, R2.reuse, R173, PT ;  /* 0x000000ad0200720c */ /* 0x040fe20003f44070 */
[----:B------:R-:W-:-:S02]  /*91b0*/  IMAD R172, R2, R167, R174 ;  /* 0x000000a702ac7224 */ /* 0x000fc400078e02ae */
[----:B------:R-:W-:Y:S02]  /*91c0*/  IMAD.MOV.U32 R167, RZ, RZ, R169 ;  /* 0x000000ffffa77224 */ /* 0x000fe400078e00a9 */
[----:B------:R-:W-:-:S04]  /*91d0*/  IMAD.HI.U32 R169, R3, R177, RZ ;  /* 0x000000b103a97227 */ /* 0x000fc800078e00ff */
[--C-:B------:R-:W-:Y:S01]  /*91e0*/  @!P0 IMAD.IADD R171, R171, 0x1, -R2.reuse ;  /* 0x00000001abab8824 */ /* 0x100fe200078e0a02 */
[C---:B------:R-:W-:Y:S01]  /*91f0*/  ISETP.GT.U32.AND P0, PT, R2.reuse, R172, PT ;  /* 0x000000ac0200720c */ /* 0x040fe20003f04070 */
[----:B------:R-:W-:Y:S02]  /*9200*/  IMAD.MOV R174, RZ, RZ, -R169 ;  /* 0x000000ffffae7224 */ /* 0x000fe400078e0aa9 */
[C---:B------:R-:W-:Y:S02]  /*9210*/  IMAD R175, R2.reuse, R176, R175 ;  /* 0x000000b002af7224 */ /* 0x040fe400078e02af */
[----:B------:R-:W-:Y:S02]  /*9220*/  IMAD.MOV.U32 R169, RZ, RZ, R171 ;  /* 0x000000ffffa97224 */ /* 0x000fe400078e00ab */
[C---:B------:R-:W-:Y:S01]  /*9230*/  IMAD R174, R2.reuse, R174, R177 ;  /* 0x000000ae02ae7224 */ /* 0x040fe200078e02b1 */
[----:B------:R-:W-:Y:S01]  /*9240*/  IABS R177, R182 ;  /* 0x000000b600b17213 */ /* 0x000fe20000000000 */
[----:B------:R-:W-:Y:S01]  /*9250*/  @!P1 IMAD.MOV R169, RZ, RZ, -R169 ;  /* 0x000000ffffa99224 */ /* 0x000fe200078e0aa9 */
[C---:B------:R-:W-:Y:S01]  /*9260*/  ISETP.GT.U32.AND P1, PT, R2.reuse, R175, PT ;  /* 0x000000af0200720c */ /* 0x040fe20003f24070 */
[--C-:B------:R-:W-:Y:S01]  /*9270*/  @!P2 IMAD.IADD R173, R173, 0x1, -R2.reuse ;  /* 0x00000001adada824 */ /* 0x100fe200078e0a02 */
[----:B------:R-:W-:Y:S01]  /*9280*/  ISETP.GT.U32.AND P2, PT, R2, R174, PT ;  /* 0x000000ae0200720c */ /* 0x000fe20003f44070 */
[--C-:B------:R-:W-:Y:S01]  /*9290*/  @!P6 IMAD.IADD R170, R170, 0x1, -R2.reuse ;  /* 0x00000001aaaae824 */ /* 0x100fe200078e0a02 */
[----:B------:R-:W-:Y:S01]  /*92a0*/  ISETP.GE.AND P6, PT, R178, RZ, PT ;  /* 0x000000ffb200720c */ /* 0x000fe20003fc6270 */
[----:B------:R-:W-:Y:S01]  /*92b0*/  @!P0 IMAD.IADD R172, R172, 0x1, -R2 ;  /* 0x00000001acac8824 */ /* 0x000fe200078e0a02 */
[----:B------:R-:W-:Y:S01]  /*92c0*/  IABS R178, R183 ;  /* 0x000000b700b27213 */ /* 0x000fe20000000000 */
[----:B------:R-:W-:Y:S01]  /*92d0*/  @!P5 IMAD.MOV R167, RZ, RZ, -R167 ;  /* 0x000000ffffa7d224 */ /* 0x000fe200078e0aa7 */
[----:B------:R-:W-:Y:S01]  /*92e0*/  ISETP.GT.U32.AND P5, PT, R2, R170, PT ;  /* 0x000000aa0200720c */ /* 0x000fe20003fa4070 */
[----:B------:R-:W-:Y:S01]  /*92f0*/  IMAD.HI.U32 R171, R3, R177, RZ ;  /* 0x000000b103ab7227 */ /* 0x000fe200078e00ff */
[----:B------:R-:W-:-:S03]  /*9300*/  ISETP.GE.AND P0, PT, R181, RZ, PT ;  /* 0x000000ffb500720c */ /* 0x000fc60003f06270 */
[--C-:B------:R-:W-:Y:S01]  /*9310*/  @!P1 IMAD.IADD R175, R175, 0x1, -R2.reuse ;  /* 0x00000001afaf9824 */ /* 0x100fe200078e0a02 */
[----:B------:R-:W-:Y:S01]  /*9320*/  ISETP.GT.U32.AND P1, PT, R2, R172, PT ;  /* 0x000000ac0200720c */ /* 0x000fe20003f24070 */
[----:B------:R-:W-:Y:S02]  /*9330*/  @!P2 IMAD.IADD R174, R174, 0x1, -R2 ;  /* 0x00000001aeaea824 */ /* 0x000fe400078e0a02 */
[----:B------:R-:W-:Y:S02]  /*9340*/  IMAD.MOV R176, RZ, RZ, -R171 ;  /* 0x000000ffffb07224 */ /* 0x000fe400078e0aab */
[----:B------:R-:W-:Y:S01]  /*9350*/  IMAD.HI.U32 R171, R3, R178, RZ ;  /* 0x000000b203ab7227 */ /* 0x000fe200078e00ff */
[----:B------:R-:W-:-:S03]  /*9360*/  ISETP.GT.U32.AND P2, PT, R2, R174, PT ;  /* 0x000000ae0200720c */ /* 0x000fc60003f44070 */
[----:B------:R-:W-:Y:S02]  /*9370*/  IMAD R177, R2, R176, R177 ;  /* 0x000000b002b17224 */ /* 0x000fe400078e02b1 */
[----:B------:R-:W-:Y:S02]  /*9380*/  IMAD.MOV R171, RZ, RZ, -R171 ;  /* 0x000000ffffab7224 */ /* 0x000fe400078e0aab */
[--C-:B------:R-:W-:Y:S01]  /*9390*/  @!P5 IMAD.IADD R170, R170, 0x1, -R2.reuse ;  /* 0x00000001aaaad824 */ /* 0x100fe200078e0a02 */
[----:B------:R-:W-:Y:S01]  /*93a0*/  ISETP.GE.AND P5, PT, R180, RZ, PT ;  /* 0x000000ffb400720c */ /* 0x000fe20003fa6270 */
[----:B------:R-:W-:Y:S01]  /*93b0*/  @!P1 IMAD.IADD R172, R172, 0x1, -R2 ;  /* 0x00000001acac9824 */ /* 0x000fe200078e0a02 */
[C---:B------:R-:W-:Y:S01]  /*93c0*/  ISETP.GT.U32.AND P1, PT, R2.reuse, R177, PT ;  /* 0x000000b10200720c */ /* 0x040fe20003f24070 */
[C---:B------:R-:W-:Y:S01]  /*93d0*/  IMAD R176, R2.reuse, R171, R178 ;  /* 0x000000ab02b07224 */ /* 0x040fe200078e02b2 */
[----:B------:R-:W-:Y:S01]  /*93e0*/  IABS R180, R185 ;  /* 0x000000b900b47213 */ /* 0x000fe20000000000 */
[----:B------:R-:W-:Y:S01]  /*93f0*/  @!P4 IMAD.MOV R170, RZ, RZ, -R170 ;  /* 0x000000ffffaac224 */ /* 0x000fe200078e0aaa */
[----:B------:R-:W-:Y:S01]  /*9400*/  ISETP.GT.U32.AND P4, PT, R2, R175, PT ;  /* 0x000000af0200720c */ /* 0x000fe20003f84070 */
[----:B------:R-:W-:Y:S01]  /*9410*/  @!P2 IMAD.IADD R174, R174, 0x1, -R2 ;  /* 0x00000001aeaea824 */ /* 0x000fe200078e0a02 */
[----:B------:R-:W-:Y:S01]  /*9420*/  ISETP.GT.U32.AND P2, PT, R2, R176, PT ;  /* 0x000000b00200720c */ /* 0x000fe20003f44070 */
[----:B------:R-:W-:Y:S01]  /*9430*/  @!P3 IMAD.MOV R168, RZ, RZ, -R168 ;  /* 0x000000ffffa8b224 */ /* 0x000fe200078e0aa8 */
[----:B------:R-:W-:Y:S01]  /*9440*/  ISETP.GE.AND P3, PT, R179, RZ, PT ;  /* 0x000000ffb300720c */ /* 0x000fe20003f66270 */
[----:B------:R-:W-:Y:S01]  /*9450*/  IMAD.HI.U32 R178, R3, R180, RZ ;  /* 0x000000b403b27227 */ /* 0x000fe200078e00ff */
[----:B------:R-:W-:-:S03]  /*9460*/  IABS R179, R184 ;  /* 0x000000b800b37213 */ /* 0x000fc60000000000 */
[----:B------:R-:W-:Y:S01]  /*9470*/  @!P1 IMAD.IADD R177, R177, 0x1, -R2 ;  /* 0x00000001b1b19824 */ /* 0x000fe200078e0a02 */
[----:B------:R-:W-:Y:S01]  /*9480*/  ISETP.GE.AND P1, PT, R183, RZ, PT ;  /* 0x000000ffb700720c */ /* 0x000fe20003f26270 */
[----:B------:R-:W-:Y:S01]  /*9490*/  IMAD.MOV R181, RZ, RZ, -R178 ;  /* 0x000000ffffb57224 */ /* 0x000fe200078e0ab2 */
[----:B------:R-:W-:Y:S01]  /*94a0*/  LOP3.LUT R183, R242, 0x178, RZ, 0xfc, !PT ;  /* 0x00000178f2b77812 */ /* 0x000fe200078efcff */
[----:B------:R-:W-:Y:S01]  /*94b0*/  @!P4 IMAD.IADD R175, R175, 0x1, -R2 ;  /* 0x00000001afafc824 */ /* 0x000fe200078e0a02 */
[----:B------:R-:W-:Y:S01]  /*94c0*/  ISETP.GE.AND P4, PT, R182, RZ, PT ;  /* 0x000000ffb600720c */ /* 0x000fe20003f86270 */
[----:B------:R-:W-:Y:S01]  /*94d0*/  IMAD.HI.U32 R171, R3, R179, RZ ;  /* 0x000000b303ab7227 */ /* 0x000fe200078e00ff */
[----:B------:R-:W-:-:S03]  /*94e0*/  IABS R182, R186 ;  /* 0x000000ba00b67213 */ /* 0x000fc60000000000 */
[----:B------:R-:W-:Y:S01]  /*94f0*/  IMAD R178, R2, R181, R180 ;  /* 0x000000b502b27224 */ /* 0x000fe200078e02b4 */
[----:B------:R-:W-:Y:S01]  /*9500*/  IABS R180, R183 ;  /* 0x000000b700b47213 */ /* 0x000fe20000000000 */
[----:B------:R-:W-:Y:S01]  /*9510*/  @!P2 IMAD.IADD R176, R176, 0x1, -R2 ;  /* 0x00000001b0b0a824 */ /* 0x000fe200078e0a02 */
[C---:B------:R-:W-:Y:S01]  /*9520*/  ISETP.GT.U32.AND P2, PT, R2.reuse, R177, PT ;  /* 0x000000b10200720c */ /* 0x040fe20003f44070 */
[----:B------:R-:W-:Y:S02]  /*9530*/  IMAD.MOV R171, RZ, RZ, -R171 ;  /* 0x000000ffffab7224 */ /* 0x000fe400078e0aab */
[----:B------:R-:W-:Y:S02]  /*9540*/  IMAD.MOV.U32 R181, RZ, RZ, R182 ;  /* 0x000000ffffb57224 */ /* 0x000fe400078e00b6 */
[----:B------:R-:W-:Y:S02]  /*9550*/  IMAD.MOV.U32 R182, RZ, RZ, R180 ;  /* 0x000000ffffb67224 */ /* 0x000fe400078e00b4 */
[----:B------:R-:W-:-:S02]  /*9560*/  IMAD R179, R2, R171, R179 ;  /* 0x000000ab02b37224 */ /* 0x000fc400078e02b3 */
[----:B------:R-:W-:Y:S02]  /*9570*/  IMAD.MOV.U32 R171, RZ, RZ, R173 ;  /* 0x000000ffffab7224 */ /* 0x000fe400078e00ad */
[----:B------:R-:W-:-:S04]  /*9580*/  IMAD.HI.U32 R180, R3, R181, RZ ;  /* 0x000000b503b47227 */ /* 0x000fc800078e00ff */
[----:B------:R-:W-:Y:S02]  /*9590*/  IMAD.MOV.U32 R173, RZ, RZ, R175 ;  /* 0x000000ffffad7224 */ /* 0x000fe400078e00af */
[----:B------:R-:W-:-:S04]  /*95a0*/  IMAD.HI.U32 R175, R3, R182, RZ ;  /* 0x000000b603af7227 */ /* 0x000fc800078e00ff */
[----:B------:R-:W-:Y:S01]  /*95b0*/  @!P3 IMAD.MOV R172, RZ, RZ, -R172 ;  /* 0x000000ffffacb224 */ /* 0x000fe200078e0aac */
[C---:B------:R-:W-:Y:S01]  /*95c0*/  ISETP.GT.U32.AND P3, PT, R2.reuse, R179, PT ;  /* 0x000000b30200720c */ /* 0x040fe20003f64070 */
[----:B------:R-:W-:Y:S02]  /*95d0*/  IMAD.MOV R180, RZ, RZ, -R180 ;  /* 0x000000ffffb47224 */ /* 0x000fe400078e0ab4 */
[----:B------:R-:W-:Y:S02]  /*95e0*/  IMAD.MOV R175, RZ, RZ, -R175 ;  /* 0x000000ffffaf7224 */ /* 0x000fe400078e0aaf */
[----:B------:R-:W-:Y:S01]  /*95f0*/  @!P2 IMAD.IADD R177, R177, 0x1, -R2 ;  /* 0x00000001b1b1a824 */ /* 0x000fe200078e0a02 */
[----:B------:R-:W-:Y:S01]  /*9600*/  ISETP.GE.AND P2, PT, R185, RZ, PT ;  /* 0x000000ffb900720c */ /* 0x000fe20003f46270 */
[C---:B------:R-:W-:Y:S01]  /*9610*/  IMAD R181, R2.reuse, R180, R181 ;  /* 0x000000b402b57224 */ /* 0x040fe200078e02b5 */
[----:B------:R-:W-:Y:S01]  /*9620*/  IABS R185, R188 ;  /* 0x000000bc00b97213 */ /* 0x000fe20000000000 */
[----:B------:R-:W-:Y:S01]  /*9630*/  IMAD R180, R2, R175, R182 ;  /* 0x000000af02b47224 */ /* 0x000fe200078e02b6 */
[----:B------:R-:W-:Y:S01]  /*9640*/  LOP3.LUT R182, R242, 0x17a, RZ, 0xfc, !PT ;  /* 0x0000017af2b67812 */ /* 0x000fe200078efcff */
[----:B------:R-:W-:-:S02]  /*9650*/  IMAD.MOV.U32 R175, RZ, RZ, R177 ;  /* 0x000000ffffaf7224 */ /* 0x000fc400078e00b1 */
[----:B------:R-:W-:Y:S01]  /*9660*/  @!P5 IMAD.MOV R173, RZ, RZ, -R173 ;  /* 0x000000ffffadd224 */ /* 0x000fe200078e0aad */
[C---:B------:R-:W-:Y:S01]  /*9670*/  ISETP.GT.U32.AND P5, PT, R2.reuse, R178, PT ;  /* 0x000000b20200720c */ /* 0x040fe20003fa4070 */
[----:B------:R-:W-:Y:S01]  /*9680*/  @!P4 IMAD.MOV R175, RZ, RZ, -R175 ;  /* 0x000000ffffafc224 */ /* 0x000fe200078e0aaf */
[C---:B------:R-:W-:Y:S01]  /*9690*/  ISETP.GT.U32.AND P4, PT, R2.reuse, R181, PT ;  /* 0x000000b50200720c */ /* 0x040fe20003f84070 */
[----:B------:R-:W-:Y:S01]  /*96a0*/  @!P3 IMAD.IADD R179, R179, 0x1, -R2 ;  /* 0x00000001b3b3b824 */ /* 0x000fe200078e0a02 */
[----:B------:R-:W-:Y:S01]  /*96b0*/  IABS R187, R182 ;  /* 0x000000b600bb7213 */ /* 0x000fe20000000000 */
[----:B------:R-:W-:Y:S01]  /*96c0*/  @!P6 IMAD.MOV R171, RZ, RZ, -R171 ;  /* 0x000000ffffabe224 */ /* 0x000fe200078e0aab */
[C---:B------:R-:W-:Y:S01]  /*96d0*/  ISETP.GT.U32.AND P6, PT, R2.reuse, R176, PT ;  /* 0x000000b00200720c */ /* 0x040fe20003fc4070 */
[----:B------:R-:W-:Y:S01]  /*96e0*/  @!P0 IMAD.MOV R174, RZ, RZ, -R174 ;  /* 0x000000ffffae8224 */ /* 0x000fe200078e0aae */
[----:B------:R-:W-:Y:S01]  /*96f0*/  ISETP.GT.U32.AND P3, PT, R2, R179, PT ;  /* 0x000000b30200720c */ /* 0x000fe20003f64070 */
[----:B------:R-:W-:Y:S01]  /*9700*/  IMAD.HI.U32 R177, R3, R187, RZ ;  /* 0x000000bb03b17227 */ /* 0x000fe200078e00ff */
[----:B------:R-:W-:-:S03]  /*9710*/  ISETP.GE.AND P0, PT, R184, RZ, PT ;  /* 0x000000ffb800720c */ /* 0x000fc60003f06270 */
[--C-:B------:R-:W-:Y:S02]  /*9720*/  @!P5 IMAD.IADD R178, R178, 0x1, -R2.reuse ;  /* 0x00000001b2b2d824 */ /* 0x100fe400078e0a02 */
[----:B------:R-:W-:-:S03]  /*9730*/  @!P4 IMAD.IADD R181, R181, 0x1, -R2 ;  /* 0x00000001b5b5c824 */ /* 0x000fc600078e0a02 */
[----:B------:R-:W-:Y:S01]  /*9740*/  ISETP.GT.U32.AND P5, PT, R2, R178, PT ;  /* 0x000000b20200720c */ /* 0x000fe20003fa4070 */
[--C-:B------:R-:W-:Y:S01]  /*9750*/  @!P6 IMAD.IADD R176, R176, 0x1, -R2.reuse ;  /* 0x00000001b0b0e824 */ /* 0x100fe200078e0a02 */
[----:B------:R-:W-:Y:S01]  /*9760*/  ISETP.GT.U32.AND P4, PT, R2, R181, PT ;  /* 0x000000b50200720c */ /* 0x000fe20003f84070 */
[----:B------:R-:W-:Y:S01]  /*9770*/  @!P3 IMAD.IADD R179, R179, 0x1, -R2 ;  /* 0x00000001b3b3b824 */ /* 0x000fe200078e0a02 */
[----:B------:R-:W-:Y:S01]  /*9780*/  ISETP.GE.AND P3, PT, R183, RZ, PT ;  /* 0x000000ffb700720c */ /* 0x000fe20003f66270 */
[----:B------:R-:W-:Y:S01]  /*9790*/  IMAD.MOV R183, RZ, RZ, -R177 ;  /* 0x000000ffffb77224 */ /* 0x000fe200078e0ab1 */
[----:B------:R-:W-:Y:S01]  /*97a0*/  ISETP.GE.AND P6, PT, R186, RZ, PT ;  /* 0x000000ffba00720c */ /* 0x000fe20003fc6270 */
[----:B------:R-:W-:Y:S01]  /*97b0*/  @!P1 IMAD.MOV R176, RZ, RZ, -R176 ;  /* 0x000000ffffb09224 */ /* 0x000fe200078e0ab0 */
[----:B------:R-:W-:Y:S01]  /*97c0*/  LOP3.LUT R186, R242, 0x17c, RZ, 0xfc, !PT ;  /* 0x0000017cf2ba7812 */ /* 0x000fe200078efcff */
[C---:B------:R-:W-:Y:S01]  /*97d0*/  IMAD R187, R2.reuse, R183, R187 ;  /* 0x000000b702bb7224 */ /* 0x040fe200078e02bb */
[----:B------:R-:W-:Y:S01]  /*97e0*/  ISETP.GT.U32.AND P1, PT, R2, R180, PT ;  /* 0x000000b40200720c */ /* 0x000fe20003f24070 */
[----:B------:R-:W-:Y:S01]  /*97f0*/  IMAD.MOV.U32 R177, RZ, RZ, R179 ;  /* 0x000000ffffb17224 */ /* 0x000fe200078e00b3 */
[----:B------:R-:W-:Y:S01]  /*9800*/  IABS R184, R186 ;  /* 0x000000ba00b87213 */ /* 0x000fe20000000000 */
[--C-:B------:R-:W-:Y:S01]  /*9810*/  @!P5 IMAD.IADD R178, R178, 0x1, -R2.reuse ;  /* 0x00000001b2b2d824 */ /* 0x100fe200078e0a02 */
[----:B------:R-:W-:Y:S01]  /*9820*/  ISETP.GE.AND P5, PT, R182, RZ, PT ;  /* 0x000000ffb600720c */ /* 0x000fe20003fa6270 */
[----:B------:R-:W-:Y:S01]  /*9830*/  @!P4 IMAD.IADD R181, R181, 0x1, -R2 ;  /* 0x00000001b5b5c824 */ /* 0x000fe200078e0a02 */
[----:B------:R-:W-:Y:S01]  /*9840*/  ISETP.GT.U32.AND P4, PT, R2, R187, PT ;  /* 0x000000bb0200720c */ /* 0x000fe20003f84070 */
[----:B------:R-:W-:-:S04]  /*9850*/  IMAD.HI.U32 R182, R3, R184, RZ ;  /* 0x000000b803b67227 */ /* 0x000fc800078e00ff */
[----:B------:R-:W-:Y:S02]  /*9860*/  IMAD.MOV R179, RZ, RZ, -R182 ;  /* 0x000000ffffb37224 */ /* 0x000fe400078e0ab6 */
[----:B------:R-:W-:Y:S01]  /*9870*/  IMAD.MOV.U32 R183, RZ, RZ, R185 ;  /* 0x000000ffffb77224 */ /* 0x000fe200078e00b9 */
[----:B------:R-:W-:Y:S01]  /*9880*/  IABS R185, R191 ;  /* 0x000000bf00b97213 */ /* 0x000fe20000000000 */
[----:B------:R-:W-:Y:S02]  /*9890*/  @!P1 IMAD.IADD R180, R180, 0x1, -R2 ;  /* 0x00000001b4b49824 */ /* 0x000fe400078e0a02 */
[C---:B------:R-:W-:Y:S02]  /*98a0*/  IMAD R182, R2.reuse, R179, R184 ;  /* 0x000000b302b67224 */ /* 0x040fe400078e02b8 */
[----:B------:R-:W-:Y:S01]  /*98b0*/  IMAD.HI.U32 R179, R3, R183, RZ ;  /* 0x000000b703b37227 */ /* 0x000fe200078e00ff */
[----:B------:R-:W-:-:S03]  /*98c0*/  ISETP.GT.U32.AND P1, PT, R2, R180, PT ;  /* 0x000000b40200720c */ /* 0x000fc60003f24070 */
[----:B------:R-:W-:Y:S02]  /*98d0*/  @!P4 IMAD.IADD R187, R187, 0x1, -R2 ;  /* 0x00000001bbbbc824 */ /* 0x000fe400078e0a02 */
[----:B------:R-:W-:Y:S02]  /*98e0*/  IMAD.MOV R179, RZ, RZ, -R179 ;  /* 0x000000ffffb37224 */ /* 0x000fe400078e0ab3 */
[----:B------:R-:W-:Y:S01]  /*98f0*/  @!P0 IMAD.MOV R177, RZ, RZ, -R177 ;  /* 0x000000ffffb18224 */ /* 0x000fe200078e0ab1 */
[----:B------:R-:W-:Y:S01]  /*9900*/  ISETP.GE.AND P0, PT, R186, RZ, PT ;  /* 0x000000ffba00720c */ /* 0x000fe20003f06270 */
[----:B------:R-:W-:Y:S01]  /*9910*/  @!P2 IMAD.MOV R178, RZ, RZ, -R178 ;  /* 0x000000ffffb2a224 */ /* 0x000fe200078e0ab2 */
[----:B------:R-:W-:Y:S01]  /*9920*/  IABS R186, R192 ;  /* 0x000000c000ba7213 */ /* 0x000fe20000000000 */
[C---:B------:R-:W-:Y:S01]  /*9930*/  IMAD R183, R2.reuse, R179, R183 ;  /* 0x000000b302b77224 */ /* 0x040fe200078e02b7 */
[----:B------:R-:W-:Y:S01]  /*9940*/  ISETP.GT.U32.AND P2, PT, R2, R187, PT ;  /* 0x000000bb0200720c */ /* 0x000fe20003f44070 */
[----:B------:R-:W-:-:S03]  /*9950*/  IMAD.HI.U32 R179, R3, R185, RZ ;  /* 0x000000b903b37227 */ /* 0x000fc600078e00ff */
[----:B------:R-:W-:Y:S01]  /*9960*/  ISETP.GT.U32.AND P4, PT, R2, R183, PT ;  /* 0x000000b70200720c */ /* 0x000fe20003f84070 */
[----:B------:R-:W-:-:S04]  /*9970*/  IMAD.HI.U32 R184, R3, R186, RZ ;  /* 0x000000ba03b87227 */ /* 0x000fc800078e00ff */
[----:B------:R-:W-:Y:S02]  /*9980*/  IMAD.MOV R179, RZ, RZ, -R179 ;  /* 0x000000ffffb37224 */ /* 0x000fe400078e0ab3 */
[----:B------:R-:W-:Y:S01]  /*9990*/  @!P1 IMAD.IADD R180, R180, 0x1, -R2 ;  /* 0x00000001b4b49824 */ /* 0x000fe200078e0a02 */
[C---:B------:R-:W-:Y:S01]  /*99a0*/  ISETP.GT.U32.AND P1, PT, R2.reuse, R182, PT ;  /* 0x000000b60200720c */ /* 0x040fe20003f24070 */
[----:B------:R-:W-:Y:S02]  /*99b0*/  IMAD.MOV R189, RZ, RZ, -R184 ;  /* 0x000000ffffbd7224 */ /* 0x000fe400078e0ab8 */
[C---:B------:R-:W-:Y:S02]  /*99c0*/  IMAD R184, R2.reuse, R179, R185 ;  /* 0x000000b302b87224 */ /* 0x040fe400078e02b9 */
[----:B------:R-:W-:Y:S02]  /*99d0*/  @!P2 IMAD.IADD R187, R187, 0x1, -R2 ;  /* 0x00000001bbbba824 */ /* 0x000fe400078e0a02 */
[C---:B------:R-:W-:Y:S01]  /*99e0*/  IMAD R185, R2.reuse, R189, R186 ;  /* 0x000000bd02b97224 */ /* 0x040fe200078e02ba */
[----:B------:R-:W-:Y:S01]  /*99f0*/  ISETP.GT.U32.AND P2, PT, R2, R184, PT ;  /* 0x000000b80200720c */ /* 0x000fe20003f44070 */
[----:B------:R-:W-:-:S04]  /*9a00*/  IMAD.HI.U32 R186, R3, R190, RZ ;  /* 0x000000be03ba7227 */ /* 0x000fc800078e00ff */
[----:B------:R-:W-:Y:S02]  /*9a10*/  IMAD.MOV.U32 R179, RZ, RZ, R181 ;  /* 0x000000ffffb37224 */ /* 0x000fe400078e00b5 */
[----:B------:R-:W-:Y:S02]  /*9a20*/  IMAD.MOV.U32 R181, RZ, RZ, R187 ;  /* 0x000000ffffb57224 */ /* 0x000fe400078e00bb */
[----:B------:R-:W-:Y:S02]  /*9a30*/  IMAD.MOV R187, RZ, RZ, -R186 ;  /* 0x000000ffffbb7224 */ /* 0x000fe400078e0aba */
[----:B------:R-:W-:Y:S01]  /*9a40*/  @!P1 IMAD.IADD R182, R182, 0x1, -R2 ;  /* 0x00000001b6b69824 */ /* 0x000fe200078e0a02 */
[----:B------:R-:W-:Y:S01]  /*9a50*/  ISETP.GE.AND P1, PT, R188, RZ, PT ;  /* 0x000000ffbc00720c */ /* 0x000fe20003f26270 */
[----:B------:R-:W-:Y:S01]  /*9a60*/  IMAD R186, R2, R187, R190 ;  /* 0x000000bb02ba7224 */ /* 0x000fe200078e02be */
[----:B------:R-:W-:Y:S01]  /*9a70*/  IABS R188, R195 ;  /* 0x000000c300bc7213 */ /* 0x000fe20000000000 */
[----:B------:R-:W-:-:S02]  /*9a80*/  @!P2 IMAD.IADD R184, R184, 0x1, -R2 ;  /* 0x00000001b8b8a824 */ /* 0x000fc400078e0a02 */
[----:B------:R-:W-:Y:S01]  /*9a90*/  @!P5 IMAD.MOV R181, RZ, RZ, -R181 ;  /* 0x000000ffffb5d224 */ /* 0x000fe200078e0ab5 */
[C---:B------:R-:W-:Y:S01]  /*9aa0*/  ISETP.GT.U32.AND P2, PT, R2.reuse, R186, PT ;  /* 0x000000ba0200720c */ /* 0x040fe20003f44070 */
[----:B------:R-:W-:Y:S01]  /*9ab0*/  IMAD.MOV.U32 R189, RZ, RZ, R188 ;  /* 0x000000ffffbd7224 */ /* 0x000fe200078e00bc */
[----:B------:R-:W-:Y:S01]  /*9ac0*/  ISETP.GT.U32.AND P5, PT, R2, R185, PT ;  /* 0x000000b90200720c */ /* 0x000fe20003fa4070 */
[----:B------:R-:W-:Y:S02]  /*9ad0*/  @!P4 IMAD.IADD R183, R183, 0x1, -R2 ;  /* 0x00000001b7b7c824 */ /* 0x000fe400078e0a02 */
[----:B------:R-:W-:-:S03]  /*9ae0*/  IMAD.HI.U32 R188, R3, R189, RZ ;  /* 0x000000bd03bc7227 */ /* 0x000fc600078e00ff */
[C---:B------:R-:W-:Y:S01]  /*9af0*/  ISETP.GT.U32.AND P4, PT, R2.reuse, R183, PT ;  /* 0x000000b70200720c */ /* 0x040fe20003f84070 */
[----:B------:R-:W-:Y:S02]  /*9b00*/  IMAD.MOV R188, RZ, RZ, -R188 ;  /* 0x000000ffffbc7224 */ /* 0x000fe400078e0abc */
[----:B------:R-:W-:Y:S01]  /*9b10*/  @!P6 IMAD.MOV R179, RZ, RZ, -R179 ;  /* 0x000000ffffb3e224 */ /* 0x000fe200078e0ab3 */
[C---:B------:R-:W-:Y:S01]  /*9b20*/  ISETP.GT.U32.AND P6, PT, R2.reuse, R182, PT ;  /* 0x000000b60200720c */ /* 0x040fe20003fc4070 */
[----:B------:R-:W-:Y:S01]  /*9b30*/  IMAD R187, R2, R188, R189 ;  /* 0x000000bc02bb7224 */ /* 0x000fe200078e02bd */
[----:B------:R-:W-:Y:S01]  /*9b40*/  IABS R189, R196 ;  /* 0x000000c400bd7213 */ /* 0x000fe20000000000 */
[--C-:B------:R-:W-:Y:S02]  /*9b50*/  @!P2 IMAD.IADD R186, R186, 0x1, -R2.reuse ;  /* 0x00000001babaa824 */ /* 0x100fe400078e0a02 */
[----:B------:R-:W-:Y:S01]  /*9b60*/  @!P5 IMAD.IADD R185, R185, 0x1, -R2 ;  /* 0x00000001b9b9d824 */ /* 0x000fe200078e0a02 */
[C---:B------:R-:W-:Y:S01]  /*9b70*/  ISETP.GT.U32.AND P5, PT, R2.reuse, R184, PT ;  /* 0x000000b80200720c */ /* 0x040fe20003fa4070 */
[----:B------:R-:W-:Y:S01]  /*9b80*/  IMAD.HI.U32 R188, R3, R189, RZ ;  /* 0x000000bd03bc7227 */ /* 0x000fe200078e00ff */
[----:B------:R-:W-:-:S03]  /*9b90*/  ISETP.GT.U32.AND P2, PT, R2, R186, PT ;  /* 0x000000ba0200720c */ /* 0x000fc60003f44070 */
[----:B------:R-:W-:Y:S02]  /*9ba0*/  IMAD.MOV R188, RZ, RZ, -R188 ;  /* 0x000000ffffbc7224 */ /* 0x000fe400078e0abc */
[--C-:B------:R-:W-:Y:S01]  /*9bb0*/  @!P6 IMAD.IADD R182, R182, 0x1, -R2.reuse ;  /* 0x00000001b6b6e824 */ /* 0x100fe200078e0a02 */
[----:B------:R-:W-:Y:S01]  /*9bc0*/  ISETP.GE.AND P6, PT, R192, RZ, PT ;  /* 0x000000ffc000720c */ /* 0x000fe20003fc6270 */
[C---:B------:R-:W-:Y:S01]  /*9bd0*/  IMAD R188, R2.reuse, R188, R189 ;  /* 0x000000bc02bc7224 */ /* 0x040fe200078e02bd */
[----:B------:R-:W-:Y:S01]  /*9be0*/  IABS R192, R197 ;  /* 0x000000c500c07213 */ /* 0x000fe20000000000 */
[----:B------:R-:W-:Y:S01]  /*9bf0*/  @!P4 IMAD.IADD R183, R183, 0x1, -R2 ;  /* 0x00000001b7b7c824 */ /* 0x000fe200078e0a02 */
[----:B------:R-:W-:Y:S01]  /*9c00*/  ISETP.GE.AND P4, PT, R193, RZ, PT ;  /* 0x000000ffc100720c */ /* 0x000fe20003f86270 */
[----:B------:R-:W-:Y:S01]  /*9c10*/  @!P0 IMAD.MOV R182, RZ, RZ, -R182 ;  /* 0x000000ffffb68224 */ /* 0x000fe200078e0ab6 */
[----:B------:R-:W-:Y:S01]  /*9c20*/  ISETP.GT.U32.AND P0, PT, R2, R185, PT ;  /* 0x000000b90200720c */ /* 0x000fe20003f04070 */
[--C-:B------:R-:W-:Y:S01]  /*9c30*/  @!P2 IMAD.IADD R186, R186, 0x1, -R2.reuse ;  /* 0x00000001babaa824 */ /* 0x100fe200078e0a02 */
[----:B------:R-:W-:Y:S01]  /*9c40*/  ISETP.GT.U32.AND P2, PT, R2, R188, PT ;  /* 0x000000bc0200720c */ /* 0x000fe20003f44070 */
[----:B------:R-:W-:Y:S01]  /*9c50*/  @!P5 IMAD.IADD R184, R184, 0x1, -R2 ;  /* 0x00000001b8b8d824 */ /* 0x000fe200078e0a02 */
[----:B------:R-:W-:Y:S01]  /*9c60*/  IABS R193, R198 ;  /* 0x000000c600c17213 */ /* 0x000fe20000000000 */
[----:B------:R-:W-:Y:S01]  /*9c70*/  @!P3 IMAD.MOV R180, RZ, RZ, -R180 ;  /* 0x000000ffffb4b224 */ /* 0x000fe200078e0ab4 */
[----:B------:R-:W-:Y:S01]  /*9c80*/  ISETP.GT.U32.AND P5, PT, R2, R187, PT ;  /* 0x000000bb0200720c */ /* 0x000fe20003fa4070 */
[----:B------:R-:W-:Y:S01]  /*9c90*/  IMAD.HI.U32 R189, R3, R192, RZ ;  /* 0x000000c003bd7227 */ /* 0x000fe200078e00ff */
[----:B------:R-:W-:-:S03]  /*9ca0*/  ISETP.GE.AND P3, PT, R191, RZ, PT ;  /* 0x000000ffbf00720c */ /* 0x000fc60003f66270 */
[----:B------:R-:W-:-:S04]  /*9cb0*/  IMAD.HI.U32 R190, R3, R193, RZ ;  /* 0x000000c103be7227 */ /* 0x000fc800078e00ff */
[----:B------:R-:W-:-:S04]  /*9cc0*/  IMAD.HI.U32 R191, R3, R194, RZ ;  /* 0x000000c203bf7227 */ /* 0x000fc800078e00ff */
[----:B------:R-:W-:Y:S02]  /*9cd0*/  IMAD.MOV R189, RZ, RZ, -R189 ;  /* 0x000000ffffbd7224 */ /* 0x000fe400078e0abd */
[----:B------:R-:W-:Y:S02]  /*9ce0*/  IMAD.MOV R190, RZ, RZ, -R190 ;  /* 0x000000ffffbe7224 */ /* 0x000fe400078e0abe */
[----:B------:R-:W-:Y:S02]  /*9cf0*/  IMAD.MOV R191, RZ, RZ, -R191 ;  /* 0x000000ffffbf7224 */ /* 0x000fe400078e0abf */
[----:B------:R-:W-:Y:S02]  /*9d00*/  IMAD R189, R2, R189, R192 ;  /* 0x000000bd02bd7224 */ /* 0x000fe400078e02c0 */
[--C-:B------:R-:W-:Y:S02]  /*9d10*/  @!P2 IMAD.IADD R188, R188, 0x1, -R2.reuse ;  /* 0x00000001bcbca824 */ /* 0x100fe400078e0a02 */
[--C-:B------:R-:W-:Y:S01]  /*9d20*/  @!P0 IMAD.IADD R185, R185, 0x1, -R2.reuse ;  /* 0x00000001b9b98824 */ /* 0x100fe200078e0a02 */
[----:B------:R-:W-:Y:S01]  /*9d30*/  ISETP.GT.U32.AND P2, PT, R2, R189, PT ;  /* 0x000000bd0200720c */ /* 0x000fe20003f44070 */
[----:B------:R-:W-:Y:S01]  /*9d40*/  @!P5 IMAD.IADD R187, R187, 0x1, -R2 ;  /* 0x00000001bbbbd824 */ /* 0x000fe200078e0a02 */
[----:B------:R-:W-:Y:S01]  /*9d50*/  ISETP.GE.AND P5, PT, R196, RZ, PT ;  /* 0x000000ffc400720c */ /* 0x000fe20003fa6270 */
[C---:B------:R-:W-:Y:S01]  /*9d60*/  IMAD R190, R2.reuse, R190, R193 ;  /* 0x000000be02be7224 */ /* 0x040fe200078e02c1 */
[----:B------:R-:W-:Y:S01]  /*9d70*/  ISETP.GE.AND P0, PT, R195, RZ, PT ;  /* 0x000000ffc300720c */ /* 0x000fe20003f06270 */
[C---:B------:R-:W-:Y:S01]  /*9d80*/  IMAD R191, R2.reuse, R191, R194 ;  /* 0x000000bf02bf7224 */ /* 0x040fe200078e02c2 */
[----:B------:R-:W-:Y:S01]  /*9d90*/  IABS R194, R200 ;  /* 0x000000c800c27213 */ /* 0x000fe20000000000 */
[----:B------:R-:W-:Y:S01]  /*9da0*/  @!P3 IMAD.MOV R184, RZ, RZ, -R184 ;  /* 0x000000ffffb8b224 */ /* 0x000fe200078e0ab8 */
[C---:B------:R-:W-:Y:S01]  /*9db0*/  ISETP.GT.U32.AND P3, PT, R2.reuse, R188, PT ;  /* 0x000000bc0200720c */ /* 0x040fe20003f64070 */
[----:B------:R-:W-:Y:S01]  /*9dc0*/  @!P1 IMAD.MOV R183, RZ, RZ, -R183 ;  /* 0x000000ffffb79224 */ /* 0x000fe200078e0ab7 */
[C---:B------:R-:W-:Y:S01]  /*9dd0*/  ISETP.GT.U32.AND P1, PT, R2.reuse, R187, PT ;  /* 0x000000bb0200720c */ /* 0x040fe20003f24070 */
[----:B------:R-:W-:Y:S01]  /*9de0*/  @!P6 IMAD.MOV R185, RZ, RZ, -R185 ;  /* 0x000000ffffb9e224 */ /* 0x000fe200078e0ab9 */
[----:B------:R-:W-:Y:S01]  /*9df0*/  ISETP.GT.U32.AND P6, PT, R2, R190, PT ;  /* 0x000000be0200720c */ /* 0x000fe20003fc4070 */
[----:B------:R-:W-:Y:S01]  /*9e00*/  IMAD.HI.U32 R192, R3, R194, RZ ;  /* 0x000000c203c07227 */ /* 0x000fe200078e00ff */
[----:B------:R-:W-:-:S03]  /*9e10*/  IABS R196, R201 ;  /* 0x000000c900c47213 */ /* 0x000fc60000000000 */
[----:B------:R-:W-:Y:S02]  /*9e20*/  IMAD.MOV R195, RZ, RZ, -R192 ;  /* 0x000000ffffc37224 */ /* 0x000fe400078e0ac0 */
[--C-:B------:R-:W-:Y:S01]  /*9e30*/  @!P2 IMAD.IADD R189, R189, 0x1, -R2.reuse ;  /* 0x00000001bdbda824 */ /* 0x100fe200078e0a02 */
[----:B------:R-:W-:Y:S01]  /*9e40*/  ISETP.GE.AND P2, PT, R199, RZ, PT ;  /* 0x000000ffc700720c */ /* 0x000fe20003f46270 */
[----:B------:R-:W-:Y:S01]  /*9e50*/  @!P3 IMAD.IADD R188, R188, 0x1, -R2 ;  /* 0x00000001bcbcb824 */ /* 0x000fe200078e0a02 */
[----:B------:R-:W-:Y:S01]  /*9e60*/  ISETP.GE.AND P3, PT, R198, RZ, PT ;  /* 0x000000ffc600720c */ /* 0x000fe20003f66270 */
[C---:B------:R-:W-:Y:S01]  /*9e70*/  IMAD R192, R2.reuse, R195, R194 ;  /* 0x000000c302c07224 */ /* 0x040fe200078e02c2 */
[----:B------:R-:W-:Y:S01]  /*9e80*/  IABS R198, R202 ;  /* 0x000000ca00c67213 */ /* 0x000fe20000000000 */
[--C-:B------:R-:W-:Y:S01]  /*9e90*/  @!P1 IMAD.IADD R187, R187, 0x1, -R2.reuse ;  /* 0x00000001bbbb9824 */ /* 0x100fe200078e0a02 */
[----:B------:R-:W-:Y:S01]  /*9ea0*/  ISETP.GT.U32.AND P1, PT, R2, R191, PT ;  /* 0x000000bf0200720c */ /* 0x000fe20003f24070 */
[----:B------:R-:W-:Y:S01]  /*9eb0*/  @!P6 IMAD.IADD R190, R190, 0x1, -R2 ;  /* 0x00000001bebee824 */ /* 0x000fe200078e0a02 */
[C---:B------:R-:W-:Y:S01]  /*9ec0*/  ISETP.GT.U32.AND P6, PT, R2.reuse, R189, PT ;  /* 0x000000bd0200720c */ /* 0x040fe20003fc4070 */
[----:B------:R-:W-:Y:S01]  /*9ed0*/  @!P5 IMAD.MOV R188, RZ, RZ, -R188 ;  /* 0x000000ffffbcd224 */ /* 0x000fe200078e0abc */
[C---:B------:R-:W-:Y:S01]  /*9ee0*/  ISETP.GT.U32.AND P5, PT, R2.reuse, R192, PT ;  /* 0x000000c00200720c */ /* 0x040fe20003fa4070 */
[----:B------:R-:W-:Y:S01]  /*9ef0*/  @!P0 IMAD.MOV R187, RZ, RZ, -R187 ;  /* 0x000000ffffbb8224 */ /* 0x000fe200078e0abb */
[----:B------:R-:W-:Y:S01]  /*9f00*/  ISETP.GT.U32.AND P0, PT, R2, R190, PT ;  /* 0x000000be0200720c */ /* 0x000fe20003f04070 */
[----:B------:R-:W-:Y:S01]  /*9f10*/  @!P4 IMAD.MOV R186, RZ, RZ, -R186 ;  /* 0x000000ffffbac224 */ /* 0x000fe200078e0aba */
[----:B------:R-:W-:Y:S01]  /*9f20*/  ISETP.GE.AND P4, PT, R197, RZ, PT ;  /* 0x000000ffc500720c */ /* 0x000fe20003f86270 */
[----:B------:R-:W-:Y:S01]  /*9f30*/  IMAD.HI.U32 R193, R3, R196, RZ ;  /* 0x000000c403c17227 */ /* 0x000fe200078e00ff */
[----:B------:R-:W-:-:S03]  /*9f40*/  LOP3.LUT R197, R242, 0x194, RZ, 0xfc, !PT ;  /* 0x00000194f2c57812 */ /* 0x000fc600078efcff */
[----:B------:R-:W-:Y:S02]  /*9f50*/  IMAD.MOV R193, RZ, RZ, -R193 ;  /* 0x000000ffffc17224 */ /* 0x000fe400078e0ac1 */
[----:B------:R-:W-:Y:S01]  /*9f60*/  @!P6 IMAD.IADD R189, R189, 0x1, -R2 ;  /* 0x00000001bdbde824 */ /* 0x000fe200078e0a02 */
[----:B------:R-:W-:Y:S01]  /*9f70*/  ISETP.GE.AND P6, PT, R200, RZ, PT ;  /* 0x000000ffc800720c */ /* 0x000fe20003fc6270 */
[----:B------:R-:W-:Y:S01]  /*9f80*/  IMAD R193, R2, R193, R196 ;  /* 0x000000c102c17224 */ /* 0x000fe200078e02c4 */
[----:B------:R-:W-:Y:S01]  /*9f90*/  IABS R196, R197 ;  /* 0x000000c500c47213 */ /* 0x000fe20000000000 */
[--C-:B------:R-:W-:Y:S01]  /*9fa0*/  @!P5 IMAD.IADD R192, R192, 0x1, -R2.reuse ;  /* 0x00000001c0c0d824 */ /* 0x100fe200078e0a02 */
[----:B------:R-:W-:Y:S01]  /*9fb0*/  LOP3.LUT R200, R242, 0x198, RZ, 0xfc, !PT ;  /* 0x00000198f2c87812 */ /* 0x000fe200078efcff */
[----:B------:R-:W-:Y:S01]  /*9fc0*/  @!P0 IMAD.IADD R190, R190, 0x1, -R2 ;  /* 0x00000001bebe8824 */ /* 0x000fe200078e0a02 */
[C---:B------:R-:W-:Y:S01]  /*9fd0*/  ISETP.GT.U32.AND P0, PT, R2.reuse, R193, PT ;  /* 0x000000c10200720c */ /* 0x040fe20003f04070 */
[----:B------:R-:W-:Y:S01]  /*9fe0*/  @!P4 IMAD.MOV R189, RZ, RZ, -R189 ;  /* 0x000000ffffbdc224 */ /* 0x000fe200078e0abd */
[----:B------:R-:W-:Y:S01]  /*9ff0*/  ISETP.GT.U32.AND P4, PT, R2, R192, PT ;  /* 0x000000c00200720c */ /* 0x000fe20003f84070 */
[----:B------:R-:W-:Y:S01]  /*a000*/  IMAD.HI.U32 R195, R3, R198, RZ ;  /* 0x000000c603c37227 */ /* 0x000fe200078e00ff */
[----:B------:R-:W-:-:S02]  /*a010*/  ISETP.GE.AND P5, PT, R197, RZ, PT ;  /* 0x000000ffc500720c */ /* 0x000fc40003fa6270 */
[----:B------:R-:W-:Y:S01]  /*a020*/  IABS R199, R200 ;  /* 0x000000c800c77213 */ /* 0x000fe20000000000 */
[----:B------:R-:W-:Y:S02]  /*a030*/  IMAD.MOV R195, RZ, RZ, -R195 ;  /* 0x000000ffffc37224 */ /* 0x000fe400078e0ac3 */
[----:B------:R-:W-:Y:S02]  /*a040*/  @!P1 IMAD.IADD R191, R191, 0x1, -R2 ;  /* 0x00000001bfbf9824 */ /* 0x000fe400078e0a02 */
[C---:B------:R-:W-:Y:S02]  /*a050*/  IMAD R195, R2.reuse, R195, R198 ;  /* 0x000000c302c37224 */ /* 0x040fe400078e02c6 */
[--C-:B------:R-:W-:Y:S01]  /*a060*/  @!P0 IMAD.IADD R193, R193, 0x1, -R2.reuse ;  /* 0x00000001c1c18824 */ /* 0x100fe200078e0a02 */
[----:B------:R-:W-:Y:S01]  /*a070*/  ISETP.GT.U32.AND P1, PT, R2, R191, PT ;  /* 0x000000bf0200720c */ /* 0x000fe20003f24070 */
[----:B------:R-:W-:Y:S01]  /*a080*/  @!P4 IMAD.IADD R192, R192, 0x1, -R2 ;  /* 0x00000001c0c0c824 */ /* 0x000fe200078e0a02 */
[C---:B------:R-:W-:Y:S01]  /*a090*/  ISETP.GT.U32.AND P4, PT, R2.reuse, R195, PT ;  /* 0x000000c30200720c */ /* 0x040fe20003f84070 */
[----:B------:R-:W-:Y:S01]  /*a0a0*/  IMAD.HI.U32 R194, R3, R196, RZ ;  /* 0x000000c403c27227 */ /* 0x000fe200078e00ff */
[----:B------:R-:W-:-:S03]  /*a0b0*/  ISETP.GT.U32.AND P0, PT, R2, R193, PT ;  /* 0x000000c10200720c */ /* 0x000fc60003f04070 */
[----:B------:R-:W-:Y:S02]  /*a0c0*/  IMAD.MOV R197, RZ, RZ, -R194 ;  /* 0x000000ffffc57224 */ /* 0x000fe400078e0ac2 */
[----:B------:R-:W-:Y:S02]  /*a0d0*/  @!P3 IMAD.MOV R190, RZ, RZ, -R190 ;  /* 0x000000ffffbeb224 */ /* 0x000fe400078e0abe */
[----:B------:R-:W-:Y:S01]  /*a0e0*/  IMAD R194, R2, R197, R196 ;  /* 0x000000c502c27224 */ /* 0x000fe200078e02c4 */
[----:B------:R-:W-:Y:S01]  /*a0f0*/  LOP3.LUT R197, R242, 0x19a, RZ, 0xfc, !PT ;  /* 0x0000019af2c57812 */ /* 0x000fe200078efcff */
[--C-:B------:R-:W-:Y:S01]  /*a100*/  @!P1 IMAD.IADD R191, R191, 0x1, -R2.reuse ;  /* 0x00000001bfbf9824 */ /* 0x100fe200078e0a02 */
[----:B------:R-:W-:Y:S01]  /*a110*/  ISETP.GE.AND P1, PT, R201, RZ, PT ;  /* 0x000000ffc900720c */ /* 0x000fe20003f26270 */
[----:B------:R-:W-:Y:S01]  /*a120*/  @!P4 IMAD.IADD R195, R195, 0x1, -R2 ;  /* 0x00000001c3c3c824 */ /* 0x000fe200078e0a02 */
[----:B------:R-:W-:Y:S01]  /*a130*/  ISETP.GT.U32.AND P3, PT, R2, R194, PT ;  /* 0x000000c20200720c */ /* 0x000fe20003f64070 */
[----:B------:R-:W-:Y:S01]  /*a140*/  IMAD.HI.U32 R196, R3, R199, RZ ;  /* 0x000000c703c47227 */ /* 0x000fe200078e00ff */
[----:B------:R-:W-:-:S02]  /*a150*/  IABS R201, R203 ;  /* 0x000000cb00c97213 */ /* 0x000fc40000000000 */
[----:B------:R-:W-:Y:S01]  /*a160*/  ISETP.GT.U32.AND P4, PT, R2, R195, PT ;  /* 0x000000c30200720c */ /* 0x000fe20003f84070 */
[----:B------:R-:W-:Y:S01]  /*a170*/  @!P0 IMAD.IADD R193, R193, 0x1, -R2 ;  /* 0x00000001c1c18824 */ /* 0x000fe200078e0a02 */
[----:B------:R-:W-:Y:S01]  /*a180*/  ISETP.GE.AND P0, PT, R200, RZ, PT ;  /* 0x000000ffc800720c */ /* 0x000fe20003f06270 */
[----:B------:R-:W-:Y:S01]  /*a190*/  IMAD.MOV R196, RZ, RZ, -R196 ;  /* 0x000000ffffc47224 */ /* 0x000fe200078e0ac4 */
[----:B------:R-:W-:Y:S01]  /*a1a0*/  IABS R200, R197 ;  /* 0x000000c500c87213 */ /* 0x000fe20000000000 */
[----:B------:R-:W-:Y:S01]  /*a1b0*/  @!P2 IMAD.MOV R191, RZ, RZ, -R191 ;  /* 0x000000ffffbfa224 */ /* 0x000fe200078e0abf */
[----:B------:R-:W-:Y:S01]  /*a1c0*/  ISETP.GE.AND P2, PT, R202, RZ, PT ;  /* 0x000000ffca00720c */ /* 0x000fe20003f46270 */
[----:B------:R-:W-:Y:S01]  /*a1d0*/  @!P6 IMAD.MOV R192, RZ, RZ, -R192 ;  /* 0x000000ffffc0e224 */ /* 0x000fe200078e0ac0 */
[----:B------:R-:W-:Y:S01]  /*a1e0*/  ISETP.GE.AND P6, PT, R197, RZ, PT ;  /* 0x000000ffc500720c */ /* 0x000fe20003fc6270 */
[----:B------:R-:W-:Y:S01]  /*a1f0*/  IMAD R196, R2, R196, R199 ;  /* 0x000000c402c47224 */ /* 0x000fe200078e02c7 */
[----:B------:R-:W-:Y:S01]  /*a200*/  IABS R202, R204 ;  /* 0x000000cc00ca7213 */ /* 0x000fe20000000000 */
[----:B------:R-:W-:-:S04]  /*a210*/  IMAD.HI.U32 R197, R3, R200, RZ ;  /* 0x000000c803c57227 */ /* 0x000fc800078e00ff */
[----:B------:R-:W-:Y:S01]  /*a220*/  @!P1 IMAD.MOV R193, RZ, RZ, -R193 ;  /* 0x000000ffffc19224 */ /* 0x000fe200078e0ac1 */
[----:B------:R-:W-:Y:S01]  /*a230*/  ISETP.GT.U32.AND P1, PT, R2, R196, PT ;  /* 0x000000c40200720c */ /* 0x000fe20003f24070 */
[----:B------:R-:W-:Y:S02]  /*a240*/  IMAD.MOV R197, RZ, RZ, -R197 ;  /* 0x000000ffffc57224 */ /* 0x000fe400078e0ac5 */
[--C-:B------:R-:W-:Y:S02]  /*a250*/  @!P3 IMAD.IADD R194, R194, 0x1, -R2.reuse ;  /* 0x00000001c2c2b824 */ /* 0x100fe400078e0a02 */
[----:B------:R-:W-:Y:S01]  /*a260*/  @!P4 IMAD.IADD R195, R195, 0x1, -R2 ;  /* 0x00000001c3c3c824 */ /* 0x000fe200078e0a02 */
[----:B------:R-:W-:Y:S01]  /*a270*/  ISETP.GE.AND P4, PT, R204, RZ, PT ;  /* 0x000000ffcc00720c */ /* 0x000fe20003f86270 */
[C---:B------:R-:W-:Y:S01]  /*a280*/  IMAD R197, R2.reuse, R197, R200 ;  /* 0x000000c502c57224 */ /* 0x040fe200078e02c8 */
[----:B------:R-:W-:Y:S01]  /*a290*/  ISETP.GT.U32.AND P3, PT, R2, R194, PT ;  /* 0x000000c20200720c */ /* 0x000fe20003f64070 */
[----:B------:R-:W-:Y:S01]  /*a2a0*/  @!P2 IMAD.MOV R195, RZ, RZ, -R195 ;  /* 0x000000ffffc3a224 */ /* 0x000fe200078e0ac3 */
[----:B------:R-:W-:Y:S01]  /*a2b0*/  LOP3.LUT R200, R242, 0x1a0, RZ, 0xfc, !PT ;  /* 0x000001a0f2c87812 */ /* 0x000fe200078efcff */
[----:B------:R-:W-:Y:S01]  /*a2c0*/  IMAD.HI.U32 R198, R3, R201, RZ ;  /* 0x000000c903c67227 */ /* 0x000fe200078e00ff */
[----:B------:R-:W-:-:S02]  /*a2d0*/  ISETP.GT.U32.AND P2, PT, R2, R197, PT ;  /* 0x000000c50200720c */ /* 0x000fc40003f44070 */
[----:B------:R-:W-:Y:S01]  /*a2e0*/  IABS R204, R206 ;  /* 0x000000ce00cc7213 */ /* 0x000fe20000000000 */
[----:B------:R-:W-:Y:S02]  /*a2f0*/  @!P1 IMAD.IADD R196, R196, 0x1, -R2 ;  /* 0x00000001c4c49824 */ /* 0x000fe400078e0a02 */
[----:B------:R-:W-:Y:S02]  /*a300*/  IMAD.MOV R198, RZ, RZ, -R198 ;  /* 0x000000ffffc67224 */ /* 0x000fe400078e0ac6 */
[----:B------:R-:W-:Y:S01]  /*a310*/  IMAD.HI.U32 R199, R3, R202, RZ ;  /* 0x000000ca03c77227 */ /* 0x000fe200078e00ff */
[----:B------:R-:W-:-:S03]  /*a320*/  ISETP.GT.U32.AND P1, PT, R2, R196, PT ;  /* 0x000000c40200720c */ /* 0x000fc60003f24070 */
[--C-:B------:R-:W-:Y:S01]  /*a330*/  @!P3 IMAD.IADD R194, R194, 0x1, -R2.reuse ;  /* 0x00000001c2c2b824 */ /* 0x100fe200078e0a02 */
[----:B------:R-:W-:Y:S01]  /*a340*/  ISETP.GE.AND P3, PT, R203, RZ, PT ;  /* 0x000000ffcb00720c */ /* 0x000fe20003f66270 */
[----:B------:R-:W-:Y:S01]  /*a350*/  @!P2 IMAD.IADD R197, R197, 0x1, -R2 ;  /* 0x00000001c5c5a824 */ /* 0x000fe200078e0a02 */
[----:B------:R-:W-:Y:S01]  /*a360*/  IABS R203, R200 ;  /* 0x000000c800cb7213 */ /* 0x000fe20000000000 */
[----:B------:R-:W-:Y:S01]  /*a370*/  @!P5 IMAD.MOV R194, RZ, RZ, -R194 ;  /* 0x000000ffffc2d224 */ /* 0x000fe200078e0ac2 */
[----:B------:R-:W-:Y:S01]  /*a380*/  ISETP.GE.AND P5, PT, R200, RZ, PT ;  /* 0x000000ffc800720c */ /* 0x000fe20003fa6270 */
[C---:B------:R-:W-:Y:S01]  /*a390*/  IMAD R198, R2.reuse, R198, R201 ;  /* 0x000000c602c67224 */ /* 0x040fe200078e02c9 */
[----:B------:R-:W-:Y:S01]  /*a3a0*/  ISETP.GT.U32.AND P2, PT, R2, R197, PT ;  /* 0x000000c50200720c */ /* 0x000fe20003f44070 */
[----:B------:R-:W-:Y:S02]  /*a3b0*/  IMAD.MOV R199, RZ, RZ, -R199 ;  /* 0x000000ffffc77224 */ /* 0x000fe400078e0ac7 */
[----:B------:R-:W-:-:S04]  /*a3c0*/  IMAD.HI.U32 R200, R3, R203, RZ ;  /* 0x000000cb03c87227 */ /* 0x000fc800078e00ff */
[----:B------:R-:W-:Y:S01]  /*a3d0*/  @!P1 IMAD.IADD R196, R196, 0x1, -R2 ;  /* 0x00000001c4c49824 */ /* 0x000fe200078e0a02 */
[C---:B------:R-:W-:Y:S01]  /*a3e0*/  ISETP.GT.U32.AND P1, PT, R2.reuse, R198, PT ;  /* 0x000000c60200720c */ /* 0x040fe20003f24070 */
[C---:B------:R-:W-:Y:S02]  /*a3f0*/  IMAD R199, R2.reuse, R199, R202 ;  /* 0x000000c702c77224 */ /* 0x040fe400078e02ca */
[----:B------:R-:W-:Y:S02]  /*a400*/  IMAD.MOV R200, RZ, RZ, -R200 ;  /* 0x000000ffffc87224 */ /* 0x000fe400078e0ac8 */
[----:B------:R-:W-:Y:S01]  /*a410*/  @!P0 IMAD.MOV R196, RZ, RZ, -R196 ;  /* 0x000000ffffc48224 */ /* 0x000fe200078e0ac4 */
[C---:B------:R-:W-:Y:S01]  /*a420*/  ISETP.GT.U32.AND P0, PT, R2.reuse, R199, PT ;  /* 0x000000c70200720c */ /* 0x040fe20003f04070 */
[----:B------:R-:W-:Y:S02]  /*a430*/  IMAD R200, R2, R200, R203 ;  /* 0x000000c802c87224 */ /* 0x000fe400078e02cb */
[----:B------:R-:W-:-:S02]  /*a440*/  @!P2 IMAD.IADD R197, R197, 0x1, -R2 ;  /* 0x00000001c5c5a824 */ /* 0x000fc400078e0a02 */
[----:B------:R-:W-:Y:S01]  /*a450*/  IMAD.HI.U32 R202, R3, R205, RZ ;  /* 0x000000cd03ca7227 */ /* 0x000fe200078e00ff */
[----:B------:R-:W-:-:S03]  /*a460*/  ISETP.GT.U32.AND P2, PT, R2, R200, PT ;  /* 0x000000c80200720c */ /* 0x000fc60003f44070 */
[----:B------:R-:W-:Y:S02]  /*a470*/  @!P1 IMAD.IADD R198, R198, 0x1, -R2 ;  /* 0x00000001c6c69824 */ /* 0x000fe400078e0a02 */
[----:B------:R-:W-:-:S03]  /*a480*/  IMAD.HI.U32 R201, R3, R204, RZ ;  /* 0x000000cc03c97227 */ /* 0x000fc600078e00ff */
[----:B------:R-:W-:Y:S01]  /*a490*/  ISETP.GT.U32.AND P1, PT, R2, R198, PT ;  /* 0x000000c60200720c */ /* 0x000fe20003f24070 */
[----:B------:R-:W-:Y:S02]  /*a4a0*/  @!P0 IMAD.IADD R199, R199, 0x1, -R2 ;  /* 0x00000001c7c78824 */ /* 0x000fe400078e0a02 */
[----:B------:R-:W-:Y:S02]  /*a4b0*/  IMAD.MOV R202, RZ, RZ, -R202 ;  /* 0x000000ffffca7224 */ /* 0x000fe400078e0aca */
[----:B------:R-:W-:Y:S01]  /*a4c0*/  @!P2 IMAD.IADD R200, R200, 0x1, -R2 ;  /* 0x00000001c8c8a824 */ /* 0x000fe200078e0a02 */
[----:B------:R-:W-:Y:S01]  /*a4d0*/  ISETP.GT.U32.AND P2, PT, R2, R199, PT ;  /* 0x000000c70200720c */ /* 0x000fe20003f44070 */
[----:B------:R-:W-:Y:S02]  /*a4e0*/  IMAD.MOV R201, RZ, RZ, -R201 ;  /* 0x000000ffffc97224 */ /* 0x000fe400078e0ac9 */
[----:B------:R-:W-:-:S04]  /*a4f0*/  IMAD.HI.U32 R203, R3, R207, RZ ;  /* 0x000000cf03cb7227 */ /* 0x000fc800078e00ff */
[C---:B------:R-:W-:Y:S02]  /*a500*/  IMAD R202, R2.reuse, R202, R205 ;  /* 0x000000ca02ca7224 */ /* 0x040fe400078e02cd */
[C---:B------:R-:W-:Y:S02]  /*a510*/  IMAD R201, R2.reuse, R201, R204 ;  /* 0x000000c902c97224 */ /* 0x040fe400078e02cc */
[----:B------:R-:W-:Y:S01]  /*a520*/  IMAD.MOV R203, RZ, RZ, -R203 ;  /* 0x000000ffffcb7224 */ /* 0x000fe200078e0acb */
[----:B------:R-:W-:Y:S01]  /*a530*/  ISETP.GT.U32.AND P0, PT, R2, R202, PT ;  /* 0x000000ca0200720c */ /* 0x000fe20003f04070 */
[----:B------:R-:W-:Y:S01]  /*a540*/  @!P1 IMAD.IADD R198, R198, 0x1, -R2 ;  /* 0x00000001c6c69824 */ /* 0x000fe200078e0a02 */
[C---:B------:R-:W-:Y:S01]  /*a550*/  ISETP.GT.U32.AND P1, PT, R2.reuse, R201, PT ;  /* 0x000000c90200720c */ /* 0x040fe20003f24070 */
[----:B------:R-:W-:Y:S01]  /*a560*/  IMAD R203, R2, R203, R207 ;  /* 0x000000cb02cb7224 */ /* 0x000fe200078e02cf */
[----:B------:R-:W-:Y:S01]  /*a570*/  IABS R207, R212 ;  /* 0x000000d400cf7213 */ /* 0x000fe20000000000 */
[----:B------:R-:W-:-:S04]  /*a580*/  IMAD.HI.U32 R204, R3, R211, RZ ;  /* 0x000000d303cc7227 */ /* 0x000fc800078e00ff */
[----:B------:R-:W-:Y:S01]  /*a590*/  @!P2 IMAD.IADD R199, R199, 0x1, -R2 ;  /* 0x00000001c7c7a824 */ /* 0x000fe200078e0a02 */
[----:B------:R-:W-:Y:S01]  /*a5a0*/  ISETP.GT.U32.AND P2, PT, R2, R203, PT ;  /* 0x000000cb0200720c */ /* 0x000fe20003f44070 */
[----:B------:R-:W-:Y:S02]  /*a5b0*/  IMAD.MOV R204, RZ, RZ, -R204 ;  /* 0x000000ffffcc7224 */ /* 0x000fe400078e0acc */
[----:B------:R-:W-:Y:S02]  /*a5c0*/  @!P0 IMAD.IADD R202, R202, 0x1, -R2 ;  /* 0x00000001caca8824 */ /* 0x000fe400078e0a02 */
[----:B------:R-:W-:Y:S01]  /*a5d0*/  IMAD R204, R2, R204, R211 ;  /* 0x000000cc02cc7224 */ /* 0x000fe200078e02d3 */
[----:B------:R-:W-:Y:S01]  /*a5e0*/  LOP3.LUT R211, R242, 0x1ae, RZ, 0xfc, !PT ;  /* 0x000001aef2d37812 */ /* 0x000fe200078efcff */
[----:B------:R-:W-:-:S03]  /*a5f0*/  IMAD.HI.U32 R205, R3, R207, RZ ;  /* 0x000000cf03cd7227 */ /* 0x000fc600078e00ff */
[----:B------:R-:W-:Y:S01]  /*a600*/  IABS R215, R211 ;  /* 0x000000d300d77213 */ /* 0x000fe20000000000 */
[--C-:B------:R-:W-:Y:S01]  /*a610*/  @!P1 IMAD.IADD R201, R201, 0x1, -R2.reuse ;  /* 0x00000001c9c99824 */ /* 0x100fe200078e0a02 */
[C---:B------:R-:W-:Y:S01]  /*a620*/  ISETP.GT.U32.AND P1, PT, R2.reuse, R200, PT ;  /* 0x000000c80200720c */ /* 0x040fe20003f24070 */
[----:B------:R-:W-:Y:S01]  /*a630*/  @!P6 IMAD.MOV R197, RZ, RZ, -R197 ;  /* 0x000000ffffc5e224 */ /* 0x000fe200078e0ac5 */
[C---:B------:R-:W-:Y:S01]  /*a640*/  ISETP.GT.U32.AND P6, PT, R2.reuse, R202, PT ;  /* 0x000000ca0200720c */ /* 0x040fe20003fc4070 */
[----:B------:R-:W-:Y:S01]  /*a650*/  IMAD.MOV R205, RZ, RZ, -R205 ;  /* 0x000000ffffcd7224 */ /* 0x000fe200078e0acd */
[C---:B------:R-:W-:Y:S01]  /*a660*/  ISETP.GT.U32.AND P0, PT, R2.reuse, R201, PT ;  /* 0x000000c90200720c */ /* 0x040fe20003f04070 */
[----:B------:R-:W-:Y:S01]  /*a670*/  @!P2 IMAD.IADD R203, R203, 0x1, -R2 ;  /* 0x00000001cbcba824 */ /* 0x000fe200078e0a02 */
[----:B------:R-:W-:Y:S01]  /*a680*/  ISETP.GE.AND P2, PT, R209, RZ, PT ;  /* 0x000000ffd100720c */ /* 0x000fe20003f46270 */
[----:B------:R-:W-:Y:S02]  /*a690*/  IMAD R205, R2, R205, R207 ;  /* 0x000000cd02cd7224 */ /* 0x000fe400078e02cf */
[----:B------:R-:W-:-:S04]  /*a6a0*/  IMAD.HI.U32 R207, R3, R215, RZ ;  /* 0x000000d703cf7227 */ /* 0x000fc800078e00ff */
[----:B------:R-:W-:Y:S02]  /*a6b0*/  IMAD.MOV R207, RZ, RZ, -R207 ;  /* 0x000000ffffcf7224 */ /* 0x000fe400078e0acf */
[--C-:B------:R-:W-:Y:S01]  /*a6c0*/  @!P1 IMAD.IADD R200, R200, 0x1, -R2.reuse ;  /* 0x00000001c8c89824 */ /* 0x100fe200078e0a02 */
[----:B------:R-:W-:Y:S01]  /*a6d0*/  ISETP.GT.U32.AND P1, PT, R2, R204, PT ;  /* 0x000000cc0200720c */ /* 0x000fe20003f24070 */
[--C-:B------:R-:W-:Y:S01]  /*a6e0*/  @!P6 IMAD.IADD R202, R202, 0x1, -R2.reuse ;  /* 0x00000001cacae824 */ /* 0x100fe200078e0a02 */
[C---:B------:R-:W-:Y:S01]  /*a6f0*/  ISETP.GT.U32.AND P6, PT, R2.reuse, R205, PT ;  /* 0x000000cd0200720c */ /* 0x040fe20003fc4070 */
[----:B------:R-:W-:Y:S01]  /*a700*/  IMAD R207, R2, R207, R215 ;  /* 0x000000cf02cf7224 */ /* 0x000fe200078e02d7 */
[----:B------:R-:W-:Y:S01]  /*a710*/  LOP3.LUT R215, R242, 0x1b8, RZ, 0xfc, !PT ;  /* 0x000001b8f2d77812 */ /* 0x000fe200078efcff */
[----:B------:R-:W-:Y:S01]  /*a720*/  @!P0 IMAD.IADD R201, R201, 0x1, -R2 ;  /* 0x00000001c9c98824 */ /* 0x000fe200078e0a02 */
[----:B------:R-:W-:Y:S01]  /*a730*/  ISETP.GE.AND P0, PT, R206, RZ, PT ;  /* 0x000000ffce00720c */ /* 0x000fe20003f06270 */
[----:B------:R-:W-:Y:S01]  /*a740*/  @!P2 IMAD.MOV R202, RZ, RZ, -R202 ;  /* 0x000000ffffcaa224 */ /* 0x000fe200078e0aca */
[----:B------:R-:W-:Y:S01]  /*a750*/  ISETP.GT.U32.AND P2, PT, R2, R207, PT ;  /* 0x000000cf0200720c */ /* 0x000fe20003f44070 */
[----:B------:R-:W-:-:S04]  /*a760*/  IMAD.HI.U32 R206, R3, R214, RZ ;  /* 0x000000d603ce7227 */ /* 0x000fc800078e00ff */
[----:B------:R-:W-:Y:S02]  /*a770*/  IMAD.MOV R209, RZ, RZ, -R206 ;  /* 0x000000ffffd17224 */ /* 0x000fe400078e0ace */
[----:B------:R-:W-:Y:S01]  /*a780*/  @!P1 IMAD.IADD R204, R204, 0x1, -R2 ;  /* 0x00000001cccc9824 */ /* 0x000fe200078e0a02 */
[----:B------:R-:W-:Y:S01]  /*a790*/  ISETP.GE.AND P1, PT, R210, RZ, PT ;  /* 0x000000ffd200720c */ /* 0x000fe20003f26270 */
[C---:B------:R-:W-:Y:S01]  /*a7a0*/  IMAD R206, R2.reuse, R209, R214 ;  /* 0x000000d102ce7224 */ /* 0x040fe200078e02d6 */
[----:B------:R-:W-:Y:S01]  /*a7b0*/  IABS R210, R216 ;  /* 0x000000d800d27213 */ /* 0x000fe20000000000 */
[----:B------:R-:W-:Y:S02]  /*a7c0*/  @!P6 IMAD.IADD R205, R205, 0x1, -R2 ;  /* 0x00000001cdcde824 */ /* 0x000fe400078e0a02 */
[----:B------:R-:W-:Y:S01]  /*a7d0*/  @!P3 IMAD.MOV R198, RZ, RZ, -R198 ;  /* 0x000000ffffc6b224 */ /* 0x000fe200078e0ac6 */
[C---:B------:R-:W-:Y:S01]  /*a7e0*/  ISETP.GT.U32.AND P3, PT, R2.reuse, R203, PT ;  /* 0x000000cb0200720c */ /* 0x040fe20003f64070 */
[----:B------:R-:W-:Y:S01]  /*a7f0*/  @!P2 IMAD.IADD R207, R207, 0x1, -R2 ;  /* 0x00000001cfcfa824 */ /* 0x000fe200078e0a02 */
[----:B------:R-:W-:Y:S01]  /*a800*/  ISETP.GT.U32.AND P6, PT, R2, R206, PT ;  /* 0x000000ce0200720c */ /* 0x000fe20003fc4070 */
[----:B------:R-:W-:Y:S01]  /*a810*/  IMAD.MOV.U32 R209, RZ, RZ, R210 ;  /* 0x000000ffffd17224 */ /* 0x000fe200078e00d2 */
[----:B------:R-:W-:Y:S01]  /*a820*/  LOP3.LUT R210, R242, 0x1b4, RZ, 0xfc, !PT ;  /* 0x000001b4f2d27812 */ /* 0x000fe200078efcff */
[----:B------:R-:W-:Y:S01]  /*a830*/  @!P0 IMAD.MOV R201, RZ, RZ, -R201 ;  /* 0x000000ffffc98224 */ /* 0x000fe200078e0ac9 */
[----:B------:R-:W-:Y:S01]  /*a840*/  ISETP.GE.AND P0, PT, R208, RZ, PT ;  /* 0x000000ffd000720c */ /* 0x000fe20003f06270 */
[----:B------:R-:W-:Y:S01]  /*a850*/  IMAD.HI.U32 R208, R3, R209, RZ ;  /* 0x000000d103d07227 */ /* 0x000fe200078e00ff */
[----:B------:R-:W-:-:S02]  /*a860*/  ISETP.GT.U32.AND P2, PT, R2, R207, PT ;  /* 0x000000cf0200720c */ /* 0x000fc40003f44070 */
[----:B------:R-:W-:Y:S01]  /*a870*/  IABS R214, R210 ;  /* 0x000000d200d67213 */ /* 0x000fe20000000000 */
[----:B------:R-:W-:Y:S02]  /*a880*/  IMAD.MOV R208, RZ, RZ, -R208 ;  /* 0x000000ffffd07224 */ /* 0x000fe400078e0ad0 */
[----:B------:R-:W-:Y:S01]  /*a890*/  @!P4 IMAD.MOV R199, RZ, RZ, -R199 ;  /* 0x000000ffffc7c224 */ /* 0x000fe200078e0ac7 */
[C---:B------:R-:W-:Y:S01]  /*a8a0*/  ISETP.GT.U32.AND P4, PT, R2.reuse, R204, PT ;  /* 0x000000cc0200720c */ /* 0x040fe20003f84070 */
[----:B------:R-:W-:Y:S01]  /*a8b0*/  @!P5 IMAD.MOV R200, RZ, RZ, -R200 ;  /* 0x000000ffffc8d224 */ /* 0x000fe200078e0ac8 */
[----:B------:R-:W-:Y:S01]  /*a8c0*/  ISETP.GT.U32.AND P5, PT, R2, R205, PT ;  /* 0x000000cd0200720c */ /* 0x000fe20003fa4070 */
[--C-:B------:R-:W-:Y:S01]  /*a8d0*/  @!P3 IMAD.IADD R203, R203, 0x1, -R2.reuse ;  /* 0x00000001cbcbb824 */ /* 0x100fe200078e0a02 */
[----:B------:R-:W-:Y:S01]  /*a8e0*/  ISETP.GE.AND P3, PT, R212, RZ, PT ;  /* 0x000000ffd400720c */ /* 0x000fe20003f66270 */
[--C-:B------:R-:W-:Y:S01]  /*a8f0*/  @!P6 IMAD.IADD R206, R206, 0x1, -R2.reuse ;  /* 0x00000001cecee824 */ /* 0x100fe200078e0a02 */
[----:B------:R-:W-:Y:S01]  /*a900*/  ISETP.GE.AND P6, PT, R216, RZ, PT ;  /* 0x000000ffd800720c */ /* 0x000fe20003fc6270 */
[----:B------:R-:W-:Y:S01]  /*a910*/  IMAD R208, R2, R208, R209 ;  /* 0x000000d002d07224 */ /* 0x000fe200078e02d1 */
[----:B------:R-:W-:Y:S01]  /*a920*/  LOP3.LUT R209, R242, 0x1b2, RZ, 0xfc, !PT ;  /* 0x000001b2f2d17812 */ /* 0x000fe200078efcff */
[----:B------:R-:W-:Y:S01]  /*a930*/  @!P1 IMAD.MOV R203, RZ, RZ, -R203 ;  /* 0x000000ffffcb9224 */ /* 0x000fe200078e0acb */
[C---:B------:R-:W-:Y:S01]  /*a940*/  ISETP.GT.U32.AND P1, PT, R2.reuse, R206, PT ;  /* 0x000000ce0200720c */ /* 0x040fe20003f24070 */
[--C-:B------:R-:W-:Y:S01]  /*a950*/  @!P2 IMAD.IADD R207, R207, 0x1, -R2.reuse ;  /* 0x00000001cfcfa824 */ /* 0x100fe200078e0a02 */
[----:B------:R-:W-:Y:S01]  /*a960*/  ISETP.GT.U32.AND P2, PT, R2, R208, PT ;  /* 0x000000d00200720c */ /* 0x000fe20003f44070 */
[--C-:B------:R-:W-:Y:S01]  /*a970*/  @!P4 IMAD.IADD R204, R204, 0x1, -R2.reuse ;  /* 0x00000001ccccc824 */ /* 0x100fe200078e0a02 */
[----:B------:R-:W-:Y:S01]  /*a980*/  IABS R212, R209 ;  /* 0x000000d100d47213 */ /* 0x000fe20000000000 */
[----:B------:R-:W-:Y:S01]  /*a990*/  @!P5 IMAD.IADD R205, R205, 0x1, -R2 ;  /* 0x00000001cdcdd824 */ /* 0x000fe200078e0a02 */
[----:B------:R-:W-:Y:S01]  /*a9a0*/  ISETP.GE.AND P5, PT, R211, RZ, PT ;  /* 0x000000ffd300720c */ /* 0x000fe20003fa6270 */
[----:B------:R-:W-:Y:S01]  /*a9b0*/  @!P0 IMAD.MOV R204, RZ, RZ, -R204 ;  /* 0x000000ffffcc8224 */ /* 0x000fe200078e0acc */
[----:B------:R-:W-:Y:S01]  /*a9c0*/  LOP3.LUT R211, R242, 0x1b6, RZ, 0xfc, !PT ;  /* 0x000001b6f2d37812 */ /* 0x000fe200078efcff */
[----:B------:R-:W-:Y:S01]  /*a9d0*/  @!P3 IMAD.MOV R205, RZ, RZ, -R205 ;  /* 0x000000ffffcdb224 */ /* 0x000fe200078e0acd */
[----:B------:R-:W-:Y:S01]  /*a9e0*/  ISETP.GE.AND P0, PT, R209, RZ, PT ;  /* 0x000000ffd100720c */ /* 0x000fe20003f06270 */
[----:B------:R-:W-:Y:S01]  /*a9f0*/  IMAD.HI.U32 R209, R3, R212, RZ ;  /* 0x000000d403d17227 */ /* 0x000fe200078e00ff */
[----:B------:R-:W-:-:S02]  /*aa00*/  ISETP.GE.AND P4, PT, R213, RZ, PT ;  /* 0x000000ffd500720c */ /* 0x000fc40003f86270 */
[----:B------:R-:W-:Y:S01]  /*aa10*/  ISETP.GE.AND P3, PT, R210, RZ, PT ;  /* 0x000000ffd200720c */ /* 0x000fe20003f66270 */
[--C-:B------:R-:W-:Y:S01]  /*aa20*/  @!P1 IMAD.IADD R206, R206, 0x1, -R2.reuse ;  /* 0x00000001cece9824 */ /* 0x100fe200078e0a02 */
[----:B------:R-:W-:Y:S01]  /*aa30*/  ISETP.GE.AND P1, PT, R211, RZ, PT ;  /* 0x000000ffd300720c */ /* 0x000fe20003f26270 */
[----:B------:R-:W-:Y:S01]  /*aa40*/  @!P2 IMAD.IADD R208, R208, 0x1, -R2 ;  /* 0x00000001d0d0a824 */ /* 0x000fe200078e0a02 */
[----:B------:R-:W-:Y:S01]  /*aa50*/  IABS R211, R211 ;  /* 0x000000d300d37213 */ /* 0x000fe20000000000 */
[C---:B------:R-:W-:Y:S01]  /*aa60*/  IMAD.HI.U32 R210, R3.reuse, R214, RZ ;  /* 0x000000d603d27227 */ /* 0x040fe200078e00ff */
[----:B------:R-:W-:Y:S02]  /*aa70*/  IABS R216, R215 ;  /* 0x000000d700d87213 */ /* 0x000fe40000000000 */
[----:B------:R-:W-:Y:S01]  /*aa80*/  ISETP.GT.U32.AND P2, PT, R2, R208, PT ;  /* 0x000000d00200720c */ /* 0x000fe20003f44070 */
[----:B------:R-:W-:Y:S02]  /*aa90*/  IMAD.MOV R209, RZ, RZ, -R209 ;  /* 0x000000ffffd17224 */ /* 0x000fe400078e0ad1 */
[----:B------:R-:W-:-:S04]  /*aaa0*/  IMAD.HI.U32 R213, R3, R211, RZ ;  /* 0x000000d303d57227 */ /* 0x000fc800078e00ff */
[----:B------:R-:W-:Y:S02]  /*aab0*/  IMAD.MOV R219, RZ, RZ, -R210 ;  /* 0x000000ffffdb7224 */ /* 0x000fe400078e0ad2 */
[C---:B------:R-:W-:Y:S02]  /*aac0*/  IMAD R209, R2.reuse, R209, R212 ;  /* 0x000000d102d17224 */ /* 0x040fe400078e02d4 */
[----:B------:R-:W-:Y:S02]  /*aad0*/  IMAD.MOV.U32 R212, RZ, RZ, R216 ;  /* 0x000000ffffd47224 */ /* 0x000fe400078e00d8 */
[----:B------:R-:W-:Y:S02]  /*aae0*/  IMAD.MOV R216, RZ, RZ, -R213 ;  /* 0x000000ffffd87224 */ /* 0x000fe400078e0ad5 */
[C---:B------:R-:W-:Y:S02]  /*aaf0*/  IMAD R210, R2.reuse, R219, R214 ;  /* 0x000000db02d27224 */ /* 0x040fe400078e02d6 */
[----:B------:R-:W-:-:S02]  /*ab00*/  IMAD R211, R2, R216, R211 ;  /* 0x000000d802d37224 */ /* 0x000fc400078e02d3 */
[----:B------:R-:W-:Y:S01]  /*ab10*/  @!P4 IMAD.MOV R206, RZ, RZ, -R206 ;  /* 0x000000ffffcec224 */ /* 0x000fe200078e0ace */
[C---:B------:R-:W-:Y:S01]  /*ab20*/  ISETP.GT.U32.AND P4, PT, R2.reuse, R209, PT ;  /* 0x000000d10200720c */ /* 0x040fe20003f84070 */
[----:B------:R-:W-:Y:S01]  /*ab30*/  @!P5 IMAD.MOV R207, RZ, RZ, -R207 ;  /* 0x000000ffffcfd224 */ /* 0x000fe200078e0acf */
[----:B------:R-:W-:Y:S01]  /*ab40*/  ISETP.GT.U32.AND P5, PT, R2, R210, PT ;  /* 0x000000d20200720c */ /* 0x000fe20003fa4070 */
[----:B------:R-:W-:Y:S01]  /*ab50*/  IMAD.MOV.U32 R213, RZ, RZ, R218 ;  /* 0x000000ffffd57224 */ /* 0x000fe200078e00da */
[----:B------:R-:W-:Y:S01]  /*ab60*/  LOP3.LUT R218, R242, 0x1bc, RZ, 0xfc, !PT ;  /* 0x000001bcf2da7812 */ /* 0x000fe200078efcff */
[----:B------:R-:W-:Y:S01]  /*ab70*/  @!P2 IMAD.IADD R208, R208, 0x1, -R2 ;  /* 0x00000001d0d0a824 */ /* 0x000fe200078e0a02 */
[----:B------:R-:W-:Y:S01]  /*ab80*/  ISETP.GT.U32.AND P2, PT, R2, R211, PT ;  /* 0x000000d30200720c */ /* 0x000fe20003f44070 */
[----:B------:R-:W-:-:S04]  /*ab90*/  IMAD.HI.U32 R214, R3, R212, RZ ;  /* 0x000000d403d67227 */ /* 0x000fc800078e00ff */
[----:B------:R-:W-:-:S04]  /*aba0*/  IMAD.HI.U32 R216, R3, R213, RZ ;  /* 0x000000d503d87227 */ /* 0x000fc800078e00ff */
[----:B------:R-:W-:Y:S01]  /*abb0*/  IMAD.MOV R219, RZ, RZ, -R214 ;  /* 0x000000ffffdb7224 */ /* 0x000fe200078e0ad6 */
[----:B------:R-:W-:Y:S01]  /*abc0*/  IABS R214, R218 ;  /* 0x000000da00d67213 */ /* 0x000fe20000000000 */
[----:B------:R-:W-:Y:S02]  /*abd0*/  IMAD.MOV R216, RZ, RZ, -R216 ;  /* 0x000000ffffd87224 */ /* 0x000fe400078e0ad8 */
[--C-:B------:R-:W-:Y:S02]  /*abe0*/  @!P4 IMAD.IADD R209, R209, 0x1, -R2.reuse ;  /* 0x00000001d1d1c824 */ /* 0x100fe400078e0a02 */
[----:B------:R-:W-:Y:S02]  /*abf0*/  @!P5 IMAD.IADD R210, R210, 0x1, -R2 ;  /* 0x00000001d2d2d824 */ /* 0x000fe400078e0a02 */
[C---:B------:R-:W-:Y:S01]  /*ac00*/  IMAD R213, R2.reuse, R216, R213 ;  /* 0x000000d802d57224 */ /* 0x040fe200078e02d5 */
[----:B------:R-:W-:Y:S01]  /*ac10*/  ISETP.GT.U32.AND P5, PT, R2, R209, PT ;  /* 0x000000d10200720c */ /* 0x000fe20003fa4070 */
[----:B------:R-:W-:-:S02]  /*ac20*/  IMAD.MOV.U32 R216, RZ, RZ, R214 ;  /* 0x000000ffffd87224 */ /* 0x000fc400078e00d6 */
[----:B------:R-:W-:Y:S01]  /*ac30*/  @!P2 IMAD.IADD R211, R211, 0x1, -R2 ;  /* 0x00000001d3d3a824 */ /* 0x000fe200078e0a02 */
[----:B------:R-:W-:Y:S01]  /*ac40*/  ISETP.GT.U32.AND P2, PT, R2, R210, PT ;  /* 0x000000d20200720c */ /* 0x000fe20003f44070 */
[----:B------:R-:W-:-:S04]  /*ac50*/  IMAD.HI.U32 R214, R3, R216, RZ ;  /* 0x000000d803d67227 */ /* 0x000fc800078e00ff */
[C---:B------:R-:W-:Y:S02]  /*ac60*/  IMAD R212, R2.reuse, R219, R212 ;  /* 0x000000db02d47224 */ /* 0x040fe400078e02d4 */
[----:B------:R-:W-:Y:S02]  /*ac70*/  IMAD.MOV R219, RZ, RZ, -R214 ;  /* 0x000000ffffdb7224 */ /* 0x000fe400078e0ad6 */
[----:B------:R-:W-:Y:S01]  /*ac80*/  @!P6 IMAD.MOV R208, RZ, RZ, -R208 ;  /* 0x000000ffffd0e224 */ /* 0x000fe200078e0ad0 */
[C---:B------:R-:W-:Y:S01]  /*ac90*/  ISETP.GT.U32.AND P6, PT, R2.reuse, R211, PT ;  /* 0x000000d30200720c */ /* 0x040fe20003fc4070 */
[C---:B------:R-:W-:Y:S01]  /*aca0*/  IMAD R214, R2.reuse, R219, R216 ;  /* 0x000000db02d67224 */ /* 0x040fe200078e02d8 */
[C---:B------:R-:W-:Y:S01]  /*acb0*/  ISETP.GT.U32.AND P4, PT, R2.reuse, R212, PT ;  /* 0x000000d40200720c */ /* 0x040fe20003f84070 */
[--C-:B------:R-:W-:Y:S01]  /*acc0*/  @!P5 IMAD.IADD R209, R209, 0x1, -R2.reuse ;  /* 0x00000001d1d1d824 */ /* 0x100fe200078e0a02 */
[----:B------:R-:W-:Y:S01]  /*acd0*/  ISETP.GT.U32.AND P5, PT, R2, R213, PT ;  /* 0x000000d50200720c */ /* 0x000fe20003fa4070 */
[----:B------:R-:W-:Y:S01]  /*ace0*/  @!P2 IMAD.IADD R210, R210, 0x1, -R2 ;  /* 0x00000001d2d2a824 */ /* 0x000fe200078e0a02 */
[----:B------:R-:W-:Y:S01]  /*acf0*/  ISETP.GT.U32.AND P2, PT, R2, R214, PT ;  /* 0x000000d60200720c */ /* 0x000fe20003f44070 */
[----:B------:R-:W-:Y:S01]  /*ad00*/  @!P0 IMAD.MOV R209, RZ, RZ, -R209 ;  /* 0x000000ffffd18224 */ /* 0x000fe200078e0ad1 */
[----:B------:R-:W-:Y:S01]  /*ad10*/  LOP3.LUT R219, R242, 0x1c2, RZ, 0xfc, !PT ;  /* 0x000001c2f2db7812 */ /* 0x000fe200078efcff */
[----:B------:R-:W-:Y:S01]  /*ad20*/  @!P3 IMAD.MOV R210, RZ, RZ, -R210 ;  /* 0x000000ffffd2b224 */ /* 0x000fe200078e0ad2 */
[----:B------:R-:W-:-:S03]  /*ad30*/  IABS R216, R221 ;  /* 0x000000dd00d87213 */ /* 0x000fc60000000000 */
[----:B------:R-:W-:Y:S01]  /*ad40*/  @!P6 IMAD.IADD R211, R211, 0x1, -R2 ;  /* 0x00000001d3d3e824 */ /* 0x000fe200078e0a02 */
[----:B------:R-:W-:Y:S01]  /*ad50*/  ISETP.GE.AND P6, PT, R215, RZ, PT ;  /* 0x000000ffd700720c */ /* 0x000fe20003fc6270 */
[----:B------:R-:W-:Y:S01]  /*ad60*/  IMAD R215, R2, R223, R220 ;  /* 0x000000df02d77224 */ /* 0x000fe200078e02dc */
[----:B------:R-:W-:Y:S01]  /*ad70*/  IABS R223, R219 ;  /* 0x000000db00df7213 */ /* 0x000fe20000000000 */
[----:B------:R-:W-:Y:S01]  /*ad80*/  IMAD.HI.U32 R224, R3, R216, RZ ;  /* 0x000000d803e07227 */ /* 0x000fe200078e00ff */
[----:B------:R-:W-:-:S03]  /*ad90*/  LOP3.LUT R220, R242, 0x1c4, RZ, 0xfc, !PT ;  /* 0x000001c4f2dc7812 */ /* 0x000fc600078efcff */
[--C-:B------:R-:W-:Y:S02]  /*ada0*/  @!P4 IMAD.IADD R212, R212, 0x1, -R2.reuse ;  /* 0x00000001d4d4c824 */ /* 0x100fe400078e0a02 */
[--C-:B------:R-:W-:Y:S01]  /*adb0*/  @!P5 IMAD.IADD R213, R213, 0x1, -R2.reuse ;  /* 0x00000001d5d5d824 */ /* 0x100fe200078e0a02 */
[----:B------:R-:W-:Y:S01]  /*adc0*/  ISETP.GE.AND P5, PT, R217, RZ, PT ;  /* 0x000000ffd900720c */ /* 0x000fe20003fa6270 */
[----:B------:R-:W-:Y:S01]  /*add0*/  @!P2 IMAD.IADD R214, R214, 0x1, -R2 ;  /* 0x00000001d6d6a824 */ /* 0x000fe200078e0a02 */
[----:B------:R-:W-:Y:S01]  /*ade0*/  ISETP.GT.U32.AND P4, PT, R2, R212, PT ;  /* 0x000000d40200720c */ /* 0x000fe20003f84070 */
[----:B------:R-:W-:Y:S01]  /*adf0*/  IMAD.MOV.U32 R217, RZ, RZ, R223 ;  /* 0x000000ffffd97224 */ /* 0x000fe200078e00df */
[----:B------:R-:W-:Y:S01]  /*ae00*/  ISETP.GE.AND P2, PT, R218, RZ, PT ;  /* 0x000000ffda00720c */ /* 0x000fe20003f46270 */
[----:B------:R-:W-:Y:S01]  /*ae10*/  IMAD.MOV R225, RZ, RZ, -R224 ;  /* 0x000000ffffe17224 */ /* 0x000fe200078e0ae0 */
[----:B------:R-:W-:Y:S01]  /*ae20*/  IABS R224, R220 ;  /* 0x000000dc00e07213 */ /* 0x000fe20000000000 */
[----:B------:R-:W-:Y:S01]  /*ae30*/  IMAD.HI.U32 R223, R3, R217, RZ ;  /* 0x000000d903df7227 */ /* 0x000fe200078e00ff */
[----:B------:R-:W-:-:S02]  /*ae40*/  ISETP.GT.U32.AND P3, PT, R2, R214, PT ;  /* 0x000000d60200720c */ /* 0x000fc40003f64070 */
[----:B------:R-:W-:Y:S01]  /*ae50*/  ISETP.GT.U32.AND P0, PT, R2, R213, PT ;  /* 0x000000d50200720c */ /* 0x000fe20003f04070 */
[----:B------:R-:W-:Y:S02]  /*ae60*/  IMAD.MOV.U32 R218, RZ, RZ, R224 ;  /* 0x000000ffffda7224 */ /* 0x000fe400078e00e0 */
[----:B------:R-:W-:Y:S02]  /*ae70*/  IMAD.MOV R224, RZ, RZ, -R223 ;  /* 0x000000ffffe07224 */ /* 0x000fe400078e0adf */
[----:B------:R-:W-:Y:S01]  /*ae80*/  @!P4 IMAD.IADD R212, R212, 0x1, -R2 ;  /* 0x00000001d4d4c824 */ /* 0x000fe200078e0a02 */
[C---:B------:R-:W-:Y:S01]  /*ae90*/  ISETP.GT.U32.AND P4, PT, R2.reuse, R215, PT ;  /* 0x000000d70200720c */ /* 0x040fe20003f84070 */
[C---:B------:R-:W-:Y:S02]  /*aea0*/  IMAD R217, R2.reuse, R224, R217 ;  /* 0x000000e002d97224 */ /* 0x040fe400078e02d9 */
[----:B------:R-:W-:Y:S01]  /*aeb0*/  IMAD R216, R2, R225, R216 ;  /* 0x000000e102d87224 */ /* 0x000fe200078e02d8 */
[----:B------:R-:W-:Y:S01]  /*aec0*/  LOP3.LUT R225, R242, 0x1ce, RZ, 0xfc, !PT ;  /* 0x000001cef2e17812 */ /* 0x000fe200078efcff */
[----:B------:R-:W-:Y:S01]  /*aed0*/  @!P3 IMAD.IADD R214, R214, 0x1, -R2 ;  /* 0x00000001d6d6b824 */ /* 0x000fe200078e0a02 */
[C---:B------:R-:W-:Y:S01]  /*aee0*/  ISETP.GT.U32.AND P3, PT, R2.reuse, R217, PT ;  /* 0x000000d90200720c */ /* 0x040fe20003f64070 */
[----:B------:R-:W-:Y:S01]  /*aef0*/  @!P1 IMAD.MOV R211, RZ, RZ, -R211 ;  /* 0x000000ffffd39224 */ /* 0x000fe200078e0ad3 */
[----:B------:R-:W-:Y:S01]  /*af00*/  ISETP.GT.U32.AND P1, PT, R2, R216, PT ;  /* 0x000000d80200720c */ /* 0x000fe20003f24070 */
[----:B------:R-:W-:-:S02]  /*af10*/  @!P2 IMAD.MOV R214, RZ, RZ, -R214 ;  /* 0x000000ffffd6a224 */ /* 0x000fc400078e0ad6 */
[----:B------:R-:W-:-:S04]  /*af20*/  IMAD.HI.U32 R223, R3, R218, RZ ;  /* 0x000000da03df7227 */ /* 0x000fc800078e00ff */
[----:B------:R-:W-:Y:S02]  /*af30*/  @!P4 IMAD.IADD R215, R215, 0x1, -R2 ;  /* 0x00000001d7d7c824 */ /* 0x000fe400078e0a02 */
[----:B------:R-:W-:Y:S01]  /*af40*/  @!P6 IMAD.MOV R212, RZ, RZ, -R212 ;  /* 0x000000ffffd4e224 */ /* 0x000fe200078e0ad4 */
[----:B------:R-:W-:Y:S01]  /*af50*/  ISETP.GE.AND P6, PT, R222, RZ, PT ;  /* 0x000000ffde00720c */ /* 0x000fe20003fc6270 */
[--C-:B------:R-:W-:Y:S01]  /*af60*/  @!P3 IMAD.IADD R217, R217, 0x1, -R2.reuse ;  /* 0x00000001d9d9b824 */ /* 0x100fe200078e0a02 */
[C---:B------:R-:W-:Y:S01]  /*af70*/  ISETP.GT.U32.AND P4, PT, R2.reuse, R215, PT ;  /* 0x000000d70200720c */ /* 0x040fe20003f84070 */
[----:B------:R-:W-:Y:S01]  /*af80*/  IMAD.MOV R223, RZ, RZ, -R223 ;  /* 0x000000ffffdf7224 */ /* 0x000fe200078e0adf */
[----:B------:R-:W-:Y:S01]  /*af90*/  IABS R222, R227 ;  /* 0x000000e300de7213 */ /* 0x000fe20000000000 */
[--C-:B------:R-:W-:Y:S01]  /*afa0*/  @!P0 IMAD.IADD R213, R213, 0x1, -R2.reuse ;  /* 0x00000001d5d58824 */ /* 0x100fe200078e0a02 */
[----:B------:R-:W-:Y:S01]  /*afb0*/  ISETP.GT.U32.AND P2, PT, R2, R217, PT ;  /* 0x000000d90200720c */ /* 0x000fe20003f44070 */
[----:B------:R-:W-:Y:S01]  /*afc0*/  @!P1 IMAD.IADD R216, R216, 0x1, -R2 ;  /* 0x00000001d8d89824 */ /* 0x000fe200078e0a02 */
[----:B------:R-:W-:Y:S01]  /*afd0*/  ISETP.GE.AND P1, PT, R220, RZ, PT ;  /* 0x000000ffdc00720c */ /* 0x000fe20003f26270 */
[----:B------:R-:W-:Y:S01]  /*afe0*/  IMAD R218, R2, R223, R218 ;  /* 0x000000df02da7224 */ /* 0x000fe200078e02da */
[----:B------:R-:W-:Y:S01]  /*aff0*/  LOP3.LUT R220, R242, 0x1c8, RZ, 0xfc, !PT ;  /* 0x000001c8f2dc7812 */ /* 0x000fe200078efcff */
[----:B------:R-:W-:Y:S01]  /*b000*/  @!P5 IMAD.MOV R213, RZ, RZ, -R213 ;  /* 0x000000ffffd5d224 */ /* 0x000fe200078e0ad5 */
[----:B------:R-:W-:Y:S01]  /*b010*/  ISETP.GT.U32.AND P5, PT, R2, R216, PT ;  /* 0x000000d80200720c */ /* 0x000fe20003fa4070 */
[----:B------:R-:W-:Y:S01]  /*b020*/  IMAD.HI.U32 R229, R3, R222, RZ ;  /* 0x000000de03e57227 */ /* 0x000fe200078e00ff */
[----:B------:R-:W-:-:S02]  /*b030*/  ISETP.GE.AND P0, PT, R221, RZ, PT ;  /* 0x000000ffdd00720c */ /* 0x000fc40003f06270 */
[----:B------:R-:W-:Y:S01]  /*b040*/  LOP3.LUT R221, R242, 0x1ca, RZ, 0xfc, !PT ;  /* 0x000001caf2dd7812 */ /* 0x000fe200078efcff */
[--C-:B------:R-:W-:Y:S01]  /*b050*/  @!P4 IMAD.IADD R215, R215, 0x1, -R2.reuse ;  /* 0x00000001d7d7c824 */ /* 0x100fe200078e0a02 */
[----:B------:R-:W-:Y:S01]  /*b060*/  ISETP.GE.AND P4, PT, R219, RZ, PT ;  /* 0x000000ffdb00720c */ /* 0x000fe20003f86270 */
[--C-:B------:R-:W-:Y:S01]  /*b070*/  @!P2 IMAD.IADD R217, R217, 0x1, -R2.reuse ;  /* 0x00000001d9d9a824 */ /* 0x100fe200078e0a02 */
[----:B------:R-:W-:Y:S01]  /*b080*/  ISETP.GT.U32.AND P2, PT, R2, R218, PT ;  /* 0x000000da0200720c */ /* 0x000fe20003f44070 */
[----:B------:R-:W-:Y:S01]  /*b090*/  @!P6 IMAD.MOV R215, RZ, RZ, -R215 ;  /* 0x000000ffffd7e224 */ /* 0x000fe200078e0ad7 */
[----:B------:R-:W-:Y:S01]  /*b0a0*/  LOP3.LUT R219, R242, 0x1c6, RZ, 0xfc, !PT ;  /* 0x000001c6f2db7812 */ /* 0x000fe200078efcff */
[----:B------:R-:W-:Y:S01]  /*b0b0*/  IMAD.MOV R229, RZ, RZ, -R229 ;  /* 0x000000ffffe57224 */ /* 0x000fe200078e0ae5 */
[----:B------:R-:W-:Y:S01]  /*b0c0*/  ISETP.GE.AND P6, PT, R220, RZ, PT ;  /* 0x000000ffdc00720c */ /* 0x000fe20003fc6270 */
[----:B------:R-:W-:Y:S01]  /*b0d0*/  @!P5 IMAD.IADD R216, R216, 0x1, -R2 ;  /* 0x00000001d8d8d824 */ /* 0x000fe200078e0a02 */
[----:B------:R-:W-:Y:S01]  /*b0e0*/  ISETP.GE.AND P3, PT, R219, RZ, PT ;  /* 0x000000ffdb00720c */ /* 0x000fe20003f66270 */
[----:B------:R-:W-:Y:S01]  /*b0f0*/  IMAD R222, R2, R229, R222 ;  /* 0x000000e502de7224 */ /* 0x000fe200078e02de */
[----:B------:R-:W-:Y:S01]  /*b100*/  IABS R219, R219 ;  /* 0x000000db00db7213 */ /* 0x000fe20000000000 */
[----:B------:R-:W-:Y:S01]  /*b110*/  @!P0 IMAD.MOV R216, RZ, RZ, -R216 ;  /* 0x000000ffffd88224 */ /* 0x000fe200078e0ad8 */
[----:B------:R-:W-:Y:S01]  /*b120*/  IABS R220, R220 ;  /* 0x000000dc00dc7213 */ /* 0x000fe20000000000 */
[----:B------:R-:W-:Y:S01]  /*b130*/  @!P4 IMAD.MOV R217, RZ, RZ, -R217 ;  /* 0x000000ffffd9c224 */ /* 0x000fe200078e0ad9 */
[----:B------:R-:W-:Y:S01]  /*b140*/  ISETP.GE.AND P5, PT, R221, RZ, PT ;  /* 0x000000ffdd00720c */ /* 0x000fe20003fa6270 */
[----:B------:R-:W-:Y:S01]  /*b150*/  IMAD.HI.U32 R228, R3, R219, RZ ;  /* 0x000000db03e47227 */ /* 0x000fe200078e00ff */
[----:B------:R-:W-:-:S02]  /*b160*/  IABS R221, R221 ;  /* 0x000000dd00dd7213 */ /* 0x000fc40000000000 */
[----:B------:R-:W-:Y:S01]  /*b170*/  IABS R223, R225 ;  /* 0x000000e100df7213 */ /* 0x000fe20000000000 */
[----:B------:R-:W-:Y:S01]  /*b180*/  IMAD.HI.U32 R226, R3, R220, RZ ;  /* 0x000000dc03e27227 */ /* 0x000fe200078e00ff */
[----:B------:R-:W-:-:S03]  /*b190*/  IABS R229, R231 ;  /* 0x000000e700e57213 */ /* 0x000fc60000000000 */
[----:B------:R-:W-:Y:S02]  /*b1a0*/  @!P2 IMAD.IADD R218, R218, 0x1, -R2 ;  /* 0x00000001dadaa824 */ /* 0x000fe400078e0a02 */
[----:B------:R-:W-:Y:S02]  /*b1b0*/  IMAD.MOV R228, RZ, RZ, -R228 ;  /* 0x000000ffffe47224 */ /* 0x000fe400078e0ae4 */
[----:B------:R-:W-:Y:S01]  /*b1c0*/  IMAD.MOV R226, RZ, RZ, -R226 ;  /* 0x000000ffffe27224 */ /* 0x000fe200078e0ae2 */
[----:B------:R-:W-:Y:S01]  /*b1d0*/  ISETP.GT.U32.AND P2, PT, R2, R218, PT ;  /* 0x000000da0200720c */ /* 0x000fe20003f44070 */
[----:B------:R-:W-:-:S04]  /*b1e0*/  IMAD.HI.U32 R224, R3, R221, RZ ;  /* 0x000000dd03e07227 */ /* 0x000fc800078e00ff */
[----:B------:R-:W-:Y:S01]  /*b1f0*/  IMAD R219, R2, R228, R219 ;  /* 0x000000e402db7224 */ /* 0x000fe200078e02db */
[----:B------:R-:W-:Y:S01]  /*b200*/  LOP3.LUT R228, R242, 0x1d0, RZ, 0xfc, !PT ;  /* 0x000001d0f2e47812 */ /* 0x000fe200078efcff */
[C---:B------:R-:W-:Y:S02]  /*b210*/  IMAD R220, R2.reuse, R226, R220 ;  /* 0x000000e202dc7224 */ /* 0x040fe400078e02dc */
[----:B------:R-:W-:Y:S01]  /*b220*/  IMAD.MOV R224, RZ, RZ, -R224 ;  /* 0x000000ffffe07224 */ /* 0x000fe200078e0ae0 */
[C---:B------:R-:W-:Y:S01]  /*b230*/  ISETP.GT.U32.AND P0, PT, R2.reuse, R219, PT ;  /* 0x000000db0200720c */ /* 0x040fe20003f04070 */
[----:B------:R-:W-:Y:S01]  /*b240*/  IMAD.HI.U32 R226, R3, R223, RZ ;  /* 0x000000df03e27227 */ /* 0x000fe200078e00ff */
[----:B------:R-:W-:-:S03]  /*b250*/  ISETP.GT.U32.AND P4, PT, R2, R220, PT ;  /* 0x000000dc0200720c */ /* 0x000fc60003f84070 */
[----:B------:R-:W-:Y:S01]  /*b260*/  IMAD R221, R2, R224, R221 ;  /* 0x000000e002dd7224 */ /* 0x000fe200078e02dd */
[----:B------:R-:W-:Y:S01]  /*b270*/  IABS R224, R228 ;  /* 0x000000e400e07213 */ /* 0x000fe20000000000 */
[----:B------:R-:W-:Y:S02]  /*b280*/  @!P2 IMAD.IADD R218, R218, 0x1, -R2 ;  /* 0x00000001dadaa824 */ /* 0x000fe400078e0a02 */
[----:B------:R-:W-:Y:S01]  /*b290*/  IMAD.MOV R226, RZ, RZ, -R226 ;  /* 0x000000ffffe27224 */ /* 0x000fe200078e0ae2 */
[C---:B------:R-:W-:Y:S01]  /*b2a0*/  ISETP.GT.U32.AND P2, PT, R2.reuse, R221, PT ;  /* 0x000000dd0200720c */ /* 0x040fe20003f44070 */
[----:B------:R-:W-:Y:S01]  /*b2b0*/  @!P1 IMAD.MOV R218, RZ, RZ, -R218 ;  /* 0x000000ffffda9224 */ /* 0x000fe200078e0ada */
[----:B------:R-:W-:Y:S01]  /*b2c0*/  ISETP.GT.U32.AND P1, PT, R2, R222, PT ;  /* 0x000000de0200720c */ /* 0x000fe20003f24070 */
[--C-:B------:R-:W-:Y:S02]  /*b2d0*/  @!P0 IMAD.IADD R219, R219, 0x1, -R2.reuse ;  /* 0x00000001dbdb8824 */ /* 0x100fe400078e0a02 */
[----:B------:R-:W-:-:S02]  /*b2e0*/  @!P4 IMAD.IADD R220, R220, 0x1, -R2 ;  /* 0x00000001dcdcc824 */ /* 0x000fc400078e0a02 */
[C---:B------:R-:W-:Y:S01]  /*b2f0*/  IMAD R223, R2.reuse, R226, R223 ;  /* 0x000000e202df7224 */ /* 0x040fe200078e02df */
[C---:B------:R-:W-:Y:S01]  /*b300*/  ISETP.GT.U32.AND P0, PT, R2.reuse, R219, PT ;  /* 0x000000db0200720c */ /* 0x040fe20003f04070 */
[----:B------:R-:W-:Y:S01]  /*b310*/  IMAD.HI.U32 R226, R3, R224, RZ ;  /* 0x000000e003e27227 */ /* 0x000fe200078e00ff */
[----:B------:R-:W-:-:S03]  /*b320*/  ISETP.GT.U32.AND P4, PT, R2, R220, PT ;  /* 0x000000dc0200720c */ /* 0x000fc60003f84070 */
[----:B------:R-:W-:Y:S02]  /*b330*/  @!P2 IMAD.IADD R221, R221, 0x1, -R2 ;  /* 0x00000001dddda824 */ /* 0x000fe400078e0a02 */
[----:B------:R-:W-:Y:S02]  /*b340*/  IMAD.MOV R226, RZ, RZ, -R226 ;  /* 0x000000ffffe27224 */ /* 0x000fe400078e0ae2 */
[----:B------:R-:W-:Y:S01]  /*b350*/  @!P1 IMAD.IADD R222, R222, 0x1, -R2 ;  /* 0x00000001dede9824 */ /* 0x000fe200078e0a02 */
[C---:B------:R-:W-:Y:S01]  /*b360*/  ISETP.GT.U32.AND P2, PT, R2.reuse, R221, PT ;  /* 0x000000dd0200720c */ /* 0x040fe20003f44070 */
[C---:B------:R-:W-:Y:S02]  /*b370*/  IMAD R224, R2.reuse, R226, R224 ;  /* 0x000000e202e07224 */ /* 0x040fe400078e02e0 */
[--C-:B------:R-:W-:Y:S01]  /*b380*/  @!P0 IMAD.IADD R219, R219, 0x1, -R2.reuse ;  /* 0x00000001dbdb8824 */ /* 0x100fe200078e0a02 */
[----:B------:R-:W-:Y:S01]  /*b390*/  ISETP.GT.U32.AND P0, PT, R2, R223, PT ;  /* 0x000000df0200720c */ /* 0x000fe20003f04070 */
[----:B------:R-:W-:Y:S01]  /*b3a0*/  @!P4 IMAD.IADD R220, R220, 0x1, -R2 ;  /* 0x00000001dcdcc824 */ /* 0x000fe200078e0a02 */
[C---:B------:R-:W-:Y:S01]  /*b3b0*/  ISETP.GT.U32.AND P4, PT, R2.reuse, R224, PT ;  /* 0x000000e00200720c */ /* 0x040fe20003f84070 */
[----:B------:R-:W-:Y:S01]  /*b3c0*/  IMAD.MOV.U32 R226, RZ, RZ, R230 ;  /* 0x000000ffffe27224 */ /* 0x000fe200078e00e6 */
[----:B------:R-:W-:Y:S01]  /*b3d0*/  ISETP.GT.U32.AND P1, PT, R2, R222, PT ;  /* 0x000000de0200720c */ /* 0x000fe20003f24070 */
[----:B------:R-:W-:-:S04]  /*b3e0*/  IMAD.HI.U32 R230, R3, R229, RZ ;  /* 0x000000e503e67227 */ /* 0x000fc800078e00ff */
[----:B------:R-:W-:Y:S01]  /*b3f0*/  @!P3 IMAD.MOV R219, RZ, RZ, -R219 ;  /* 0x000000ffffdbb224 */ /* 0x000fe200078e0adb */
[----:B------:R-:W-:Y:S01]  /*b400*/  ISETP.GE.AND P3, PT, R227, RZ, PT ;  /* 0x000000ffe300720c */ /* 0x000fe20003f66270 */
[----:B------:R-:W-:-:S04]  /*b410*/  IMAD.HI.U32 R232, R3, R226, RZ ;  /* 0x000000e203e87227 */ /* 0x000fc800078e00ff */
[----:B------:R-:W-:Y:S02]  /*b420*/  IMAD.MOV R230, RZ, RZ, -R230 ;  /* 0x000000ffffe67224 */ /* 0x000fe400078e0ae6 */
[----:B------:R-:W-:Y:S01]  /*b430*/  @!P2 IMAD.IADD R221, R221, 0x1, -R2 ;  /* 0x00000001dddda824 */ /* 0x000fe200078e0a02 */
[----:B------:R-:W-:Y:S01]  /*b440*/  ISETP.GE.AND P2, PT, R225, RZ, PT ;  /* 0x000000ffe100720c */ /* 0x000fe20003f46270 */
[----:B------:R-:W-:Y:S01]  /*b450*/  IMAD.MOV R227, RZ, RZ, -R232 ;  /* 0x000000ffffe37224 */ /* 0x000fe200078e0ae8 */
[----:B------:R-:W-:Y:S01]  /*b460*/  LOP3.LUT R232, R242, 0x1de, RZ, 0xfc, !PT ;  /* 0x000001def2e87812 */ /* 0x000fe200078efcff */
[----:B------:R-:W-:Y:S01]  /*b470*/  IMAD R225, R2, R230, R229 ;  /* 0x000000e602e17224 */ /* 0x000fe200078e02e5 */
[C---:B------:R-:W-:Y:S01]  /*b480*/  LOP3.LUT R229, R242.reuse, 0x1d6, RZ, 0xfc, !PT ;  /* 0x000001d6f2e57812 */ /* 0x040fe200078efcff */
[----:B------:R-:W-:Y:S01]  /*b490*/  @!P0 IMAD.IADD R223, R223, 0x1, -R2 ;  /* 0x00000001dfdf8824 */ /* 0x000fe200078e0a02 */
[----:B------:R-:W-:Y:S01]  /*b4a0*/  LOP3.LUT R230, R242, 0x1d8, RZ, 0xfc, !PT ;  /* 0x000001d8f2e67812 */ /* 0x000fe200078efcff */
[----:B------:R-:W-:Y:S01]  /*b4b0*/  IMAD R226, R2, R227, R226 ;  /* 0x000000e302e27224 */ /* 0x000fe200078e02e2 */
        /* <DEDUP_REMOVED lines=10> */
[----:B------:R-:W-:-:S02]  /*b560*/  ISETP.GE.AND P0, PT, R228, RZ, PT ;  /* 0x000000ffe400720c */ /* 0x000fc40003f06270 */
[----:B------:R-:W-:Y:S02]  /*b570*/  IABS R228, R230 ;  /* 0x000000e600e47213 */ /* 0x000fe40000000000 */
[----:B------:R-:W-:Y:S01]  /*b580*/  ISETP.GE.AND P5, PT, R231, RZ, PT ;  /* 0x000000ffe700720c */ /* 0x000fe20003fa6270 */
[--C-:B------:R-:W-:Y:S01]  /*b590*/  @!P4 IMAD.IADD R223, R223, 0x1, -R2.reuse ;  /* 0x00000001dfdfc824 */ /* 0x100fe200078e0a02 */
[----:B------:R-:W-:Y:S01]  /*b5a0*/  ISETP.GE.AND P4, PT, R233, RZ, PT ;  /* 0x000000ffe900720c */ /* 0x000fe20003f86270 */
[--C-:B------:R-:W-:Y:S01]  /*b5b0*/  @!P1 IMAD.IADD R225, R225, 0x1, -R2.reuse ;  /* 0x00000001e1e19824 */ /* 0x100fe200078e0a02 */
[----:B------:R-:W-:Y:S01]  /*b5c0*/  ISETP.GE.AND P1, PT, R230, RZ, PT ;  /* 0x000000ffe600720c */ /* 0x000fe20003f26270 */
[--C-:B------:R-:W-:Y:S01]  /*b5d0*/  @!P6 IMAD.IADD R224, R224, 0x1, -R2.reuse ;  /* 0x00000001e0e0e824 */ /* 0x100fe200078e0a02 */
[----:B------:R-:W-:Y:S01]  /*b5e0*/  ISETP.GE.AND P6, PT, R229, RZ, PT ;  /* 0x000000ffe500720c */ /* 0x000fe20003fc6270 */
        /* <DEDUP_REMOVED lines=9> */
[----:B------:R-:W-:Y:S02]  /*b680*/  IMAD.MOV R229, RZ, RZ, -R231 ;  /* 0x000000ffffe57224 */ /* 0x000fe400078e0ae7 */
[----:B------:R-:W-:Y:S01]  /*b690*/  @!P3 IMAD.IADD R225, R225, 0x1, -R2 ;  /* 0x00000001e1e1b824 */ /* 0x000fe200078e0a02 */
[C---:B------:R-:W-:Y:S01]  /*b6a0*/  ISETP.GT.U32.AND P3, PT, R2.reuse, R227, PT ;  /* 0x000000e30200720c */ /* 0x040fe20003f64070 */
[----:B------:R-:W-:Y:S01]  /*b6b0*/  IMAD R228, R2, R229, R228 ;  /* 0x000000e502e47224 */ /* 0x000fe200078e02e4 */
[----:B------:R-:W-:Y:S01]  /*b6c0*/  LOP3.LUT R229, R242, 0x1dc, RZ, 0xfc, !PT ;  /* 0x000001dcf2e57812 */ /* 0x000fe200078efcff */
[----:B------:R-:W-:Y:S01]  /*b6d0*/  @!P2 IMAD.IADD R226, R226, 0x1, -R2 ;  /* 0x00000001e2e2a824 */ /* 0x000fe200078e0a02 */
[----:B------:R-:W-:Y:S01]  /*b6e0*/  IABS R231, R230 ;  /* 0x000000e600e77213 */ /* 0x000fe20000000000 */
[----:B------:R-:W-:Y:S01]  /*b6f0*/  @!P0 IMAD.MOV R224, RZ, RZ, -R224 ;  /* 0x000000ffffe08224 */ /* 0x000fe200078e0ae0 */
[----:B------:R-:W-:Y:S01]  /*b700*/  ISETP.GE.AND P0, PT, R230, RZ, PT ;  /* 0x000000ffe600720c */ /* 0x000fe20003f06270 */
[----:B------:R-:W-:Y:S01]  /*b710*/  @!P4 IMAD.MOV R226, RZ, RZ, -R226 ;  /* 0x000000ffffe2c224 */ /* 0x000fe200078e0ae2 */
[----:B------:R-:W-:Y:S01]  /*b720*/  ISETP.GT.U32.AND P4, PT, R2, R228, PT ;  /* 0x000000e40200720c */ /* 0x000fe20003f84070 */
[----:B------:R-:W-:Y:S01]  /*b730*/  @!P5 IMAD.MOV R225, RZ, RZ, -R225 ;  /* 0x000000ffffe1d224 */ /* 0x000fe200078e0ae1 */
[----:B------:R-:W-:-:S02]  /*b740*/  ISETP.GE.AND P2, PT, R229, RZ, PT ;  /* 0x000000ffe500720c */ /* 0x000fc40003f46270 */
[----:B------:R-:W-:Y:S01]  /*b750*/  IABS R230, R229 ;  /* 0x000000e500e67213 */ /* 0x000fe20000000000 */
[----:B------:R-:W-:Y:S01]  /*b760*/  IMAD.MOV.U32 R229, RZ, RZ, R231 ;  /* 0x000000ffffe57224 */ /* 0x000fe200078e00e7 */
[----:B------:R-:W-:Y:S01]  /*b770*/  ISETP.GE.AND P5, PT, R232, RZ, PT ;  /* 0x000000ffe800720c */ /* 0x000fe20003fa6270 */
[--C-:B------:R-:W-:Y:S01]  /*b780*/  @!P3 IMAD.IADD R227, R227, 0x1, -R2.reuse ;  /* 0x00000001e3e3b824 */ /* 0x100fe200078e0a02 */
[----:B------:R-:W-:Y:S01]  /*b790*/  IABS R232, R232 ;  /* 0x000000e800e87213 */ /* 0x000fe20000000000 */
[----:B------:R-:W-:Y:S01]  /*b7a0*/  IMAD.HI.U32 R231, R3, R229, RZ ;  /* 0x000000e503e77227 */ /* 0x000fe200078e00ff */
[----:B------:R-:W-:Y:S02]  /*b7b0*/  IABS R242, R0 ;  /* 0x0000000000f27213 */ /* 0x000fe40000000000 */
[----:B------:R-:W-:Y:S01]  /*b7c0*/  ISETP.GT.U32.AND P3, PT, R2, R227, PT ;  /* 0x000000e30200720c */ /* 0x000fe20003f64070 */
[----:B------:R-:W-:Y:S02]  /*b7d0*/  IMAD.MOV R231, RZ, RZ, -R231 ;  /* 0x000000ffffe77224 */ /* 0x000fe400078e0ae7 */
[----:B------:R-:W-:-:S02]  /*b7e0*/  @!P4 IMAD.IADD R228, R228, 0x1, -R2 ;  /* 0x00000001e4e4c824 */ /* 0x000fc400078e0a02 */
[C---:B------:R-:W-:Y:S02]  /*b7f0*/  IMAD R229, R2.reuse, R231, R229 ;  /* 0x000000e702e57224 */ /* 0x040fe400078e02e5 */
[----:B------:R-:W-:Y:S01]  /*b800*/  IMAD.HI.U32 R233, R3, R230, RZ ;  /* 0x000000e603e97227 */ /* 0x000fe200078e00ff */
[----:B------:R-:W-:-:S03]  /*b810*/  ISETP.GT.U32.AND P4, PT, R2, R228, PT ;  /* 0x000000e40200720c */ /* 0x000fc60003f84070 */
[----:B------:R-:W-:Y:S02]  /*b820*/  IMAD.MOV.U32 R231, RZ, RZ, R232 ;  /* 0x000000ffffe77224 */ /* 0x000fe400078e00e8 */
[----:B------:R-:W-:Y:S02]  /*b830*/  IMAD.MOV.U32 R232, RZ, RZ, R234 ;  /* 0x000000ffffe87224 */ /* 0x000fe400078e00ea */
[----:B------:R-:W-:Y:S02]  /*b840*/  IMAD.MOV R233, RZ, RZ, -R233 ;  /* 0x000000ffffe97224 */ /* 0x000fe400078e0ae9 */
[----:B------:R-:W-:-:S04]  /*b850*/  IMAD.HI.U32 R234, R3, R231, RZ ;  /* 0x000000e703ea7227 */ /* 0x000fc800078e00ff */
[C---:B------:R-:W-:Y:S02]  /*b860*/  IMAD R230, R2.reuse, R233, R230 ;  /* 0x000000e902e67224 */ /* 0x040fe400078e02e6 */
[----:B------:R-:W-:Y:S01]  /*b870*/  @!P3 IMAD.IADD R227, R227, 0x1, -R2 ;  /* 0x00000001e3e3b824 */ /* 0x000fe200078e0a02 */
[C---:B------:R-:W-:Y:S01]  /*b880*/  ISETP.GT.U32.AND P3, PT, R2.reuse, R229, PT ;  /* 0x000000e50200720c */ /* 0x040fe20003f64070 */
[----:B------:R-:W-:Y:S02]  /*b890*/  IMAD.MOV R234, RZ, RZ, -R234 ;  /* 0x000000ffffea7224 */ /* 0x000fe400078e0aea */
[----:B------:R-:W-:Y:S01]  /*b8a0*/  @!P6 IMAD.MOV R227, RZ, RZ, -R227 ;  /* 0x000000ffffe3e224 */ /* 0x000fe200078e0ae3 */
[C---:B------:R-:W-:Y:S01]  /*b8b0*/  ISETP.GT.U32.AND P6, PT, R2.reuse, R230, PT ;  /* 0x000000e60200720c */ /* 0x040fe20003fc4070 */
[----:B------:R-:W-:Y:S02]  /*b8c0*/  IMAD R231, R2, R234, R231 ;  /* 0x000000ea02e77224 */ /* 0x000fe400078e02e7 */
[----:B------:R-:W-:-:S02]  /*b8d0*/  @!P4 IMAD.IADD R228, R228, 0x1, -R2 ;  /* 0x00000001e4e4c824 */ /* 0x000fc400078e0a02 */
[----:B------:R-:W-:Y:S01]  /*b8e0*/  IMAD.MOV.U32 R233, RZ, RZ, R235 ;  /* 0x000000ffffe97224 */ /* 0x000fe200078e00eb */
[----:B------:R-:W-:Y:S01]  /*b8f0*/  ISETP.GT.U32.AND P4, PT, R2, R231, PT ;  /* 0x000000e70200720c */ /* 0x000fe20003f84070 */
[----:B------:R-:W-:-:S04]  /*b900*/  IMAD.HI.U32 R235, R3, R232, RZ ;  /* 0x000000e803eb7227 */ /* 0x000fc800078e00ff */
[----:B------:R-:W-:-:S04]  /*b910*/  IMAD.HI.U32 R236, R3, R233, RZ ;  /* 0x000000e903ec7227 */ /* 0x000fc800078e00ff */
[----:B------:R-:W-:Y:S01]  /*b920*/  IMAD.MOV R234, RZ, RZ, -R236 ;  /* 0x000000ffffea7224 */ /* 0x000fe200078e0aec */
[----:B------:R-:W-:Y:S01]  /*b930*/  IABS R236, R4 ;  /* 0x0000000400ec7213 */ /* 0x000fe20000000000 */
[--C-:B------:R-:W-:Y:S02]  /*b940*/  @!P6 IMAD.IADD R230, R230, 0x1, -R2.reuse ;  /* 0x00000001e6e6e824 */ /* 0x100fe400078e0a02 */
[C---:B------:R-:W-:Y:S01]  /*b950*/  IMAD R233, R2.reuse, R234, R233 ;  /* 0x000000ea02e97224 */ /* 0x040fe200078e02e9 */
[----:B------:R-:W-:Y:S01]  /*b960*/  IABS R234, R252 ;  /* 0x000000fc00ea7213 */ /* 0x000fe20000000000 */
[----:B------:R-:W-:Y:S01]  /*b970*/  @!P4 IMAD.IADD R231, R231, 0x1, -R2 ;  /* 0x00000001e7e7c824 */ /* 0x000fe200078e0a02 */
[C---:B------:R-:W-:Y:S01]  /*b980*/  ISETP.GT.U32.AND P6, PT, R2.reuse, R230, PT ;  /* 0x000000e60200720c */ /* 0x040fe20003fc4070 */
[----:B------:R-:W-:Y:S02]  /*b990*/  IMAD.MOV R235, RZ, RZ, -R235 ;  /* 0x000000ffffeb7224 */ /* 0x000fe400078e0aeb */
[----:B------:R-:W-:Y:S01]  /*b9a0*/  IMAD.HI.U32 R237, R3, R234, RZ ;  /* 0x000000ea03ed7227 */ /* 0x000fe200078e00ff */
[----:B------:R-:W-:-:S03]  /*b9b0*/  ISETP.GT.U32.AND P4, PT, R2, R231, PT ;  /* 0x000000e70200720c */ /* 0x000fc60003f84070 */
[----:B------:R-:W-:Y:S02]  /*b9c0*/  IMAD.MOV R237, RZ, RZ, -R237 ;  /* 0x000000ffffed7224 */ /* 0x000fe400078e0aed */
[C---:B------:R-:W-:Y:S01]  /*b9d0*/  IMAD R232, R2.reuse, R235, R232 ;  /* 0x000000eb02e87224 */ /* 0x040fe200078e02e8 */
[----:B------:R-:W-:Y:S01]  /*b9e0*/  IABS R235, R13 ;  /* 0x0000000d00eb7213 */ /* 0x000fe20000000000 */
[----:B------:R-:W-:Y:S02]  /*b9f0*/  IMAD R234, R2, R237, R234 ;  /* 0x000000ed02ea7224 */ /* 0x000fe400078e02ea */
[----:B------:R-:W-:Y:S01]  /*ba00*/  @!P6 IMAD.IADD R230, R230, 0x1, -R2 ;  /* 0x00000001e6e6e824 */ /* 0x000fe200078e0a02 */
[C---:B------:R-:W-:Y:S01]  /*ba10*/  ISETP.GT.U32.AND P6, PT, R2.reuse, R233, PT ;  /* 0x000000e90200720c */ /* 0x040fe20003fc4070 */
[----:B------:R-:W-:Y:S02]  /*ba20*/  IMAD.MOV.U32 R237, RZ, RZ, R238 ;  /* 0x000000ffffed7224 */ /* 0x000fe400078e00ee */
[----:B------:R-:W-:Y:S01]  /*ba30*/  @!P4 IMAD.IADD R231, R231, 0x1, -R2 ;  /* 0x00000001e7e7c824 */ /* 0x000fe200078e0a02 */
[----:B------:R-:W-:Y:S01]  /*ba40*/  ISETP.GT.U32.AND P4, PT, R2, R234, PT ;  /* 0x000000ea0200720c */ /* 0x000fe20003f84070 */
[----:B------:R-:W-:-:S04]  /*ba50*/  IMAD.HI.U32 R238, R3, R235, RZ ;  /* 0x000000eb03ee7227 */ /* 0x000fc800078e00ff */
[----:B------:R-:W-:-:S04]  /*ba60*/  IMAD.HI.U32 R239, R3, R236, RZ ;  /* 0x000000ec03ef7227 */ /* 0x000fc800078e00ff */
[----:B------:R-:W-:Y:S02]  /*ba70*/  @!P6 IMAD.IADD R233, R233, 0x1, -R2 ;  /* 0x00000001e9e9e824 */ /* 0x000fe400078e0a02 */
[----:B------:R-:W-:Y:S02]  /*ba80*/  IMAD.MOV R238, RZ, RZ, -R238 ;  /* 0x000000ffffee7224 */ /* 0x000fe400078e0aee */
[----:B------:R-:W-:Y:S01]  /*ba90*/  @!P4 IMAD.IADD R234, R234, 0x1, -R2 ;  /* 0x00000001eaeac824 */ /* 0x000fe200078e0a02 */
[C---:B------:R-:W-:Y:S01]  /*baa0*/  ISETP.GT.U32.AND P4, PT, R2.reuse, R233, PT ;  /* 0x000000e90200720c */ /* 0x040fe20003f84070 */
[----:B------:R-:W-:Y:S02]  /*bab0*/  IMAD.MOV R239, RZ, RZ, -R239 ;  /* 0x000000ffffef7224 */ /* 0x000fe400078e0aef */
[C---:B------:R-:W-:Y:S01]  /*bac0*/  IMAD R235, R2.reuse, R238, R235 ;  /* 0x000000ee02eb7224 */ /* 0x040fe200078e02eb */
[----:B------:R-:W-:Y:S01]  /*bad0*/  IABS R238, R250 ;  /* 0x000000fa00ee7213 */ /* 0x000fe20000000000 */
[----:B------:R-:W-:Y:S01]  /*bae0*/  IMAD R236, R2, R239, R236 ;  /* 0x000000ef02ec7224 */ /* 0x000fe200078e02ec */
[----:B------:R-:W-:Y:S01]  /*baf0*/  IABS R239, R14 ;  /* 0x0000000e00ef7213 */ /* 0x000fe20000000000 */
[----:B------:R-:W-:-:S04]  /*bb00*/  IMAD.HI.U32 R240, R3, R237, RZ ;  /* 0x000000ed03f07227 */ /* 0x000fc800078e00ff */
[----:B------:R-:W-:-:S04]  /*bb10*/  IMAD.HI.U32 R243, R3, R238, RZ ;  /* 0x000000ee03f37227 */ /* 0x000fc800078e00ff */
[----:B------:R-:W-:Y:S01]  /*bb20*/  @!P4 IMAD.IADD R233, R233, 0x1, -R2 ;  /* 0x00000001e9e9c824 */ /* 0x000fe200078e0a02 */
[----:B------:R-:W-:Y:S01]  /*bb30*/  ISETP.GT.U32.AND P4, PT, R2, R236, PT ;  /* 0x000000ec0200720c */ /* 0x000fe20003f84070 */
[----:B------:R-:W-:Y:S02]  /*bb40*/  IMAD.MOV R243, RZ, RZ, -R243 ;  /* 0x000000fffff37224 */ /* 0x000fe400078e0af3 */
[----:B------:R-:W-:-:S04]  /*bb50*/  IMAD.HI.U32 R244, R3, R239, RZ ;  /* 0x000000ef03f47227 */ /* 0x000fc800078e00ff */
[----:B------:R-:W-:Y:S02]  /*bb60*/  IMAD R238, R2, R243, R238 ;  /* 0x000000f302ee7224 */ /* 0x000fe400078e02ee */
[----:B------:R-:W-:Y:S02]  /*bb70*/  IMAD.MOV R243, RZ, RZ, -R244 ;  /* 0x000000fffff37224 */ /* 0x000fe400078e0af4 */
[----:B------:R-:W-:Y:S02]  /*bb80*/  IMAD.MOV R240, RZ, RZ, -R240 ;  /* 0x000000fffff07224 */ /* 0x000fe400078e0af0 */
[----:B------:R-:W-:Y:S01]  /*bb90*/  @!P4 IMAD.IADD R236, R236, 0x1, -R2 ;  /* 0x00000001ececc824 */ /* 0x000fe200078e0a02 */
[C---:B------:R-:W-:Y:S01]  /*bba0*/  ISETP.GT.U32.AND P4, PT, R2.reuse, R238, PT ;  /* 0x000000ee0200720c */ /* 0x040fe20003f84070 */
[C---:B------:R-:W-:Y:S01]  /*bbb0*/  IMAD R239, R2.reuse, R243, R239 ;  /* 0x000000f302ef7224 */ /* 0x040fe200078e02ef */
[----:B------:R-:W-:Y:S01]  /*bbc0*/  IABS R243, R245 ;  /* 0x000000f500f37213 */ /* 0x000fe20000000000 */
[----:B------:R-:W-:Y:S01]  /*bbd0*/  IMAD R237, R2, R240, R237 ;  /* 0x000000f002ed7224 */ /* 0x000fe200078e02ed */
[----:B------:R-:W-:Y:S01]  /*bbe0*/  IABS R240, R11 ;  /* 0x0000000b00f07213 */ /* 0x000fe20000000000 */
[----:B------:R-:W-:-:S02]  /*bbf0*/  @!P5 IMAD.MOV R231, RZ, RZ, -R231 ;  /* 0x000000ffffe7d224 */ /* 0x000fc400078e0ae7 */
[----:B--2---:R-:W-:-:S04]  /*bc00*/  IMAD.HI.U32 R6, R3, R243, RZ ;  /* 0x000000f303067227 */ /* 0x004fc800078e00ff */
[----:B------:R-:W-:-:S04]  /*bc10*/  IMAD.HI.U32 R251, R3, R240, RZ ;  /* 0x000000f003fb7227 */ /* 0x000fc800078e00ff */
[----:B------:R-:W-:Y:S01]  /*bc20*/  @!P4 IMAD.IADD R238, R238, 0x1, -R2 ;  /* 0x00000001eeeec824 */ /* 0x000fe200078e0a02 */
[C---:B------:R-:W-:Y:S01]  /*bc30*/  ISETP.GT.U32.AND P4, PT, R2.reuse, R239, PT ;  /* 0x000000ef0200720c */ /* 0x040fe20003f84070 */
[----:B------:R-:W-:Y:S01]  /*bc40*/  IMAD.MOV R244, RZ, RZ, -R251 ;  /* 0x000000fffff47224 */ /* 0x000fe200078e0afb */
[----:B------:R-:W-:Y:S01]  /*bc50*/  IABS R251, R248 ;  /* 0x000000f800fb7213 */ /* 0x000fe20000000000 */
[----:B------:R-:W-:Y:S02]  /*bc60*/  IMAD.MOV R6, RZ, RZ, -R6 ;  /* 0x000000ffff067224 */ /* 0x000fe400078e0a06 */
[C---:B------:R-:W-:Y:S01]  /*bc70*/  IMAD R240, R2.reuse, R244, R240 ;  /* 0x000000f402f07224 */ /* 0x040fe200078e02f0 */
[----:B------:R-:W-:Y:S01]  /*bc80*/  IABS R244, R247 ;  /* 0x000000f700f47213 */ /* 0x000fe20000000000 */
[----:B------:R-:W-:Y:S02]  /*bc90*/  IMAD R243, R2, R6, R243 ;  /* 0x0000000602f37224 */ /* 0x000fe400078e02f3 */
[----:B------:R-:W2:Y:S01]  /*bca0*/  LDL.LU R6, [R1+0x3278] ;  /* 0x0032780001067983 */ /* 0x000ea20000300800 */
[----:B------:R-:W-:-:S02]  /*bcb0*/  @!P3 IMAD.IADD R229, R229, 0x1, -R2 ;  /* 0x00000001e5e5b824 */ /* 0x000fc400078e0a02 */
[----:B------:R-:W-:-:S03]  /*bcc0*/  IMAD.HI.U32 R5, R3, R244, RZ ;  /* 0x000000f403057227 */ /* 0x000fc600078e00ff */
[C---:B------:R-:W-:Y:S01]  /*bcd0*/  ISETP.GT.U32.AND P3, PT, R2.reuse, R229, PT ;  /* 0x000000e50200720c */ /* 0x040fe20003f64070 */
[----:B------:R-:W-:Y:S01]  /*bce0*/  @!P4 IMAD.IADD R239, R239, 0x1, -R2 ;  /* 0x00000001efefc824 */ /* 0x000fe200078e0a02 */
[C---:B------:R-:W-:Y:S01]  /*bcf0*/  ISETP.GT.U32.AND P4, PT, R2.reuse, R240, PT ;  /* 0x000000f00200720c */ /* 0x040fe20003f84070 */
[----:B------:R-:W-:Y:S02]  /*bd00*/  IMAD.MOV R5, RZ, RZ, -R5 ;  /* 0x000000ffff057224 */ /* 0x000fe400078e0a05 */
[----:B------:R-:W-:Y:S01]  /*bd10*/  @!P1 IMAD.MOV R228, RZ, RZ, -R228 ;  /* 0x000000ffffe49224 */ /* 0x000fe200078e0ae4 */
[C---:B------:R-:W-:Y:S01]  /*bd20*/  ISETP.GT.U32.AND P5, PT, R2.reuse, R239, PT ;  /* 0x000000ef0200720c */ /* 0x040fe20003fa4070 */
[C---:B------:R-:W-:Y:S01]  /*bd30*/  IMAD R244, R2.reuse, R5, R244 ;  /* 0x0000000502f47224 */ /* 0x040fe200078e02f4 */
[C---:B------:R-:W-:Y:S01]  /*bd40*/  ISETP.GT.U32.AND P1, PT, R2.reuse, R234, PT ;  /* 0x000000ea0200720c */ /* 0x040fe20003f24070 */
[----:B------:R-:W3:Y:S04]  /*bd50*/  LDL.LU R5, [R1+0x3274] ;  /* 0x0032740001057983 */ /* 0x000ee80000300800 */
[----:B------:R-:W-:Y:S01]  /*bd60*/  @!P3 IMAD.IADD R229, R229, 0x1, -R2 ;  /* 0x00000001e5e5b824 */ /* 0x000fe200078e0a02 */
[----:B------:R-:W-:-:S05]  /*bd70*/  ISETP.GT.U32.AND P3, PT, R2, R232, PT ;  /* 0x000000e80200720c */ /* 0x000fca0003f64070 */
[--C-:B------:R-:W-:Y:S01]  /*bd80*/  @!P5 IMAD.IADD R239, R239, 0x1, -R2.reuse ;  /* 0x00000001efefd824 */ /* 0x100fe200078e0a02 */
[----:B------:R-:W-:Y:S01]  /*bd90*/  ISETP.GE.AND P5, PT, R13, RZ, PT ;  /* 0x000000ff0d00720c */ /* 0x000fe20003fa6270 */
[----:B------:R-:W-:Y:S01]  /*bda0*/  @!P1 IMAD.IADD R234, R234, 0x1, -R2 ;  /* 0x00000001eaea9824 */ /* 0x000fe200078e0a02 */
[----:B------:R-:W4:Y:S01]  /*bdb0*/  LDL.LU R13, [R1+0x7c] ;  /* 0x00007c00010d7983 */ /* 0x000f220000300800 */
[----:B------:R-:W-:-:S04]  /*bdc0*/  ISETP.GT.U32.AND P1, PT, R2, R237, PT ;  /* 0x000000ed0200720c */ /* 0x000fc80003f24070 */
[----:B------:R-:W-:Y:S01]  /*bdd0*/  @!P3 IMAD.IADD R232, R232, 0x1, -R2 ;  /* 0x00000001e8e8b824 */ /* 0x000fe200078e0a02 */
[----:B------:R-:W-:Y:S02]  /*bde0*/  ISETP.GE.AND P3, PT, R241, RZ, PT ;  /* 0x000000fff100720c */ /* 0x000fe40003f66270 */
[----:B------:R-:W-:Y:S02]  /*bdf0*/  IABS R241, R12 ;  /* 0x0000000c00f17213 */ /* 0x000fe40000000000 */
[----:B------:R-:W-:-:S04]  /*be00*/  ISETP.GT.U32.AND P6, PT, R2, R232, PT ;  /* 0x000000e80200720c */ /* 0x000fc80003fc4070 */
[----:B------:R-:W-:Y:S01]  /*be10*/  @!P1 IMAD.IADD R237, R237, 0x1, -R2 ;  /* 0x00000001eded9824 */ /* 0x000fe200078e0a02 */
[----:B------:R-:W-:Y:S02]  /*be20*/  ISETP.GE.AND P1, PT, R252, RZ, PT ;  /* 0x000000fffc00720c */ /* 0x000fe40003f26270 */
[----:B------:R-:W-:-:S06]  /*be30*/  IABS R252, R246 ;  /* 0x000000f600fc7213 */ /* 0x000fcc0000000000 */
[----:B------:R-:W-:Y:S01]  /*be40*/  @!P6 IMAD.IADD R232, R232, 0x1, -R2 ;  /* 0x00000001e8e8e824 */ /* 0x000fe200078e0a02 */
[----:B------:R-:W-:-:S13]  /*be50*/  ISETP.GT.U32.AND P6, PT, R2, R235, PT ;  /* 0x000000eb0200720c */ /* 0x000fda0003fc4070 */
[----:B------:R-:W-:Y:S01]  /*be60*/  @!P6 IMAD.IADD R235, R235, 0x1, -R2 ;  /* 0x00000001ebebe824 */ /* 0x000fe200078e0a02 */
[----:B------:R-:W-:Y:S01]  /*be70*/  ISETP.GE.AND P6, PT, R249, RZ, PT ;  /* 0x000000fff900720c */ /* 0x000fe20003fc6270 */
[----:B------:R-:W-:-:S04]  /*be80*/  IMAD.HI.U32 R249, R3, R241, RZ ;  /* 0x000000f103f97227 */ /* 0x000fc800078e00ff */
[----:B------:R-:W-:-:S04]  /*be90*/  IMAD.MOV R249, RZ, RZ, -R249 ;  /* 0x000000fffff97224 */ /* 0x000fc800078e0af9 */
[----:B------:R-:W-:Y:S02]  /*bea0*/  IMAD R241, R2, R249, R241 ;  /* 0x000000f902f17224 */ /* 0x000fe400078e02f1 */
[----:B------:R-:W-:-:S04]  /*beb0*/  IMAD.HI.U32 R249, R3, R242, RZ ;  /* 0x000000f203f97227 */ /* 0x000fc800078e00ff */
[----:B------:R-:W-:-:S04]  /*bec0*/  IMAD.MOV R249, RZ, RZ, -R249 ;  /* 0x000000fffff97224 */ /* 0x000fc800078e0af9 */
[----:B------:R-:W-:Y:S02]  /*bed0*/  IMAD R242, R2, R249, R242 ;  /* 0x000000f902f27224 */ /* 0x000fe400078e02f2 */
[----:B------:R-:W-:-:S04]  /*bee0*/  IMAD.HI.U32 R249, R3, R252, RZ ;  /* 0x000000fc03f97227 */ /* 0x000fc800078e00ff */
[----:B------:R-:W-:Y:S02]  /*bef0*/  IMAD.MOV R249, RZ, RZ, -R249 ;  /* 0x000000fffff97224 */ /* 0x000fe400078e0af9 */
[----:B------:R-:W-:Y:S01]  /*bf00*/  @!P3 IMAD.MOV R232, RZ, RZ, -R232 ;  /* 0x000000ffffe8b224 */ /* 0x000fe200078e0ae8 */
[C---:B------:R-:W-:Y:S01]  /*bf10*/  ISETP.GT.U32.AND P3, PT, R2.reuse, R238, PT ;  /* 0x000000ee0200720c */ /* 0x040fe20003f64070 */
[C---:B------:R-:W-:Y:S02]  /*bf20*/  IMAD R252, R2.reuse, R249, R252 ;  /* 0x000000f902fc7224 */ /* 0x040fe400078e02fc */
[----:B------:R-:W1:Y:S01]  /*bf30*/  S2R R249, SR_TID.X ;  /* 0x0000000000f97919 */ /* 0x000e620000002100 */
[----:B------:R-:W-:Y:S01]  /*bf40*/  @!P0 IMAD.MOV R229, RZ, RZ, -R229 ;  /* 0x000000ffffe58224 */ /* 0x000fe200078e0ae5 */
[C---:B------:R-:W-:Y:S01]  /*bf50*/  ISETP.GT.U32.AND P0, PT, R2.reuse, R235, PT ;  /* 0x000000eb0200720c */ /* 0x040fe20003f04070 */
[----:B------:R-:W-:Y:S01]  /*bf60*/  @!P2 IMAD.MOV R230, RZ, RZ, -R230 ;  /* 0x000000ffffe6a224 */ /* 0x000fe200078e0ae6 */
[----:B------:R-:W-:Y:S01]  /*bf70*/  ISETP.GT.U32.AND P2, PT, R2, R236, PT ;  /* 0x000000ec0200720c */ /* 0x000fe20003f44070 */
[----:B------:R-:W-:Y:S01]  /*bf80*/  @!P4 IMAD.IADD R240, R240, 0x1, -R2 ;  /* 0x00000001f0f0c824 */ /* 0x000fe200078e0a02 */
[----:B------:R-:W-:Y:S01]  /*bf90*/  ISETP.GT.U32.AND P4, PT, R2, R237, PT ;  /* 0x000000ed0200720c */ /* 0x000fe20003f84070 */
[----:B------:R-:W-:-:S02]  /*bfa0*/  @!P1 IMAD.MOV R234, RZ, RZ, -R234 ;  /* 0x000000ffffea9224 */ /* 0x000fc400078e0aea */
[----:B------:R-:W-:-:S04]  /*bfb0*/  IMAD.HI.U32 R3, R3, R251, RZ ;  /* 0x000000fb03037227 */ /* 0x000fc800078e00ff */
[--C-:B------:R-:W-:Y:S01]  /*bfc0*/  @!P3 IMAD.IADD R238, R238, 0x1, -R2.reuse ;  /* 0x00000001eeeeb824 */ /* 0x100fe200078e0a02 */
[C---:B------:R-:W-:Y:S01]  /*bfd0*/  ISETP.GT.U32.AND P3, PT, R2.reuse, R252, PT ;  /* 0x000000fc0200720c */ /* 0x040fe20003f64070 */
[--C-:B------:R-:W-:Y:S01]  /*bfe0*/  @!P0 IMAD.IADD R235, R235, 0x1, -R2.reuse ;  /* 0x00000001ebeb8824 */ /* 0x100fe200078e0a02 */
[----:B------:R-:W-:Y:S01]  /*bff0*/  ISETP.GT.U32.AND P1, PT, R2, R241, PT ;  /* 0x000000f10200720c */ /* 0x000fe20003f24070 */
[--C-:B------:R-:W-:Y:S01]  /*c000*/  @!P2 IMAD.IADD R236, R236, 0x1, -R2.reuse ;  /* 0x00000001ececa824 */ /* 0x100fe200078e0a02 */
[C---:B------:R-:W-:Y:S01]  /*c010*/  ISETP.GT.U32.AND P0, PT, R2.reuse, R242, PT ;  /* 0x000000f20200720c */ /* 0x040fe20003f04070 */
[----:B------:R-:W-:Y:S01]  /*c020*/  @!P4 IMAD.IADD R237, R237, 0x1, -R2 ;  /* 0x00000001ededc824 */ /* 0x000fe200078e0a02 */
[C---:B------:R-:W-:Y:S02]  /*c030*/  ISETP.GT.U32.AND P2, PT, R2.reuse, R243, PT ;  /* 0x000000f30200720c */ /* 0x040fe40003f44070 */
[C---:B------:R-:W-:Y:S01]  /*c040*/  ISETP.GT.U32.AND P4, PT, R2.reuse, R244, PT ;  /* 0x000000f40200720c */ /* 0x040fe20003f84070 */
[----:B------:R-:W-:Y:S01]  /*c050*/  @!P6 IMAD.MOV R233, RZ, RZ, -R233 ;  /* 0x000000ffffe9e224 */ /* 0x000fe200078e0ae9 */
[----:B------:R-:W-:Y:S01]  /*c060*/  ISETP.GT.U32.AND P6, PT, R2, R240, PT ;  /* 0x000000f00200720c */ /* 0x000fe20003fc4070 */
[----:B------:R-:W-:-:S02]  /*c070*/  IMAD.MOV R3, RZ, RZ, -R3 ;  /* 0x000000ffff037224 */ /* 0x000fc400078e0a03 */
[--C-:B------:R-:W-:Y:S01]  /*c080*/  @!P3 IMAD.IADD R252, R252, 0x1, -R2.reuse ;  /* 0x00000001fcfcb824 */ /* 0x100fe200078e0a02 */
[----:B------:R-:W-:Y:S01]  /*c090*/  ISETP.GE.AND P3, PT, R11, RZ, PT ;  /* 0x000000ff0b00720c */ /* 0x000fe20003f66270 */
[--C-:B------:R-:W-:Y:S01]  /*c0a0*/  @!P1 IMAD.IADD R241, R241, 0x1, -R2.reuse ;  /* 0x00000001f1f19824 */ /* 0x100fe200078e0a02 */
[----:B------:R-:W-:Y:S01]  /*c0b0*/  ISETP.GE.AND P1, PT, R4, RZ, PT ;  /* 0x000000ff0400720c */ /* 0x000fe20003f26270 */
[----:B------:R-:W-:Y:S01]  /*c0c0*/  IMAD R251, R2, R3, R251 ;  /* 0x0000000302fb7224 */ /* 0x000fe200078e02fb */
[----:B------:R-:W2:Y:S01]  /*c0d0*/  LDL.LU R4, [R1+0x3270] ;  /* 0x0032700001047983 */ /* 0x000ea20000300800 */
[--C-:B------:R-:W-:Y:S01]  /*c0e0*/  @!P0 IMAD.IADD R242, R242, 0x1, -R2.reuse ;  /* 0x00000001f2f28824 */ /* 0x100fe200078e0a02 */
[----:B------:R-:W-:Y:S01]  /*c0f0*/  ISETP.GE.AND P0, PT, R10, RZ, PT ;  /* 0x000000ff0a00720c */ /* 0x000fe20003f06270 */
[--C-:B------:R-:W-:Y:S01]  /*c100*/  @!P2 IMAD.IADD R243, R243, 0x1, -R2.reuse ;  /* 0x00000001f3f3a824 */ /* 0x100fe200078e0a02 */
[----:B------:R-:W3:Y:S01]  /*c110*/  LDL.LU R10, [R1+0x326c] ;  /* 0x00326c00010a7983 */ /* 0x000ee20000300800 */
[----:B-1----:R-:W-:Y:S01]  /*c120*/  IMAD.SHL.U32 R3, R249, 0x400, RZ ;  /* 0x00000400f9037824 */ /* 0x002fe200078e00ff */
[----:B------:R-:W-:Y:S01]  /*c130*/  ISETP.GE.AND P2, PT, R250, RZ, PT ;  /* 0x000000fffa00720c */ /* 0x000fe20003f46270 */
[--C-:B------:R-:W-:Y:S01]  /*c140*/  @!P4 IMAD.IADD R244, R244, 0x1, -R2.reuse ;  /* 0x00000001f4f4c824 */ /* 0x100fe200078e0a02 */
[----:B------:R-:W2:Y:S01]  /*c150*/  LDL.LU R250, [R1+0x3268] ;  /* 0x0032680001fa7983 */ /* 0x000ea20000300800 */
[----:B------:R-:W-:Y:S01]  /*c160*/  ISETP.GE.AND P4, PT, R14, RZ, PT ;  /* 0x000000ff0e00720c */ /* 0x000fe20003f86270 */
[----:B------:R-:W-:-:S02]  /*c170*/  @!P6 IMAD.IADD R240, R240, 0x1, -R2 ;  /* 0x00000001f0f0e824 */ /* 0x000fc400078e0a02 */
[----:B------:R-:W3:Y:S04]  /*c180*/  LDL.LU R14, [R1+0x3264] ;  /* 0x00326400010e7983 */ /* 0x000ee80000300800 */
[----:B------:R-:W2:Y:S04]  /*c190*/  LDL.LU R11, [R1+0x3260] ;  /* 0x00326000010b7983 */ /* 0x000ea80000300800 */
[----:B------:R-:W2:Y:S01]  /*c1a0*/  LDL R249, [R1+0x3204] ;  /* 0x0032040001f97983 */ /* 0x000ea20000100800 */
[----:B------:R-:W-:Y:S01]  /*c1b0*/  @!P3 IMAD.MOV R240, RZ, RZ, -R240 ;  /* 0x000000fffff0b224 */ /* 0x000fe200078e0af0 */
[----:B------:R-:W-:-:S02]  /*c1c0*/  ISETP.GE.AND P3, PT, R12, RZ, PT ;  /* 0x000000ff0c00720c */ /* 0x000fc40003f66270 */
[----:B----4-:R-:W-:Y:S02]  /*c1d0*/  LOP3.LUT R3, R13, 0x8000, R3, 0xf8, !PT ;  /* 0x000080000d037812 */ /* 0x010fe400078ef803 */
[----:B------:R-:W4:Y:S04]  /*c1e0*/  LDL.LU R13, [R1+0x325c] ;  /* 0x00325c00010d7983 */ /* 0x000f280000300800 */
[----:B------:R1:W-:Y:S04]  /*c1f0*/  STL [R1+0x2cfc], R3 ;  /* 0x002cfc0301007387 */ /* 0x0003e80000100800 */
[----:B------:R-:W4:Y:S01]  /*c200*/  LDL.LU R12, [R1+0x3258] ;  /* 0x00325800010c7983 */ /* 0x000f220000300800 */
[C---:B------:R-:W-:Y:S01]  /*c210*/  ISETP.GT.U32.AND P6, PT, R2.reuse, R251, PT ;  /* 0x000000fb0200720c */ /* 0x040fe20003fc4070 */
[----:B------:R-:W-:Y:S01]  /*c220*/  @!P5 IMAD.MOV R235, RZ, RZ, -R235 ;  /* 0x000000ffffebd224 */ /* 0x000fe200078e0aeb */
[C---:B------:R-:W-:Y:S01]  /*c230*/  ISETP.GT.U32.AND P5, PT, R2.reuse, R241, PT ;  /* 0x000000f10200720c */ /* 0x040fe20003fa4070 */
[----:B------:R-:W-:Y:S01]  /*c240*/  @!P1 IMAD.MOV R236, RZ, RZ, -R236 ;  /* 0x000000ffffec9224 */ /* 0x000fe200078e0aec */
[C---:B------:R-:W-:Y:S01]  /*c250*/  ISETP.GT.U32.AND P1, PT, R2.reuse, R242, PT ;  /* 0x000000f20200720c */ /* 0x040fe20003f24070 */
[----:B------:R-:W-:Y:S01]  /*c260*/  @!P0 IMAD.MOV R237, RZ, RZ, -R237 ;  /* 0x000000ffffed8224 */ /* 0x000fe200078e0aed */
[C---:B------:R-:W-:Y:S01]  /*c270*/  ISETP.GT.U32.AND P0, PT, R2.reuse, R243, PT ;  /* 0x000000f30200720c */ /* 0x040fe20003f04070 */
[----:B------:R-:W-:Y:S01]  /*c280*/  @!P2 IMAD.MOV R238, RZ, RZ, -R238 ;  /* 0x000000ffffeea224 */ /* 0x000fe200078e0aee */
[----:B------:R-:W-:Y:S01]  /*c290*/  ISETP.GT.U32.AND P2, PT, R2, R244, PT ;  /* 0x000000f40200720c */ /* 0x000fe20003f44070 */
[----:B------:R-:W-:-:S04]  /*c2a0*/  @!P4 IMAD.MOV R239, RZ, RZ, -R239 ;  /* 0x000000ffffefc224 */ /* 0x000fc800078e0aef */
[----:B------:R-:W-:Y:S01]  /*c2b0*/  @!P6 IMAD.IADD R251, R251, 0x1, -R2 ;  /* 0x00000001fbfbe824 */ /* 0x000fe200078e0a02 */
[----:B------:R-:W-:-:S04]  /*c2c0*/  ISETP.GT.U32.AND P4, PT, R2, R252, PT ;  /* 0x000000fc0200720c */ /* 0x000fc80003f84070 */
[----:B------:R-:W-:Y:S01]  /*c2d0*/  ISETP.GT.U32.AND P6, PT, R2, R251, PT ;  /* 0x000000fb0200720c */ /* 0x000fe20003fc4070 */
[--C-:B------:R-:W-:Y:S02]  /*c2e0*/  @!P5 IMAD.IADD R241, R241, 0x1, -R2.reuse ;  /* 0x00000001f1f1d824 */ /* 0x100fe400078e0a02 */
[--C-:B------:R-:W-:Y:S02]  /*c2f0*/  @!P1 IMAD.IADD R242, R242, 0x1, -R2.reuse ;  /* 0x00000001f2f29824 */ /* 0x100fe400078e0a02 */
[--C-:B------:R-:W-:Y:S02]  /*c300*/  @!P0 IMAD.IADD R243, R243, 0x1, -R2.reuse ;  /* 0x00000001f3f38824 */ /* 0x100fe400078e0a02 */
[--C-:B------:R-:W-:Y:S02]  /*c310*/  @!P2 IMAD.IADD R244, R244, 0x1, -R2.reuse ;  /* 0x00000001f4f4a824 */ /* 0x100fe400078e0a02 */
[----:B------:R-:W-:-:S04]  /*c320*/  @!P4 IMAD.IADD R252, R252, 0x1, -R2 ;  /* 0x00000001fcfcc824 */ /* 0x000fc800078e0a02 */
[----:B------:R-:W-:Y:S02]  /*c330*/  @!P6 IMAD.IADD R251, R251, 0x1, -R2 ;  /* 0x00000001fbfbe824 */ /* 0x000fe400078e0a02 */
[----:B-1----:R-:W1:Y:S01]  /*c340*/  LDC.64 R2, c[0x0][0x238] ;  /* 0x00008e00ff027b82 */ /* 0x002e620000000a00 */
[----:B------:R-:W-:Y:S02]  /*c350*/  ISETP.GE.AND P5, PT, R0, RZ, PT ;  /* 0x000000ff0000720c */ /* 0x000fe40003fa6270 */
[----:B------:R-:W-:Y:S01]  /*c360*/  ISETP.GE.AND P1, PT, R245, RZ, PT ;  /* 0x000000fff500720c */ /* 0x000fe20003f26270 */
[----:B------:R-:W4:Y:S01]  /*c370*/  LDL.LU R0, [R1+0x24] ;  /* 0x0000240001007983 */ /* 0x000f220000300800 */
[----:B------:R-:W-:Y:S01]  /*c380*/  ISETP.GE.AND P0, PT, R247, RZ, PT ;  /* 0x000000fff700720c */ /* 0x000fe20003f06270 */
[----:B------:R-:W-:Y:S01]  /*c390*/  @!P3 IMAD.MOV R241, RZ, RZ, -R241 ;  /* 0x000000fffff1b224 */ /* 0x000fe200078e0af1 */
[----:B------:R-:W-:Y:S01]  /*c3a0*/  ISETP.GE.AND P2, PT, R246, RZ, PT ;  /* 0x000000fff600720c */ /* 0x000fe20003f46270 */
[----:B------:R-:W4:Y:S01]  /*c3b0*/  LDL.LU R245, [R1+0x20] ;  /* 0x0000200001f57983 */ /* 0x000f220000300800 */
[----:B------:R-:W-:-:S03]  /*c3c0*/  ISETP.GE.AND P4, PT, R248, RZ, PT ;  /* 0x000000fff800720c */ /* 0x000fc60003f86270 */
[----:B------:R-:W4:Y:S04]  /*c3d0*/  LDL.LU R247, [R1+0x1c] ;  /* 0x00001c0001f77983 */ /* 0x000f280000300800 */
[----:B------:R-:W4:Y:S01]  /*c3e0*/  LDL.LU R246, [R1+0x18] ;  /* 0x0000180001f67983 */ /* 0x000f220000300800 */
[----:B------:R-:W-:-:S03]  /*c3f0*/  @!P5 IMAD.MOV R242, RZ, RZ, -R242 ;  /* 0x000000fffff2d224 */ /* 0x000fc600078e0af2 */
[----:B------:R-:W4:Y:S04]  /*c400*/  LDL.LU R248, [R1+0x14] ;  /* 0x0000140001f87983 */ /* 0x000f280000300800 */
[----:B-1----:R1:W-:Y:S01]  /*c410*/  STL [R1+0x3220], R2 ;  /* 0x0032200201007387 */ /* 0x0023e20000100800 */
[----:B------:R-:W-:-:S03]  /*c420*/  @!P1 IMAD.MOV R243, RZ, RZ, -R243 ;  /* 0x000000fffff39224 */ /* 0x000fc600078e0af3 */
[----:B-1----:R-:W4:Y:S01]  /*c430*/  LDL.LU R2, [R1+0x2c] ;  /* 0x00002c0001027983 */ /* 0x002f220000300800 */
[----:B---3--:R-:W-:Y:S02]  /*c440*/  ISETP.GE.AND P1, PT, R14, RZ, PT ;  /* 0x000000ff0e00720c */ /* 0x008fe40003f26270 */
[----:B--2---:R-:W-:Y:S02]  /*c450*/  ISETP.GE.AND P5, PT, R11, RZ, PT ;  /* 0x000000ff0b00720c */ /* 0x004fe40003fa6270 */
[----:B------:R-:W-:Y:S02]  /*c460*/  ISETP.NE.AND P3, PT, R249, RZ, PT ;  /* 0x000000fff900720c */ /* 0x000fe40003f65270 */
[----:B------:R-:W-:Y:S01]  /*c470*/  LOP3.LUT R249, RZ, R249, RZ, 0x33, !PT ;  /* 0x000000f9fff97212 */ /* 0x000fe200078e33ff */
[----:B------:R1:W-:Y:S03]  /*c480*/  STL [R1+0x3224], R11 ;  /* 0x0032240b01007387 */ /* 0x0003e60000100800 */
[----:B------:R-:W-:Y:S01]  /*c490*/  SEL R250, R249, R250, !P3 ;  /* 0x000000faf9fa7207 */ /* 0x000fe20005800000 */
[----:B-1----:R-:W2:Y:S01]  /*c4a0*/  LDL.LU R11, [R1+0x30] ;  /* 0x00003000010b7983 */ /* 0x002ea20000300800 */
[----:B----4-:R-:W-:-:S03]  /*c4b0*/  ISETP.GE.AND P6, PT, R12, RZ, PT ;  /* 0x000000ff0c00720c */ /* 0x010fc60003fc6270 */
[----:B------:R1:W-:Y:S04]  /*c4c0*/  STL [R1+0x3228], R12 ;  /* 0x0032280c01007387 */ /* 0x0003e80000100800 */
[----:B-1----:R-:W3:Y:S04]  /*c4d0*/  LDL.LU R12, [R1+0x34] ;  /* 0x00003400010c7983 */ /* 0x002ee80000300800 */
[----:B------:R1:W-:Y:S04]  /*c4e0*/  STL [R1+0x322c], R14 ;  /* 0x00322c0e01007387 */ /* 0x0003e80000100800 */
[----:B-1----:R-:W4:Y:S04]  /*c4f0*/  LDL.LU R14, [R1+0x38] ;  /* 0x00003800010e7983 */ /* 0x002f280000300800 */
[----:B------:R1:W-:Y:S04]  /*c500*/  STL [R1+0x3c], R250 ;  /* 0x00003cfa01007387 */ /* 0x0003e80000100800 */
[----:B-1----:R-:W2:Y:S01]  /*c510*/  LDL.LU R250, [R1+0x3254] ;  /* 0x0032540001fa7983 */ /* 0x002ea20000300800 */
[----:B------:R-:W-:-:S02]  /*c520*/  SEL R0, R249, R0, !P3 ;  /* 0x00000000f9007207 */ /* 0x000fc40005800000 */
[C---:B------:R-:W-:Y:S02]  /*c530*/  SEL R245, R249.reuse, R245, !P3 ;  /* 0x000000f5f9f57207 */ /* 0x040fe40005800000 */
[C---:B------:R-:W-:Y:S02]  /*c540*/  SEL R247, R249.reuse, R247, !P3 ;  /* 0x000000f7f9f77207 */ /* 0x040fe40005800000 */
[C---:B------:R-:W-:Y:S02]  /*c550*/  SEL R246, R249.reuse, R246, !P3 ;  /* 0x000000f6f9f67207 */ /* 0x040fe40005800000 */
[C---:B------:R-:W-:Y:S02]  /*c560*/  SEL R248, R249.reuse, R248, !P3 ;  /* 0x000000f8f9f87207 */ /* 0x040fe40005800000 */
[----:B--2---:R-:W-:-:S05]  /*c570*/  SEL R250, R249, R250, !P3 ;  /* 0x000000faf9fa7207 */ /* 0x004fca0005800000 */
[----:B------:R1:W-:Y:S04]  /*c580*/  STL [R1+0x10c], R250 ;  /* 0x00010cfa01007387 */ /* 0x0003e80000100800 */
[----:B-1----:R-:W2:Y:S04]  /*c590*/  LDL.LU R250, [R1+0x10] ;  /* 0x0000100001fa7983 */ /* 0x002ea80000300800 */
[----:B------:R1:W-:Y:S04]  /*c5a0*/  STL [R1+0x108], R0 ;  /* 0x0001080001007387 */ /* 0x0003e80000100800 */
[----:B-1----:R-:W3:Y:S04]  /*c5b0*/  LDL.LU R0, [R1+0x3250] ;  /* 0x0032500001007983 */ /* 0x002ee80000300800 */
[----:B------:R1:W-:Y:S04]  /*c5c0*/  STL [R1+0x48], R245 ;  /* 0x000048f501007387 */ /* 0x0003e80000100800 */
[----:B-1----:R-:W4:Y:S04]  /*c5d0*/  LDL.LU R245, [R1+0x324c] ;  /* 0x00324c0001f57983 */ /* 0x002f280000300800 */
[----:B------:R1:W-:Y:S04]  /*c5e0*/  STL [R1+0x44], R247 ;  /* 0x000044f701007387 */ /* 0x0003e80000100800 */
[----:B-1----:R-:W4:Y:S04]  /*c5f0*/  LDL.LU R247, [R1+0x3248] ;  /* 0x0032480001f77983 */ /* 0x002f280000300800 */
[----:B------:R1:W-:Y:S04]  /*c600*/  STL [R1+0x40], R246 ;  /* 0x000040f601007387 */ /* 0x0003e80000100800 */
[----:B-1----:R-:W4:Y:S04]  /*c610*/  LDL.LU R246, [R1+0x3244] ;  /* 0x0032440001f67983 */ /* 0x002f280000300800 */
[----:B------:R1:W-:Y:S04]  /*c620*/  STL [R1+0x20], R248 ;  /* 0x000020f801007387 */ /* 0x0003e80000100800 */
[----:B-1----:R-:W4:Y:S01]  /*c630*/  LDL.LU R248, [R1+0x3240] ;  /* 0x0032400001f87983 */ /* 0x002f220000300800 */
[----:B--2---:R-:W-:-:S05]  /*c640*/  SEL R250, R249, R250, !P3 ;  /* 0x000000faf9fa7207 */ /* 0x004fca0005800000 */
[----:B------:R4:W-:Y:S01]  /*c650*/  STL [R1+0x18], R250 ;  /* 0x000018fa01007387 */ /* 0x0009e20000100800 */
[C---:B---3--:R-:W-:Y:S02]  /*c660*/  SEL R0, R249.reuse, R0, !P3 ;  /* 0x00000000f9007207 */ /* 0x048fe40005800000 */
[C---:B----4-:R-:W-:Y:S02]  /*c670*/  SEL R250, R249.reuse, R248, !P3 ;  /* 0x000000f8f9fa7207 */ /* 0x050fe40005800000 */
[----:B------:R-:W2:Y:S04]  /*c680*/  LDL.LU R248, [R1+0x323c] ;  /* 0x00323c0001f87983 */ /* 0x000ea80000300800 */
[----:B------:R1:W-:Y:S02]  /*c690*/  STL [R1+0x4c], R250 ;  /* 0x00004cfa01007387 */ /* 0x0003e40000100800 */
[----:B-1----:R-:W-:-:S02]  /*c6a0*/  SEL R250, R249, R246, !P3 ;  /* 0x000000f6f9fa7207 */ /* 0x002fc40005800000 */
[----:B------:R-:W3:Y:S04]  /*c6b0*/  LDL.LU R246, [R1+0x3238] ;  /* 0x0032380001f67983 */ /* 0x000ee80000300800 */
[----:B------:R1:W-:Y:S02]  /*c6c0*/  STL [R1+0x104], R250 ;  /* 0x000104fa01007387 */ /* 0x0003e40000100800 */
[C---:B-1----:R-:W-:Y:S02]  /*c6d0*/  SEL R250, R249.reuse, R247, !P3 ;  /* 0x000000f7f9fa7207 */ /* 0x042fe40005800000 */
[----:B------:R-:W4:Y:S04]  /*c6e0*/  LDL.LU R247, [R1+0x3234] ;  /* 0x0032340001f77983 */ /* 0x000f280000300800 */
[----:B------:R1:W-:Y:S02]  /*c6f0*/  STL [R1+0x100], R250 ;  /* 0x000100fa01007387 */ /* 0x0003e40000100800 */
[----:B-1----:R-:W-:-:S02]  /*c700*/  SEL R250, R249, R245, !P3 ;  /* 0x000000f5f9fa7207 */ /* 0x002fc40005800000 */
[----:B------:R-:W2:Y:S04]  /*c710*/  LDL.LU R245, [R1+0x3230] ;  /* 0x0032300001f57983 */ /* 0x000ea80000300800 */
[----:B------:R1:W-:Y:S04]  /*c720*/  STL [R1+0xfc], R250 ;  /* 0x0000fcfa01007387 */ /* 0x0003e80000100800 */
[----:B------:R1:W-:Y:S02]  /*c730*/  STL [R1+0xf8], R0 ;  /* 0x0000f80001007387 */ /* 0x0003e40000100800 */
[----:B-1----:R-:W-:-:S02]  /*c740*/  SEL R250, R249, R4, !P3 ;  /* 0x00000004f9fa7207 */ /* 0x002fc40005800000 */
[C---:B------:R-:W-:Y:S02]  /*c750*/  SEL R4, R249.reuse, R5, !P3 ;  /* 0x00000005f9047207 */ /* 0x040fe40005800000 */
[C---:B------:R-:W-:Y:S01]  /*c760*/  SEL R0, R249.reuse, R6, !P3 ;  /* 0x00000006f9007207 */ /* 0x040fe20005800000 */
[----:B------:R-:W-:Y:S01]  /*c770*/  STL [R1+0xf4], R250 ;  /* 0x0000f4fa01007387 */ /* 0x000fe20000100800 */
[----:B------:R-:W-:-:S03]  /*c780*/  SEL R5, R249, R7, !P3 ;  /* 0x00000007f9057207 */ /* 0x000fc60005800000 */
[----:B------:R1:W-:Y:S04]  /*c790*/  STL [R1+0xf0], R4 ;  /* 0x0000f00401007387 */ /* 0x0003e80000100800 */
[----:B------:R1:W-:Y:S02]  /*c7a0*/  STL [R1+0xec], R0 ;  /* 0x0000ec0001007387 */ /* 0x0003e40000100800 */
[C---:B-1----:R-:W-:Y:S02]  /*c7b0*/  SEL R4, R249.reuse, R8, !P3 ;  /* 0x00000008f9047207 */ /* 0x042fe40005800000 */
[----:B------:R1:W-:Y:S01]  /*c7c0*/  STL [R1+0xe8], R5 ;  /* 0x0000e80501007387 */ /* 0x0003e20000100800 */
[----:B------:R-:W-:-:S03]  /*c7d0*/  SEL R0, R249, R9, !P3 ;  /* 0x00000009f9007207 */ /* 0x000fc60005800000 */
[----:B------:R1:W-:Y:S04]  /*c7e0*/  STL [R1+0xe4], R4 ;  /* 0x0000e40401007387 */ /* 0x0003e80000100800 */
[----:B------:R1:W-:Y:S02]  /*c7f0*/  STL [R1+0xe0], R0 ;  /* 0x0000e00001007387 */ /* 0x0003e40000100800 */
[C---:B-1----:R-:W-:Y:S02]  /*c800*/  SEL R5, R249.reuse, R15, !P3 ;  /* 0x0000000ff9057207 */ /* 0x042fe40005800000 */
[----:B------:R-:W-:-:S03]  /*c810*/  SEL R4, R249, R16, !P3 ;  /* 0x00000010f9047207 */ /* 0x000fc60005800000 */
        /* <DEDUP_REMOVED lines=36> */
[----:B------:R-:W-:Y:S01]  /*ca60*/  STL [R1+0x94], R5 ;  /* 0x0000940501007387 */ /* 0x000fe20000100800 */
[----:B------:R-:W-:-:S03]  /*ca70*/  SEL R0, R249, R35, !P3 ;  /* 0x00000023f9007207 */ /* 0x000fc60005800000 */
[----:B------:R-:W-:Y:S01]  /*ca80*/  STL [R1+0x90], R4 ;  /* 0x0000900401007387 */ /* 0x000fe20000100800 */
[C---:B------:R-:W-:Y:S02]  /*ca90*/  SEL R34, R249.reuse, R37, !P3 ;  /* 0x00000025f9227207 */ /* 0x040fe40005800000 */
[C---:B------:R-:W-:Y:S01]  /*caa0*/  SEL R35, R249.reuse, R36, !P3 ;  /* 0x00000024f9237207 */ /* 0x040fe20005800000 */
[----:B------:R1:W-:Y:S01]  /*cab0*/  STL [R1+0x8c], R0 ;  /* 0x00008c0001007387 */ /* 0x0003e20000100800 */
[C---:B------:R-:W-:Y:S02]  /*cac0*/  SEL R37, R249.reuse, R63, !P3 ;  /* 0x0000003ff9257207 */ /* 0x040fe40005800000 */
[----:B------:R-:W-:-:S03]  /*cad0*/  SEL R36, R249, R64, !P3 ;  /* 0x00000040f9247207 */ /* 0x000fc60005800000 */
[----:B------:R1:W-:Y:S02]  /*cae0*/  STL [R1+0x88], R37 ;  /* 0x0000882501007387 */ /* 0x0003e40000100800 */
[C---:B-1----:R-:W-:Y:S02]  /*caf0*/  SEL R0, R249.reuse, R65, !P3 ;  /* 0x00000041f9007207 */ /* 0x042fe40005800000 */
[----:B------:R1:W-:Y:S04]  /*cb00*/  STL [R1+0x84], R36 ;  /* 0x0000842401007387 */ /* 0x0003e80000100800 */
[----:B------:R1:W-:Y:S01]  /*cb10*/  STL [R1+0x80], R0 ;  /* 0x0000800001007387 */ /* 0x0003e20000100800 */
[C---:B------:R-:W-:Y:S02]  /*cb20*/  SEL R37, R249.reuse, R66, !P3 ;  /* 0x00000042f9257207 */ /* 0x040fe40005800000 */
[----:B-1----:R-:W-:-:S03]  /*cb30*/  SEL R36, R249, R67, !P3 ;  /* 0x00000043f9247207 */ /* 0x002fc60005800000 */
        /* <DEDUP_REMOVED lines=27> */
[----:B------:R3:W-:Y:S01]  /*ccf0*/  STL [R1+0x14], R0 ;  /* 0x0000140001007387 */ /* 0x0007e20000100800 */
[C---:B-1----:R-:W-:Y:S02]  /*cd00*/  SEL R37, R249.reuse, R81, !P3 ;  /* 0x00000051f9257207 */ /* 0x042fe40005800000 */
[----:B---3--:R-:W-:-:S03]  /*cd10*/  SEL R36, R249, R82, !P3 ;  /* 0x00000052f9247207 */ /* 0x008fc60005800000 */
[----:B------:R1:W-:Y:S01]  /*cd20*/  STL [R1+0x10], R37 ;  /* 0x0000102501007387 */ /* 0x0003e20000100800 */
[----:B------:R-:W-:-:S03]  /*cd30*/  SEL R0, R249, R83, !P3 ;  /* 0x00000053f9007207 */ /* 0x000fc60005800000 */
[----:B------:R-:W-:Y:S04]  /*cd40*/  STL [R1+0xc], R36 ;  /* 0x00000c2401007387 */ /* 0x000fe80000100800 */
[----:B------:R3:W-:Y:S01]  /*cd50*/  STL [R1+0x8], R0 ;  /* 0x0000080001007387 */ /* 0x0007e20000100800 */
[----:B-1----:R-:W-:-:S03]  /*cd60*/  SEL R37, R249, R84, !P3 ;  /* 0x00000054f9257207 */ /* 0x002fc60005800000 */
[----:B---3--:R-:W3:Y:S01]  /*cd70*/  LDL R0, [R1+0x3200] ;  /* 0x0032000001007983 */ /* 0x008ee20000100800 */
[C---:B------:R-:W-:Y:S02]  /*cd80*/  SEL R36, R249.reuse, R85, !P3 ;  /* 0x00000055f9247207 */ /* 0x040fe40005800000 */
[----:B------:R-:W-:Y:S01]  /*cd90*/  SEL R31, R249, R40, !P3 ;  /* 0x00000028f91f7207 */ /* 0x000fe20005800000 */
[----:B------:R-:W-:Y:S04]  /*cda0*/  STL [R1+0x4], R37 ;  /* 0x0000042501007387 */ /* 0x000fe80000100800 */
[----:B------:R1:W-:Y:S04]  /*cdb0*/  STL [R1], R36 ;  /* 0x0000002401007387 */ /* 0x0003e80000100800 */
[----:B------:R-:W3:Y:S01]  /*cdc0*/  LDL.LU R40, [R1+0x3c] ;  /* 0x00003c0001287983 */ /* 0x000ee20000300800 */
[----:B-1----:R-:W1:Y:S01]  /*cdd0*/  S2R R36, SR_TID.X ;  /* 0x0000000000247919 */ /* 0x002e620000002100 */
[----:B------:R-:W-:Y:S01]  /*cde0*/  @!P0 IMAD.MOV R244, RZ, RZ, -R244 ;  /* 0x000000fffff48224 */ /* 0x000fe200078e0af4 */
[----:B------:R-:W-:-:S02]  /*cdf0*/  ISETP.GE.AND P0, PT, R13, RZ, PT ;  /* 0x000000ff0d00720c */ /* 0x000fc40003f06270 */
[C---:B------:R-:W-:Y:S01]  /*ce00*/  SEL R30, R249.reuse, R41, !P3 ;  /* 0x00000029f91e7207 */ /* 0x040fe20005800000 */
[----:B----4-:R-:W-:Y:S01]  /*ce10*/  IMAD.MOV.U32 R37, RZ, RZ, R247 ;  /* 0x000000ffff257224 */ /* 0x010fe200078e00f7 */
[C---:B------:R-:W-:Y:S01]  /*ce20*/  SEL R33, R249.reuse, R38, !P3 ;  /* 0x00000026f9217207 */ /* 0x040fe20005800000 */
[----:B------:R-:W-:Y:S02]  /*ce30*/  IMAD.MOV.U32 R38, RZ, RZ, R246 ;  /* 0x000000ffff267224 */ /* 0x000fe400078e00f6 */
[----:B------:R-:W-:Y:S02]  /*ce40*/  @!P2 IMAD.MOV R252, RZ, RZ, -R252 ;  /* 0x000000fffffca224 */ /* 0x000fe400078e0afc */
[----:B------:R-:W-:Y:S02]  /*ce50*/  @!P6 IMAD.MOV R37, RZ, RZ, -R37 ;  /* 0x000000ffff25e224 */ /* 0x000fe400078e0a25 */
[----:B--2---:R-:W-:Y:S02]  /*ce60*/  @!P1 IMAD.MOV R248, RZ, RZ, -R248 ;  /* 0x000000fffff89224 */ /* 0x004fe400078e0af8 */
[----:B------:R-:W-:Y:S01]  /*ce70*/  @!P0 IMAD.MOV R38, RZ, RZ, -R38 ;  /* 0x000000ffff268224 */ /* 0x000fe200078e0a26 */
[----:B------:R-:W-:-:S02]  /*ce80*/  SEL R32, R249, R39, !P3 ;  /* 0x00000027f9207207 */ /* 0x000fc40005800000 */
[----:B-1----:R-:W-:Y:S01]  /*ce90*/  LOP3.LUT R41, R36, 0x3f, RZ, 0xc0, !PT ;  /* 0x0000003f24297812 */ /* 0x002fe200078ec0ff */
[----:B------:R-:W-:-:S04]  /*cea0*/  IMAD.MOV.U32 R36, RZ, RZ, R245 ;  /* 0x000000ffff247224 */ /* 0x000fc800078e00f5 */
[----:B------:R-:W-:Y:S01]  /*ceb0*/  @!P5 IMAD.MOV R36, RZ, RZ, -R36 ;  /* 0x000000ffff24d224 */ /* 0x000fe200078e0a24 */
[C---:B------:R-:W-:Y:S01]  /*cec0*/  SEL R81, R249.reuse, R242, !P3 ;  /* 0x000000f2f9517207 */ /* 0x040fe20005800000 */
[----:B------:R-:W-:Y:S01]  /*ced0*/  @!P4 IMAD.MOV R251, RZ, RZ, -R251 ;  /* 0x000000fffffbc224 */ /* 0x000fe200078e0afb */
[C---:B------:R-:W-:Y:S02]  /*cee0*/  SEL R14, R249.reuse, R14, !P3 ;  /* 0x0000000ef90e7207 */ /* 0x040fe40005800000 */
[C---:B------:R-:W-:Y:S02]  /*cef0*/  SEL R78, R249.reuse, R240, !P3 ;  /* 0x000000f0f94e7207 */ /* 0x040fe40005800000 */
[C---:B------:R-:W-:Y:S02]  /*cf00*/  SEL R82, R249.reuse, R243, !P3 ;  /* 0x000000f3f9527207 */ /* 0x040fe40005800000 */
[C---:B------:R-:W-:Y:S02]  /*cf10*/  SEL R12, R249.reuse, R12, !P3 ;  /* 0x0000000cf90c7207 */ /* 0x040fe40005800000 */
[----:B------:R-:W-:-:S02]  /*cf20*/  SEL R11, R249, R11, !P3 ;  /* 0x0000000bf90b7207 */ /* 0x000fc40005800000 */
[C---:B------:R-:W-:Y:S02]  /*cf30*/  SEL R2, R249.reuse, R2, !P3 ;  /* 0x00000002f9027207 */ /* 0x040fe40005800000 */
        /* <DEDUP_REMOVED lines=105> */
[----:B------:R-:W-:Y:S02]  /*d5d0*/  SEL R169, R249, R169, !P3 ;  /* 0x000000a9f9a97207 */ /* 0x000fe40005800000 */
[----:B---3--:R-:W-:-:S02]  /*d5e0*/  ISETP.NE.AND P2, PT, R0, RZ, PT ;  /* 0x000000ff0000720c */ /* 0x008fc40003f45270 */
[----:B------:R-:W-:-:S04]  /*d5f0*/  LOP3.LUT R0, RZ, R0, RZ, 0x33, !PT ;  /* 0x00000000ff007212 */ /* 0x000fc800078e33ff */
[C---:B------:R-:W-:Y:S02]  /*d600*/  SEL R36, R0.reuse, R36, !P2 ;  /* 0x0000002400247207 */ /* 0x040fe40005000000 */
[C---:B------:R-:W-:Y:S02]  /*d610*/  SEL R37, R0.reuse, R37, !P2 ;  /* 0x0000002500257207 */ /* 0x040fe40005000000 */
[C---:B------:R-:W-:Y:S02]  /*d620*/  SEL R38, R0.reuse, R38, !P2 ;  /* 0x0000002600267207 */ /* 0x040fe40005000000 */
[----:B------:R-:W-:Y:S01]  /*d630*/  SEL R39, R0, R248, !P2 ;  /* 0x000000f800277207 */ /* 0x000fe20005000000 */
[----:B------:R-:W-:Y:S02]  /*d640*/  IMAD R36, R36, UR4, RZ ;  /* 0x0000000424247c24 */ /* 0x000fe4000f8e02ff */
[----:B------:R-:W-:Y:S02]  /*d650*/  IMAD R0, R41, R3, RZ ;  /* 0x0000000329007224 */ /* 0x000fe400078e02ff */
[----:B------:R-:W-:-:S02]  /*d660*/  IMAD R37, R37, UR4, RZ ;  /* 0x0000000425257c24 */ /* 0x000fc4000f8e02ff */
[----:B------:R-:W-:Y:S02]  /*d670*/  IMAD R38, R38, UR4, RZ ;  /* 0x0000000426267c24 */ /* 0x000fe4000f8e02ff */
[----:B------:R-:W-:Y:S01]  /*d680*/  IMAD R39, R39, UR4, RZ ;  /* 0x0000000427277c24 */ /* 0x000fe2000f8e02ff */
[----:B------:R-:W-:Y:S01]  /*d690*/  ULDC UR4, c[0x0][0x240] ;  /* 0x0000900000047ab9 */ /* 0x000fe20000000800 */
[----:B------:R-:W-:Y:S01]  /*d6a0*/  LEA R242, P0, R36, UR6, 0x2 ;  /* 0x0000000624f27c11 */ /* 0x000fe2000f8010ff */
[----:B------:R-:W-:Y:S01]  /*d6b0*/  IMAD R41, R40, UR4, RZ ;  /* 0x0000000428297c24 */ /* 0x000fe2000f8e02ff */
[----:B------:R-:W-:Y:S02]  /*d6c0*/  LEA R3, P4, R0, UR8, 0x2 ;  /* 0x0000000800037c11 */ /* 0x000fe4000f8810ff */
        /* <DEDUP_REMOVED lines=73> */
[----:B------:R-:W-:-:S02]  /*db60*/  LEA R240, P1, R37, UR6, 0x2 ;  /* 0x0000000625f07c11 */ /* 0x000fc4000f8210ff */
[----:B------:R-:W-:Y:S02]  /*db70*/  LEA.HI.X.SX32 R243, R36, UR7, 0x2, P0 ;  /* 0x0000000724f37c11 */ /* 0x000fe400080f16ff */
[----:B------:R-:W-:Y:S02]  /*db80*/  SEL R249, R249, R251, !P3 ;  /* 0x000000fbf9f97207 */ /* 0x000fe40005800000 */
[----:B------:R-:W-:Y:S02]  /*db90*/  LEA R238, P2, R38, UR6, 0x2 ;  /* 0x0000000626ee7c11 */ /* 0x000fe4000f8410ff */
[----:B------:R-:W-:Y:S02]  /*dba0*/  LEA.HI.X.SX32 R0, R0, UR9, 0x2, P4 ;  /* 0x0000000900007c11 */ /* 0x000fe4000a0f16ff */
[----:B------:R-:W-:Y:S02]  /*dbb0*/  LEA R42, P0, R41, R3, 0x2 ;  /* 0x00000003292a7211 */ /* 0x000fe400078010ff */
[----:B------:R-:W-:Y:S01]  /*dbc0*/  LEA R236, P3, R39, UR6, 0x2 ;  /* 0x0000000627ec7c11 */ /* 0x000fe2000f8610ff */
[----:B------:R-:W-:Y:S01]  /*dbd0*/  IMAD R36, R14, UR4, RZ ;  /* 0x000000040e247c24 */ /* 0x000fe2000f8e02ff */
[----:B------:R-:W-:Y:S01]  /*dbe0*/  LEA.HI.X.SX32 R241, R37, UR7, 0x2, P1 ;  /* 0x0000000725f17c11 */ /* 0x000fe200088f16ff */
[----:B------:R-:W2:Y:S01]  /*dbf0*/  LDL.LU R14, [R1+0x322c] ;  /* 0x00322c00010e7983 */ /* 0x000ea20000300800 */
[----:B------:R-:W-:Y:S01]  /*dc00*/  LEA.HI.X.SX32 R239, R38, UR7, 0x2, P2 ;  /* 0x0000000726ef7c11 */ /* 0x000fe200090f16ff */
[----:B------:R-:W-:Y:S01]  /*dc10*/  IMAD R37, R12, UR4, RZ ;  /* 0x000000040c257c24 */ /* 0x000fe2000f8e02ff */
[----:B------:R-:W-:Y:S01]  /*dc20*/  LEA.HI.X.SX32 R43, R41, R0, 0x2, P0 ;  /* 0x00000000292b7211 */ /* 0x000fe200000f16ff */
[----:B------:R-:W3:Y:S01]  /*dc30*/  LDL.LU R12, [R1+0x3228] ;  /* 0x00322800010c7983 */ /* 0x000ee20000300800 */
[----:B------:R-:W-:Y:S01]  /*dc40*/  LEA.HI.X.SX32 R237, R39, UR7, 0x2, P3 ;  /* 0x0000000727ed7c11 */ /* 0x000fe200098f16ff */
[----:B------:R-:W-:-:S02]  /*dc50*/  IMAD R38, R11, UR4, RZ ;  /* 0x000000040b267c24 */ /* 0x000fc4000f8e02ff */
[----:B------:R-:W-:Y:S01]  /*dc60*/  IMAD R40, R10, UR4, RZ ;  /* 0x000000040a287c24 */ /* 0x000fe2000f8e02ff */
[----:B------:R-:W4:Y:S01]  /*dc70*/  LDL.LU R11, [R1+0x3224] ;  /* 0x00322400010b7983 */ /* 0x000f220000300800 */
[----:B------:R-:W-:Y:S01]  /*dc80*/  IMAD R39, R2, UR4, RZ ;  /* 0x0000000402277c24 */ /* 0x000fe2000f8e02ff */
[-C--:B------:R-:W-:Y:S02]  /*dc90*/  LEA R50, P0, R36, R3.reuse, 0x2 ;  /* 0x0000000324327211 */ /* 0x080fe400078010ff */
[----:B------:R-:W2:Y:S01]  /*dca0*/  LDL.LU R2, [R1+0x3220] ;  /* 0x0032200001027983 */ /* 0x000ea20000300800 */
[----:B------:R-:W-:-:S03]  /*dcb0*/  LEA R48, P1, R37, R3, 0x2 ;  /* 0x0000000325307211 */ /* 0x000fc600078210ff */
[----:B------:R-:W4:Y:S01]  /*dcc0*/  LDL.LU R10, [R1+0x321c] ;  /* 0x00321c00010a7983 */ /* 0x000f220000300800 */
[----:B------:R-:W-:-:S03]  /*dcd0*/  LEA R46, P2, R38, R3, 0x2 ;  /* 0x00000003262e7211 */ /* 0x000fc600078410ff */
[----:B------:R1:W-:Y:S01]  /*dce0*/  STL.64 [R1+0x468], R42 ;  /* 0x0004682a01007387 */ /* 0x0003e20000100a00 */
[-C--:B------:R-:W-:Y:S02]  /*dcf0*/  LEA R44, P3, R39, R3.reuse, 0x2 ;  /* 0x00000003272c7211 */ /* 0x080fe400078610ff */
[-C--:B------:R-:W-:Y:S02]  /*dd00*/  LEA.HI.X.SX32 R51, R36, R0.reuse, 0x2, P0 ;  /* 0x0000000024337211 */ /* 0x080fe400000f16ff */
[-C--:B------:R-:W-:Y:S02]  /*dd10*/  LEA.HI.X.SX32 R49, R37, R0.reuse, 0x2, P1 ;  /* 0x0000000025317211 */ /* 0x080fe400008f16ff */
[-C--:B------:R-:W-:Y:S02]  /*dd20*/  LEA.HI.X.SX32 R47, R38, R0.reuse, 0x2, P2 ;  /* 0x00000000262f7211 */ /* 0x080fe400010f16ff */
[----:B-1----:R-:W-:Y:S01]  /*dd30*/  LEA R42, P4, R40, R3, 0x2 ;  /* 0x00000003282a7211 */ /* 0x002fe200078810ff */
[----:B------:R-:W-:Y:S01]  /*dd40*/  STL.64 [R1+0x460], R50 ;  /* 0x0004603201007387 */ /* 0x000fe20000100a00 */
[----:B------:R-:W-:-:S02]  /*dd50*/  LEA.HI.X.SX32 R45, R39, R0, 0x2, P3 ;  /* 0x00000000272d7211 */ /* 0x000fc400018f16ff */
[----:B------:R-:W-:Y:S01]  /*dd60*/  LEA.HI.X.SX32 R43, R40, R0, 0x2, P4 ;  /* 0x00000000282b7211 */ /* 0x000fe200020f16ff */
[----:B------:R1:W-:Y:S04]  /*dd70*/  STL.64 [R1+0x458], R48 ;  /* 0x0004583001007387 */ /* 0x0003e80000100a00 */
[----:B------:R-:W-:Y:S04]  /*dd80*/  STL.64 [R1+0x440], R42 ;  /* 0x0004402a01007387 */ /* 0x000fe80000100a00 */
[----:B------:R1:W-:Y:S04]  /*dd90*/  STL.64 [R1+0x450], R46 ;  /* 0x0004502e01007387 */ /* 0x0003e80000100a00 */
[----:B------:R1:W-:Y:S04]  /*dda0*/  STL.64 [R1+0x448], R44 ;  /* 0x0004482c01007387 */ /* 0x0003e80000100a00 */
[----:B-1----:R-:W4:Y:S01]  /*ddb0*/  LDL.LU R48, [R1+0x48] ;  /* 0x0000480001307983 */ /* 0x002f220000300800 */
[----:B------:R-:W-:Y:S01]  /*ddc0*/  ULDC UR49, c[0x0][0x240] ;  /* 0x0000900000317ab9 */ /* 0x000fe20000000800 */
[----:B------:R-:W-:Y:S01]  /*ddd0*/  ULDC UR51, c[0x0][0x240] ;  /* 0x0000900000337ab9 */ /* 0x000fe20000000800 */
[----:B------:R-:W-:Y:S01]  /*dde0*/  ULDC UR52, c[0x0][0x240] ;  /* 0x0000900000347ab9 */ /* 0x000fe20000000800 */
[----:B------:R-:W4:Y:S01]  /*ddf0*/  LDL.LU R47, [R1+0x44] ;  /* 0x00004400012f7983 */ /* 0x000f220000300800 */
        /* <DEDUP_REMOVED lines=23> */
[----:B------:R-:W-:Y:S01]  /*df70*/  STL [R1+0x377c], R243 ;  /* 0x00377cf301007387 */ /* 0x000fe20000100800 */
        /* <DEDUP_REMOVED lines=27> */
[----:B--2---:R-:W-:Y:S01]  /*e130*/  STL [R1+0x3760], R2 ;  /* 0x0037600201007387 */ /* 0x004fe20000100800 */
[----:B------:R-:W-:Y:S01]  /*e140*/  ULDC UR34, c[0x0][0x240] ;  /* 0x0000900000227ab9 */ /* 0x000fe20000000800 */
[----:B------:R-:W-:Y:S01]  /*e150*/  ULDC UR35, c[0x0][0x240] ;  /* 0x0000900000237ab9 */ /* 0x000fe20000000800 */
[----:B------:R-:W-:Y:S01]  /*e160*/  ULDC UR36, c[0x0][0x240] ;  /* 0x0000900000247ab9 */ /* 0x000fe20000000800 */
[----:B------:R-:W-:Y:S01]  /*e170*/  STL [R1+0x3650], R14 ;  /* 0x0036500e01007387 */ /* 0x000fe20000100800 */
[----:B------:R-:W-:Y:S01]  /*e180*/  ULDC UR37, c[0x0][0x240] ;  /* 0x0000900000257ab9 */ /* 0x000fe20000000800 */
[----:B------:R-:W-:Y:S01]  /*e190*/  ULDC UR38, c[0x0][0x240] ;  /* 0x0000900000267ab9 */ /* 0x000fe20000000800 */
[----:B------:R-:W-:Y:S01]  /*e1a0*/  ULDC UR39, c[0x0][0x240] ;  /* 0x0000900000277ab9 */ /* 0x000fe20000000800 */
[----:B---3--:R-:W-:Y:S01]  /*e1b0*/  STL.64 [R1+0x3228], R12 ;  /* 0x0032280c01007387 */ /* 0x008fe20000100a00 */
[----:B------:R-:W-:Y:S01]  /*e1c0*/  ULDC UR40, c[0x0][0x240] ;  /* 0x0000900000287ab9 */ /* 0x000fe20000000800 */
[----:B------:R-:W-:Y:S01]  /*e1d0*/  ULDC UR41, c[0x0][0x240] ;  /* 0x0000900000297ab9 */ /* 0x000fe20000000800 */
[----:B------:R-:W-:Y:S01]  /*e1e0*/  ULDC UR42, c[0x0][0x240] ;  /* 0x00009000002a7ab9 */ /* 0x000fe20000000800 */
[----:B----4-:R-:W-:Y:S01]  /*e1f0*/  STL.64 [R1+0x3220], R10 ;  /* 0x0032200a01007387 */ /* 0x010fe20000100a00 */
[----:B------:R-:W-:Y:S01]  /*e200*/  ULDC UR43, c[0x0][0x240] ;  /* 0x00009000002b7ab9 */ /* 0x000fe20000000800 */
[----:B------:R-:W-:Y:S01]  /*e210*/  ULDC UR44, c[0x0][0x240] ;  /* 0x00009000002c7ab9 */ /* 0x000fe20000000800 */
[----:B------:R-:W-:Y:S01]  /*e220*/  ULDC UR45, c[0x0][0x240] ;  /* 0x00009000002d7ab9 */ /* 0x000fe20000000800 */
[----:B------:R-:W-:Y:S01]  /*e230*/  ULDC UR46, c[0x0][0x240] ;  /* 0x00009000002e7ab9 */ /* 0x000fe20000000800 */
[----:B------:R-:W-:Y:S01]  /*e240*/  ULDC UR47, c[0x0][0x240] ;  /* 0x00009000002f7ab9 */ /* 0x000fe20000000800 */
[----:B------:R-:W-:Y:S01]  /*e250*/  ULDC UR48, c[0x0][0x240] ;  /* 0x0000900000307ab9 */ /* 0x000fe20000000800 */
[----:B------:R-:W-:-:S02]  /*e260*/  IMAD R71, R48, UR4, RZ ;  /* 0x0000000430477c24 */ /* 0x000fc4000f8e02ff */
[----:B------:R-:W-:Y:S02]  /*e270*/  IMAD R72, R47, UR4, RZ ;  /* 0x000000042f487c24 */ /* 0x000fe4000f8e02ff */
[----:B------:R-:W-:Y:S02]  /*e280*/  IMAD R73, R46, UR4, RZ ;  /* 0x000000042e497c24 */ /* 0x000fe4000f8e02ff */
[----:B------:R-:W-:Y:S02]  /*e290*/  IMAD R74, R45, UR4, RZ ;  /* 0x000000042d4a7c24 */ /* 0x000fe4000f8e02ff */
[----:B------:R-:W2:Y:S01]  /*e2a0*/  LDL.LU R45, [R1+0x10c] ;  /* 0x00010c00012d7983 */ /* 0x000ea20000300800 */
[----:B------:R-:W-:-:S03]  /*e2b0*/  IMAD R75, R44, UR4, RZ ;  /* 0x000000042c4b7c24 */ /* 0x000fc6000f8e02ff */
[----:B------:R-:W3:Y:S01]  /*e2c0*/  LDL.LU R44, [R1+0x104] ;  /* 0x00010400012c7983 */ /* 0x000ee20000300800 */
[----:B------:R-:W-:-:S03]  /*e2d0*/  IMAD R79, R43, UR4, RZ ;  /* 0x000000042b4f7c24 */ /* 0x000fc6000f8e02ff */
[----:B------:R-:W4:Y:S01]  /*e2e0*/  LDL.LU R51, [R1+0x100] ;  /* 0x0001000001337983 */ /* 0x000f220000300800 */
[----:B------:R-:W-:Y:S01]  /*e2f0*/  IMAD R76, R42, UR4, RZ ;  /* 0x000000042a4c7c24 */ /* 0x000fe2000f8e02ff */
[----:B------:R-:W-:Y:S02]  /*e300*/  ULDC UR4, c[0x0][0x240] ;  /* 0x0000900000047ab9 */ /* 0x000fe40000000800 */
[----:B------:R-:W4:Y:S04]  /*e310*/  LDL.LU R43, [R1+0xfc] ;  /* 0x0000fc00012b7983 */ /* 0x000f280000300800 */
[----:B------:R-:W4:Y:S04]  /*e320*/  LDL.LU R42, [R1+0xf8] ;  /* 0x0000f800012a7983 */ /* 0x000f280000300800 */
[----:B------:R-:W4:Y:S04]  /*e330*/  LDL.LU R50, [R1+0xf4] ;  /* 0x0000f40001327983 */ /* 0x000f280000300800 */
[----:B------:R-:W4:Y:S04]  /*e340*/  LDL.LU R49, [R1+0xf0] ;  /* 0x0000f00001317983 */ /* 0x000f280000300800 */
[----:B------:R-:W4:Y:S04]  /*e350*/  LDL.LU R48, [R1+0xec] ;  /* 0x0000ec0001307983 */ /* 0x000f280000300800 */
[----:B------:R-:W4:Y:S04]  /*e360*/  LDL.LU R47, [R1+0xe8] ;  /* 0x0000e800012f7983 */ /* 0x000f280000300800 */
[----:B------:R-:W4:Y:S01]  /*e370*/  LDL.LU R46, [R1+0xe4] ;  /* 0x0000e400012e7983 */ /* 0x000f220000300800 */
[----:B--2---:R-:W-:Y:S01]  /*e380*/  IMAD R67, R45, UR49, RZ ;  /* 0x000000312d437c24 */ /* 0x004fe2000f8e02ff */
[----:B------:R-:W-:-:S02]  /*e390*/  ULDC UR49, c[0x0][0x240] ;  /* 0x0000900000317ab9 */ /* 0x000fc40000000800 */
[----:B------:R-:W2:Y:S01]  /*e3a0*/  LDL.LU R45, [R1+0xe0] ;  /* 0x0000e000012d7983 */ /* 0x000ea20000300800 */
[----:B---3--:R-:W-:Y:S01]  /*e3b0*/  IMAD R66, R44, UR51, RZ ;  /* 0x000000332c427c24 */ /* 0x008fe2000f8e02ff */
[----:B------:R-:W-:Y:S02]  /*e3c0*/  ULDC UR51, c[0x0][0x240] ;  /* 0x0000900000337ab9 */ /* 0x000fe40000000800 */
[----:B------:R-:W3:Y:S01]  /*e3d0*/  LDL.LU R44, [R1+0xdc] ;  /* 0x0000dc00012c7983 */ /* 0x000ee20000300800 */
[----:B----4-:R-:W-:Y:S01]  /*e3e0*/  IMAD R65, R51, UR52, RZ ;  /* 0x0000003433417c24 */ /* 0x010fe2000f8e02ff */
[----:B------:R-:W-:Y:S01]  /*e3f0*/  ULDC UR52, c[0x0][0x240] ;  /* 0x0000900000347ab9 */ /* 0x000fe20000000800 */
[----:B------:R-:W-:Y:S01]  /*e400*/  IMAD R64, R43, UR53, RZ ;  /* 0x000000352b407c24 */ /* 0x000fe2000f8e02ff */
[----:B------:R1:W-:Y:S01]  /*e410*/  STL.64 [R1+0x37a0], R66 ;  /* 0x0037a04201007387 */ /* 0x0003e20000100a00 */
[----:B------:R-:W-:Y:S01]  /*e420*/  IMAD R4, R4, UR50, RZ ;  /* 0x0000003204047c24 */ /* 0x000fe2000f8e02ff */
[----:B------:R-:W-:Y:S01]  /*e430*/  ULDC UR50, c[0x0][0x240] ;  /* 0x0000900000327ab9 */ /* 0x000fe20000000800 */
[----:B------:R-:W-:Y:S01]  /*e440*/  IMAD R63, R42, UR54, RZ ;  /* 0x000000362a3f7c24 */ /* 0x000fe2000f8e02ff */
[----:B------:R-:W4:Y:S01]  /*e450*/  LDL.LU R43, [R1+0xd8] ;  /* 0x0000d800012b7983 */ /* 0x000f220000300800 */
[----:B------:R-:W-:-:S03]  /*e460*/  IMAD R62, R50, UR55, RZ ;  /* 0x00000037323e7c24 */ /* 0x000fc6000f8e02ff */
[----:B------:R4:W-:Y:S01]  /*e470*/  STL.64 [R1+0x37a8], R64 ;  /* 0x0037a84001007387 */ /* 0x0009e20000100a00 */
[----:B------:R-:W-:Y:S01]  /*e480*/  ULDC UR55, c[0x0][0x240] ;  /* 0x0000900000377ab9 */ /* 0x000fe20000000800 */
[----:B------:R-:W-:Y:S02]  /*e490*/  IMAD R61, R49, UR56, RZ ;  /* 0x00000038313d7c24 */ /* 0x000fe4000f8e02ff */
[----:B------:R-:W4:Y:S01]  /*e4a0*/  LDL.LU R42, [R1+0xd4] ;  /* 0x0000d400012a7983 */ /* 0x000f220000300800 */
[----:B------:R-:W-:Y:S01]  /*e4b0*/  ULDC UR56, c[0x0][0x240] ;  /* 0x0000900000387ab9 */ /* 0x000fe20000000800 */
[----:B------:R-:W-:Y:S02]  /*e4c0*/  IMAD R60, R48, UR57, RZ ;  /* 0x00000039303c7c24 */ /* 0x000fe4000f8e02ff */
[----:B------:R4:W-:Y:S01]  /*e4d0*/  STL.64 [R1+0x37b0], R62 ;  /* 0x0037b03e01007387 */ /* 0x0009e20000100a00 */
[----:B------:R-:W-:-:S03]  /*e4e0*/  IMAD R59, R47, UR58, RZ ;  /* 0x0000003a2f3b7c24 */ /* 0x000fc6000f8e02ff */
[----:B------:R-:W4:Y:S01]  /*e4f0*/  LDL.LU R53, [R1+0xd0] ;  /* 0x0000d00001357983 */ /* 0x000f220000300800 */
[----:B------:R-:W-:-:S03]  /*e500*/  IMAD R58, R46, UR59, RZ ;  /* 0x0000003b2e3a7c24 */ /* 0x000fc6000f8e02ff */
[----:B------:R-:W4:Y:S01]  /*e510*/  LDL.LU R52, [R1+0xcc] ;  /* 0x0000cc0001347983 */ /* 0x000f220000300800 */
[----:B--2---:R-:W-:-:S03]  /*e520*/  IMAD R57, R45, UR60, RZ ;  /* 0x0000003c2d397c24 */ /* 0x004fc6000f8e02ff */
[----:B------:R2:W-:Y:S01]  /*e530*/  STL.64 [R1+0x37b8], R60 ;  /* 0x0037b83c01007387 */ /* 0x0005e20000100a00 */
[----:B---3--:R-:W-:-:S03]  /*e540*/  IMAD R56, R44, UR61, RZ ;  /* 0x0000003d2c387c24 */ /* 0x008fc6000f8e02ff */
[----:B------:R-:W3:Y:S01]  /*e550*/  LDL.LU R51, [R1+0xc8] ;  /* 0x0000c80001337983 */ /* 0x000ee20000300800 */
[----:B------:R-:W-:Y:S01]  /*e560*/  ULDC UR61, c[0x0][0x240] ;  /* 0x00009000003d7ab9 */ /* 0x000fe20000000800 */
[----:B------:R-:W-:Y:S01]  /*e570*/  IMAD R120, R120, UR50, RZ ;  /* 0x0000003278787c24 */ /* 0x000fe2000f8e02ff */
[----:B------:R-:W-:Y:S01]  /*e580*/  ULDC UR50, c[0x0][0x240] ;  /* 0x0000900000327ab9 */ /* 0x000fe20000000800 */
[----:B------:R-:W-:Y:S01]  /*e590*/  STL.64 [R1+0x3798], R58 ;  /* 0x0037983a01007387 */ /* 0x000fe20000100a00 */
[----:B-1----:R-:W-:Y:S01]  /*e5a0*/  LEA R66, P3, R73, R3, 0x2 ;  /* 0x0000000349427211 */ /* 0x002fe200078610ff */
[----:B------:R-:W-:Y:S01]  /*e5b0*/  ULDC UR60, c[0x0][0x240] ;  /* 0x00009000003c7ab9 */ /* 0x000fe20000000800 */
[----:B------:R-:W-:Y:S01]  /*e5c0*/  ULDC UR54, c[0x0][0x240] ;  /* 0x0000900000367ab9 */ /* 0x000fe20000000800 */
[----:B------:R-:W2:Y:S01]  /*e5d0*/  LDL.LU R50, [R1+0xc4] ;  /* 0x0000c40001327983 */ /* 0x000ea20000300800 */
[----:B------:R-:W-:Y:S01]  /*e5e0*/  ULDC UR53, c[0x0][0x240] ;  /* 0x0000900000357ab9 */ /* 0x000fe20000000800 */
[----:B----4-:R-:W-:Y:S01]  /*e5f0*/  IMAD R55, R43, UR4, RZ ;  /* 0x000000042b377c24 */ /* 0x010fe2000f8e02ff */
[----:B------:R-:W-:Y:S01]  /*e600*/  ULDC UR4, c[0x0][0x240] ;  /* 0x0000900000047ab9 */ /* 0x000fe20000000800 */
[----:B------:R-:W4:Y:S01]  /*e610*/  LDL.LU R49, [R1+0xc0] ;  /* 0x0000c00001317983 */ /* 0x000f220000300800 */
[----:B------:R-:W-:-:S03]  /*e620*/  IMAD R54, R42, UR5, RZ ;  /* 0x000000052a367c24 */ /* 0x000fc6000f8e02ff */
[----:B------:R-:W4:Y:S01]  /*e630*/  LDL.LU R48, [R1+0xbc] ;  /* 0x0000bc0001307983 */ /* 0x000f220000300800 */
[-C--:B------:R-:W-:Y:S01]  /*e640*/  LEA R64, P4, R72, R3.reuse, 0x2 ;  /* 0x0000000348407211 */ /* 0x080fe200078810ff */
[----:B------:R-:W-:Y:S01]  /*e650*/  ULDC UR57, c[0x0][0x240] ;  /* 0x0000900000397ab9 */ /* 0x000fe20000000800 */
[----:B------:R-:W-:Y:S01]  /*e660*/  LEA R62, P1, R75, R3, 0x2 ;  /* 0x000000034b3e7211 */ /* 0x000fe200078210ff */
[----:B------:R-:W4:Y:S01]  /*e670*/  LDL.LU R47, [R1+0xb8] ;  /* 0x0000b800012f7983 */ /* 0x000f220000300800 */
[----:B------:R-:W-:Y:S01]  /*e680*/  IMAD R35, R35, UR24, RZ ;  /* 0x0000001823237c24 */ /* 0x000fe2000f8e02ff */
[----:B------:R-:W-:Y:S01]  /*e690*/  ULDC UR58, c[0x0][0x240] ;  /* 0x00009000003a7ab9 */ /* 0x000fe20000000800 */
[----:B------:R-:W-:Y:S01]  /*e6a0*/  IMAD R53, R53, UR6, RZ ;  /* 0x0000000635357c24 */ /* 0x000fe2000f8e02ff */
[----:B------:R1:W-:Y:S01]  /*e6b0*/  STL.64 [R1+0x3790], R56 ;  /* 0x0037903801007387 */ /* 0x0003e20000100a00 */
[----:B------:R-:W-:Y:S01]  /*e6c0*/  IMAD R34, R34, UR25, RZ ;  /* 0x0000001922227c24 */ /* 0x000fe2000f8e02ff */
[----:B------:R-:W-:Y:S01]  /*e6d0*/  ULDC UR59, c[0x0][0x240] ;  /* 0x00009000003b7ab9 */ /* 0x000fe20000000800 */
[----:B------:R-:W-:Y:S01]  /*e6e0*/  IMAD R52, R52, UR7, RZ ;  /* 0x0000000734347c24 */ /* 0x000fe2000f8e02ff */
[----:B------:R-:W4:Y:S01]  /*e6f0*/  LDL.LU R46, [R1+0xb4] ;  /* 0x0000b400012e7983 */ /* 0x000f220000300800 */
[----:B------:R-:W-:Y:S01]  /*e700*/  ULDC UR7, c[0x0][0x240] ;  /* 0x0000900000077ab9 */ /* 0x000fe20000000800 */
[----:B---3--:R-:W-:-:S02]  /*e710*/  IMAD R51, R51, UR8, RZ ;  /* 0x0000000833337c24 */ /* 0x008fc4000f8e02ff */
[----:B------:R-:W3:Y:S01]  /*e720*/  LDL.LU R45, [R1+0xb0] ;  /* 0x0000b000012d7983 */ /* 0x000ee20000300800 */
[----:B------:R-:W-:Y:S01]  /*e730*/  ULDC UR8, c[0x0][0x240] ;  /* 0x0000900000087ab9 */ /* 0x000fe20000000800 */
[----:B--2---:R-:W-:Y:S02]  /*e740*/  IMAD R50, R50, UR9, RZ ;  /* 0x0000000932327c24 */ /* 0x004fe4000f8e02ff */
[----:B------:R-:W2:Y:S01]  /*e750*/  LDL.LU R44, [R1+0xac] ;  /* 0x0000ac00012c7983 */ /* 0x000ea20000300800 */
[----:B------:R-:W-:Y:S01]  /*e760*/  ULDC UR9, c[0x0][0x240] ;  /* 0x0000900000097ab9 */ /* 0x000fe20000000800 */
[----:B----4-:R-:W-:Y:S02]  /*e770*/  IMAD R49, R49, UR10, RZ ;  /* 0x0000000a31317c24 */ /* 0x010fe4000f8e02ff */
[----:B------:R-:W4:Y:S01]  /*e780*/  LDL.LU R43, [R1+0xa8] ;  /* 0x0000a800012b7983 */ /* 0x000f220000300800 */
[----:B------:R-:W-:Y:S01]  /*e790*/  ULDC UR10, c[0x0][0x240] ;  /* 0x00009000000a7ab9 */ /* 0x000fe20000000800 */
[----:B------:R-:W-:Y:S01]  /*e7a0*/  IMAD R178, R178, UR50, RZ ;  /* 0x00000032b2b27c24 */ /* 0x000fe2000f8e02ff */
[----:B------:R-:W-:Y:S01]  /*e7b0*/  ULDC UR50, c[0x0][0x240] ;  /* 0x0000900000327ab9 */ /* 0x000fe20000000800 */
[----:B------:R-:W4:Y:S01]  /*e7c0*/  LDL.LU R42, [R1+0xa4] ;  /* 0x0000a400012a7983 */ /* 0x000f220000300800 */
[CC--:B------:R-:W-:Y:S01]  /*e7d0*/  LEA R60, P5, R71.reuse, R3.reuse, 0x2 ;  /* 0x00000003473c7211 */ /* 0x0c0fe200078a10ff */
[----:B------:R-:W-:Y:S01]  /*e7e0*/  IMAD R48, R48, UR11, RZ ;  /* 0x0000000b30307c24 */ /* 0x000fe2000f8e02ff */
[-C--:B------:R-:W-:Y:S01]  /*e7f0*/  LEA.HI.X.SX32 R65, R72, R0.reuse, 0x2, P4 ;  /* 0x0000000048417211 */ /* 0x080fe200020f16ff */
[----:B------:R1:W-:Y:S01]  /*e800*/  STL.64 [R1+0x3788], R54 ;  /* 0x0037883601007387 */ /* 0x0003e20000100a00 */
[-C--:B------:R-:W-:Y:S01]  /*e810*/  LEA.HI.X.SX32 R61, R71, R0.reuse, 0x2, P5 ;  /* 0x00000000473d7211 */ /* 0x080fe200028f16ff */
[----:B------:R-:W-:Y:S01]  /*e820*/  ULDC UR11, c[0x0][0x240] ;  /* 0x00009000000b7ab9 */ /* 0x000fe20000000800 */
[----:B------:R-:W-:Y:S01]  /*e830*/  IMAD R47, R47, UR12, RZ ;  /* 0x0000000c2f2f7c24 */ /* 0x000fe2000f8e02ff */
[----:B------:R-:W3:Y:S01]  /*e840*/  LDL.LU R245, [R1+0xa0] ;  /* 0x0000a00001f57983 */ /* 0x000ee20000300800 */
[----:B------:R-:W-:Y:S01]  /*e850*/  IMAD.MOV.U32 R71, RZ, RZ, R63 ;  /* 0x000000ffff477224 */ /* 0x000fe200078e003f */
[----:B------:R-:W-:Y:S01]  /*e860*/  ULDC UR12, c[0x0][0x240] ;  /* 0x00009000000c7ab9 */ /* 0x000fe20000000800 */
[----:B------:R-:W-:Y:S01]  /*e870*/  IMAD R33, R33, UR26, RZ ;  /* 0x0000001a21217c24 */ /* 0x000fe2000f8e02ff */
[----:B------:R-:W4:Y:S01]  /*e880*/  LDL.LU R251, [R1+0x9c] ;  /* 0x00009c0001fb7983 */ /* 0x000f220000300800 */
[----:B------:R-:W-:Y:S01]  /*e890*/  IMAD R32, R32, UR27, RZ ;  /* 0x0000001b20207c24 */ /* 0x000fe2000f8e02ff */
        /* <DEDUP_REMOVED lines=13> */
[----:B---3--:R-:W-:Y:S01]  /*e970*/  IMAD R41, R245, UR18, RZ ;  /* 0x00000012f5297c24 */ /* 0x008fe2000f8e02ff */
[----:B------:R-:W-:Y:S01]  /*e980*/  STL.64 [R1+0x3780], R52 ;  /* 0x0037803401007387 */ /* 0x000fe20000100a00 */
[----:B--2---:R-:W-:Y:S01]  /*e990*/  IMAD R44, R44, UR15, RZ ;  /* 0x0000000f2c2c7c24 */ /* 0x004fe2000f8e02ff */
[----:B------:R-:W-:Y:S01]  /*e9a0*/  ULDC UR15, c[0x0][0x240] ;  /* 0x00009000000f7ab9 */ /* 0x000fe20000000800 */
[----:B----4-:R-:W-:Y:S01]  /*e9b0*/  IMAD R40, R251, UR19, RZ ;  /* 0x00000013fb287c24 */ /* 0x010fe2000f8e02ff */
[----:B------:R-:W2:Y:S01]  /*e9c0*/  LDL.LU R83, [R1+0x8c] ;  /* 0x00008c0001537983 */ /* 0x000ea20000300800 */
[----:B------:R-:W-:Y:S01]  /*e9d0*/  IMAD R46, R46, UR13, RZ ;  /* 0x0000000d2e2e7c24 */ /* 0x000fe2000f8e02ff */
[----:B------:R-:W-:Y:S01]  /*e9e0*/  ULDC UR13, c[0x0][0x240] ;  /* 0x00009000000d7ab9 */ /* 0x000fe20000000800 */
[----:B------:R-:W-:Y:S01]  /*e9f0*/  IMAD R39, R86, UR20, RZ ;  /* 0x0000001456277c24 */ /* 0x000fe2000f8e02ff */
[----:B------:R3:W-:Y:S01]  /*ea00*/  STL.64 [R1+0x37c0], R50 ;  /* 0x0037c03201007387 */ /* 0x0007e20000100a00 */
[----:B------:R-:W-:Y:S01]  /*ea10*/  IMAD R45, R45, UR14, RZ ;  /* 0x0000000e2d2d7c24 */ /* 0x000fe2000f8e02ff */
[----:B------:R-:W-:Y:S01]  /*ea20*/  ULDC UR14, c[0x0][0x240] ;  /* 0x00009000000e7ab9 */ /* 0x000fe20000000800 */
[----:B------:R-:W-:Y:S01]  /*ea30*/  IMAD R38, R85, UR21, RZ ;  /* 0x0000001555267c24 */ /* 0x000fe2000f8e02ff */
[-C--:B------:R-:W-:Y:S01]  /*ea40*/  LEA.HI.X.SX32 R71, R75, R0.reuse, 0x2, P1 ;  /* 0x000000004b477211 */ /* 0x080fe200008f16ff */
[----:B------:R-:W-:Y:S01]  /*ea50*/  IMAD R43, R43, UR16, RZ ;  /* 0x000000102b2b7c24 */ /* 0x000fe2000f8e02ff */
[----:B------:R-:W-:Y:S01]  /*ea60*/  ULDC UR16, c[0x0][0x240] ;  /* 0x0000900000107ab9 */ /* 0x000fe20000000800 */
        /* <DEDUP_REMOVED lines=28> */
[----:B--2---:R-:W-:Y:S01]  /*ec30*/  IMAD R36, R83, UR23, RZ ;  /* 0x0000001753247c24 */ /* 0x004fe2000f8e02ff */
[----:B------:R-:W-:Y:S01]  /*ec40*/  ULDC UR23, c[0x0][0x240] ;  /* 0x0000900000177ab9 */ /* 0x000fe20000000800 */
[----:B------:R-:W2:Y:S01]  /*ec50*/  LDL.LU R83, [R1+0x88] ;  /* 0x0000880001537983 */ /* 0x000ea20000300800 */
[----:B------:R-:W-:Y:S01]  /*ec60*/  IMAD R8, R8, UR46, RZ ;  /* 0x0000002e08087c24 */ /* 0x000fe2000f8e02ff */
[----:B------:R-:W-:Y:S01]  /*ec70*/  ULDC UR34, c[0x0][0x240] ;  /* 0x0000900000227ab9 */ /* 0x000fe20000000800 */
[----:B------:R-:W-:Y:S01]  /*ec80*/  IMAD R7, R7, UR47, RZ ;  /* 0x0000002f07077c24 */ /* 0x000fe2000f8e02ff */
[----:B------:R-:W4:Y:S01]  /*ec90*/  LDL.LU R84, [R1+0x84] ;  /* 0x0000840001547983 */ /* 0x000f220000300800 */
[----:B------:R-:W-:Y:S01]  /*eca0*/  IMAD R6, R6, UR48, RZ ;  /* 0x0000003006067c24 */ /* 0x000fe2000f8e02ff */
[----:B------:R-:W-:Y:S01]  /*ecb0*/  ULDC UR35, c[0x0][0x240] ;  /* 0x0000900000237ab9 */ /* 0x000fe20000000800 */
[----:B------:R-:W-:Y:S01]  /*ecc0*/  IMAD R5, R5, UR49, RZ ;  /* 0x0000003105057c24 */ /* 0x000fe2000f8e02ff */
[----:B------:R-:W3:Y:S01]  /*ecd0*/  LDL.LU R85, [R1+0x80] ;  /* 0x0000800001557983 */ /* 0x000ee20000300800 */
        /* <DEDUP_REMOVED lines=27> */
[----:B------:R-:W1:Y:S01]  /*ee90*/  LDL.LU R67, [R1+0x64] ;  /* 0x0000640001437983 */ /* 0x000e620000300800 */
[----:B------:R-:W-:Y:S01]  /*eea0*/  IMAD R101, R101, UR31, RZ ;  /* 0x0000001f65657c24 */ /* 0x000fe2000f8e02ff */
[----:B------:R-:W-:Y:S01]  /*eeb0*/  ULDC UR43, c[0x0][0x240] ;  /* 0x00009000002b7ab9 */ /* 0x000fe20000000800 */
[----:B------:R-:W-:Y:S01]  /*eec0*/  IMAD R102, R102, UR32, RZ ;  /* 0x0000002066667c24 */ /* 0x000fe2000f8e02ff */
[----:B------:R-:W3:Y:S01]  /*eed0*/  LDL.LU R10, [R1+0x60] ;  /* 0x00006000010a7983 */ /* 0x000ee20000300800 */
[----:B------:R-:W-:Y:S01]  /*eee0*/  ULDC UR44, c[0x0][0x240] ;  /* 0x00009000002c7ab9 */ /* 0x000fe20000000800 */
[----:B------:R-:W-:Y:S01]  /*eef0*/  ULDC UR45, c[0x0][0x240] ;  /* 0x00009000002d7ab9 */ /* 0x000fe20000000800 */
[----:B--2---:R-:W-:Y:S01]  /*ef00*/  IMAD R83, R83, UR51, RZ ;  /* 0x0000003353537c24 */ /* 0x004fe2000f8e02ff */
[----:B------:R-:W2:Y:S01]  /*ef10*/  LDL.LU R11, [R1+0x5c] ;  /* 0x00005c00010b7983 */ /* 0x000ea20000300800 */
[----:B------:R-:W-:Y:S01]  /*ef20*/  ULDC UR51, c[0x0][0x240] ;  /* 0x0000900000337ab9 */ /* 0x000fe20000000800 */
[----:B------:R-:W-:Y:S01]  /*ef30*/  IMAD R93, R93, UR23, RZ ;  /* 0x000000175d5d7c24 */ /* 0x000fe2000f8e02ff */
[----:B------:R-:W-:Y:S01]  /*ef40*/  ULDC UR46, c[0x0][0x240] ;  /* 0x00009000002e7ab9 */ /* 0x000fe20000000800 */
[----:B------:R-:W2:Y:S01]  /*ef50*/  LDL.LU R13, [R1+0x58] ;  /* 0x00005800010d7983 */ /* 0x000ea20000300800 */
[----:B----4-:R-:W-:Y:S01]  /*ef60*/  IMAD R84, R84, UR52, RZ ;  /* 0x0000003454547c24 */ /* 0x010fe2000f8e02ff */
[----:B------:R-:W-:Y:S01]  /*ef70*/  ULDC UR52, c[0x0][0x240] ;  /* 0x0000900000347ab9 */ /* 0x000fe20000000800 */
[----:B---3--:R-:W-:Y:S01]  /*ef80*/  IMAD R85, R85, UR53, RZ ;  /* 0x0000003555557c24 */ /* 0x008fe2000f8e02ff */
[----:B------:R-:W3:Y:S01]  /*ef90*/  LDL.LU R12, [R1+0x54] ;  /* 0x00005400010c7983 */ /* 0x000ee20000300800 */
        /* <DEDUP_REMOVED lines=8> */
[----:B------:R-:W-:Y:S01]  /*f020*/  ULDC UR55, c[0x0][0x240] ;  /* 0x0000900000377ab9 */ /* 0x000fe20000000800 */
[----:B------:R-:W-:Y:S01]  /*f030*/  IMAD R105, R105, UR35, RZ ;  /* 0x0000002369697c24 */ /* 0x000fe2000f8e02ff */
[----:B------:R-:W-:Y:S01]  /*f040*/  ULDC UR47, c[0x0][0x240] ;  /* 0x00009000002f7ab9 */ /* 0x000fe20000000800 */
        /* <DEDUP_REMOVED lines=18> */
[----:B-1----:R-:W-:Y:S01]  /*f170*/  IMAD R56, R67, UR60, RZ ;  /* 0x0000003c43387c24 */ /* 0x002fe2000f8e02ff */
[----:B------:R-:W-:Y:S01]  /*f180*/  ULDC UR48, c[0x0][0x240] ;  /* 0x0000900000307ab9 */ /* 0x000fe20000000800 */
[----:B------:R-:W4:Y:S01]  /*f190*/  LDL.LU R240, [R1+0x4] ;  /* 0x0000040001f07983 */ /* 0x000f220000300800 */
[----:B------:R-:W-:Y:S01]  /*f1a0*/  IMAD R55, R10, UR61, RZ ;  /* 0x0000003d0a377c24 */ /* 0x000fe2000f8e02ff */
[----:B------:R-:W-:Y:S01]  /*f1b0*/  ULDC UR49, c[0x0][0x240] ;  /* 0x0000900000317ab9 */ /* 0x000fe20000000800 */
[----:B------:R-:W-:Y:S01]  /*f1c0*/  IMAD R184, R184, UR56, RZ ;  /* 0x00000038b8b87c24 */ /* 0x000fe2000f8e02ff */
[----:B------:R-:W4:Y:S01]  /*f1d0*/  LDL.LU R243, [R1] ;  /* 0x0000000001f37983 */ /* 0x000f220000300800 */
[----:B------:R-:W-:Y:S01]  /*f1e0*/  ULDC UR56, c[0x0][0x240] ;  /* 0x0000900000387ab9 */ /* 0x000fe20000000800 */
[----:B------:R-:W-:Y:S01]  /*f1f0*/  IMAD R180, R180, UR52, RZ ;  /* 0x00000034b4b47c24 */ /* 0x000fe2000f8e02ff */
[----:B------:R-:W-:Y:S01]  /*f200*/  ULDC UR52, c[0x0][0x240] ;  /* 0x0000900000347ab9 */ /* 0x000fe20000000800 */
        /* <DEDUP_REMOVED lines=30> */
[----:B--2---:R-:W-:Y:S01]  /*f3f0*/  IMAD R54, R11, UR4, RZ ;  /* 0x000000040b367c24 */ /* 0x004fe2000f8e02ff */
[----:B------:R-:W-:Y:S01]  /*f400*/  ULDC UR4, c[0x0][0x240] ;  /* 0x0000900000047ab9 */ /* 0x000fe20000000800 */
[----:B------:R-:W-:Y:S01]  /*f410*/  IMAD R121, R121, UR51, RZ ;  /* 0x0000003379797c24 */ /* 0x000fe2000f8e02ff */
[----:B------:R-:W-:Y:S01]  /*f420*/  ULDC UR51, c[0x0][0x240] ;  /* 0x0000900000337ab9 */ /* 0x000fe20000000800 */
[----:B------:R-:W-:Y:S01]  /*f430*/  IMAD R13, R13, UR5, RZ ;  /* 0x000000050d0d7c24 */ /* 0x000fe2000f8e02ff */
[----:B------:R-:W-:Y:S01]  /*f440*/  ULDC UR5, c[0x0][0x240] ;  /* 0x0000900000057ab9 */ /* 0x000fe20000000800 */
[----:B------:R-:W-:Y:S01]  /*f450*/  IMAD R114, R114, UR44, RZ ;  /* 0x0000002c72727c24 */ /* 0x000fe2000f8e02ff */
[----:B------:R-:W-:Y:S01]  /*f460*/  ULDC UR23, c[0x0][0x240] ;  /* 0x0000900000177ab9 */ /* 0x000fe20000000800 */
[----:B---3--:R-:W-:Y:S01]  /*f470*/  IMAD R12, R12, UR6, RZ ;  /* 0x000000060c0c7c24 */ /* 0x008fe2000f8e02ff */
[----:B------:R-:W-:Y:S01]  /*f480*/  ULDC UR6, c[0x0][0x240] ;  /* 0x0000900000067ab9 */ /* 0x000fe20000000800 */
[----:B------:R-:W-:Y:S01]  /*f490*/  IMAD R115, R115, UR45, RZ ;  /* 0x0000002d73737c24 */ /* 0x000fe2000f8e02ff */
[----:B------:R-:W-:Y:S01]  /*f4a0*/  ULDC UR33, c[0x0][0x240] ;  /* 0x0000900000217ab9 */ /* 0x000fe20000000800 */
[----:B----4-:R-:W-:Y:S01]  /*f4b0*/  IMAD R51, R14, UR7, RZ ;  /* 0x000000070e337c24 */ /* 0x010fe2000f8e02ff */
        /* <DEDUP_REMOVED lines=15> */
[----:B------:R-:W-:Y:S01]  /*f5b0*/  IMAD.MOV.U32 R80, RZ, RZ, R50 ;  /* 0x000000ffff507224 */ /* 0x000fe200078e0032 */
[----:B------:R-:W-:Y:S01]  /*f5c0*/  LEA R50, P6, R79, R3, 0x2 ;  /* 0x000000034f327211 */ /* 0x000fe200078c10ff */
[----:B------:R-:W-:Y:S01]  /*f5d0*/  IMAD R237, R81, UR56, RZ ;  /* 0x0000003851ed7c24 */ /* 0x000fe2000f8e02ff */
[----:B------:R-:W-:Y:S01]  /*f5e0*/  ULDC UR36, c[0x0][0x240] ;  /* 0x0000900000247ab9 */ /* 0x000fe20000000800 */
[----:B------:R-:W-:Y:S01]  /*f5f0*/  IMAD.MOV.U32 R81, RZ, RZ, R51 ;  /* 0x000000ffff517224 */ /* 0x000fe200078e0033 */
[----:B------:R-:W-:Y:S01]  /*f600*/  LEA.HI.X.SX32 R51, R79, R0, 0x2, P6 ;  /* 0x000000004f337211 */ /* 0x000fe200030f16ff */
[----:B------:R-:W-:Y:S01]  /*f610*/  IMAD R57, R241, UR13, RZ ;  /* 0x0000000df1397c24 */ /* 0x000fe2000f8e02ff */
[----:B------:R-:W-:-:S03]  /*f620*/  ULDC UR13, c[0x0][0x240] ;  /* 0x00009000000d7ab9 */ /* 0x000fc60000000800 */
[----:B------:R1:W-:Y:S01]  /*f630*/  STL.64 [R1+0x438], R50 ;  /* 0x0004383201007387 */ /* 0x0003e20000100a00 */
[----:B------:R-:W-:Y:S01]  /*f640*/  IMAD R52, R243, UR15, RZ ;  /* 0x0000000ff3347c24 */ /* 0x000fe2000f8e02ff */
[----:B------:R-:W-:Y:S01]  /*f650*/  ULDC UR15, c[0x0][0x240] ;  /* 0x00009000000f7ab9 */ /* 0x000fe20000000800 */
[----:B------:R-:W-:Y:S01]  /*f660*/  IMAD R243, R68, UR50, RZ ;  /* 0x0000003244f37c24 */ /* 0x000fe2000f8e02ff */
[-C--:B------:R-:W-:Y:S01]  /*f670*/  LEA R68, P2, R74, R3.reuse, 0x2 ;  /* 0x000000034a447211 */ /* 0x080fe200078410ff */
[----:B------:R-:W-:Y:S01]  /*f680*/  IMAD R182, R182, UR54, RZ ;  /* 0x00000036b6b67c24 */ /* 0x000fe2000f8e02ff */
[----:B------:R-:W-:Y:S01]  /*f690*/  ULDC UR54, c[0x0][0x240] ;  /* 0x0000900000367ab9 */ /* 0x000fe20000000800 */
[----:B-1----:R-:W2:Y:S01]  /*f6a0*/  LDL.LU.64 R50, [R1+0x37c0] ;  /* 0x0037c00001327983 */ /* 0x002ea20000300a00 */
[----:B------:R-:W-:Y:S01]  /*f6b0*/  IMAD R241, R70, UR52, RZ ;  /* 0x0000003446f17c24 */ /* 0x000fe2000f8e02ff */
[----:B------:R-:W-:Y:S01]  /*f6c0*/  ULDC UR37, c[0x0][0x240] ;  /* 0x0000900000257ab9 */ /* 0x000fe20000000800 */
[----:B------:R-:W-:Y:S01]  /*f6d0*/  IMAD R59, R239, UR11, RZ ;  /* 0x0000000bef3b7c24 */ /* 0x000fe2000f8e02ff */
[----:B------:R-:W-:Y:S01]  /*f6e0*/  STL [R1+0x418], R68 ;  /* 0x0004184401007387 */ /* 0x000fe20000100800 */
[----:B------:R-:W-:Y:S01]  /*f6f0*/  IMAD.MOV.U32 R70, RZ, RZ, R62 ;  /* 0x000000ffff467224 */ /* 0x000fe200078e003e */
[----:B------:R-:W-:Y:S01]  /*f700*/  ULDC UR11, c[0x0][0x240] ;  /* 0x00009000000b7ab9 */ /* 0x000fe20000000800 */
[----:B------:R-:W-:Y:S01]  /*f710*/  IMAD R179, R179, UR51, RZ ;  /* 0x00000033b3b37c24 */ /* 0x000fe2000f8e02ff */
[----:B------:R-:W-:Y:S01]  /*f720*/  STL [R1+0x410], R62 ;  /* 0x0004103e01007387 */ /* 0x000fe20000100800 */
[----:B------:R-:W-:Y:S01]  /*f730*/  IMAD R239, R78, UR54, RZ ;  /* 0x000000364eef7c24 */ /* 0x000fe2000f8e02ff */
[----:B------:R-:W-:Y:S01]  /*f740*/  ULDC UR51, c[0x0][0x240] ;  /* 0x0000900000337ab9 */ /* 0x000fe20000000800 */
[----:B------:R-:W-:Y:S01]  /*f750*/  IMAD R58, R240, UR14, RZ ;  /* 0x0000000ef03a7c24 */ /* 0x000fe2000f8e02ff */
[----:B------:R1:W-:Y:S01]  /*f760*/  STL.64 [R1+0x430], R60 ;  /* 0x0004303c01007387 */ /* 0x0003e20000100a00 */
[----:B------:R-:W-:Y:S01]  /*f770*/  IMAD.MOV.U32 R78, RZ, RZ, R68 ;  /* 0x000000ffff4e7224 */ /* 0x000fe200078e0044 */
        /* <DEDUP_REMOVED lines=10> */
[----:B-1----:R-:W3:Y:S01]  /*f820*/  LDL.LU.64 R60, [R1+0x37b8] ;  /* 0x0037b800013c7983 */ /* 0x002ee20000300a00 */
[-C--:B------:R-:W-:Y:S01]  /*f830*/  LEA R68, P6, R76, R3.reuse, 0x2 ;  /* 0x000000034c447211 */ /* 0x080fe200078c10ff */
[----:B------:R-:W-:Y:S01]  /*f840*/  IMAD.MOV.U32 R79, RZ, RZ, R69 ;  /* 0x000000ffff4f7224 */ /* 0x000fe200078e0045 */
[----:B------:R-:W-:Y:S01]  /*f850*/  ULDC UR57, c[0x0][0x240] ;  /* 0x0000900000397ab9 */ /* 0x000fe20000000800 */
[----:B------:R-:W4:Y:S01]  /*f860*/  LDL.LU.64 R62, [R1+0x37b0] ;  /* 0x0037b000013e7983 */ /* 0x000f220000300a00 */
[----:B------:R-:W-:Y:S01]  /*f870*/  IMAD R240, R69, UR51, RZ ;  /* 0x0000003345f07c24 */ /* 0x000fe2000f8e02ff */
[----:B------:R-:W-:Y:S01]  /*f880*/  ULDC UR53, c[0x0][0x240] ;  /* 0x0000900000357ab9 */ /* 0x000fe20000000800 */
[----:B------:R-:W-:Y:S01]  /*f890*/  IMAD.MOV.U32 R78, RZ, RZ, R59 ;  /* 0x000000ffff4e7224 */ /* 0x000fe200078e003b */
[----:B------:R1:W-:Y:S01]  /*f8a0*/  STL.64 [R1+0x428], R64 ;  /* 0x0004284001007387 */ /* 0x0003e20000100a00 */
[----:B------:R-:W-:Y:S01]  /*f8b0*/  IMAD.MOV.U32 R70, RZ, RZ, R57 ;  /* 0x000000ffff467224 */ /* 0x000fe200078e0039 */
[----:B------:R-:W-:Y:S01]  /*f8c0*/  ULDC UR12, c[0x0][0x240] ;  /* 0x00009000000c7ab9 */ /* 0x000fe20000000800 */
[----:B------:R-:W-:Y:S01]  /*f8d0*/  IMAD R119, R119, UR49, RZ ;  /* 0x0000003177777c24 */ /* 0x000fe2000f8e02ff */
[-C--:B------:R-:W-:Y:S01]  /*f8e0*/  LEA.HI.X.SX32 R79, R74, R0.reuse, 0x2, P2 ;  /* 0x000000004a4f7211 */ /* 0x080fe200010f16ff */
[----:B------:R-:W-:Y:S01]  /*f8f0*/  IMAD R128, R128, UR58, RZ ;  /* 0x0000003a80807c24 */ /* 0x000fe2000f8e02ff */
[-C--:B------:R-:W-:Y:S01]  /*f900*/  LEA.HI.X.SX32 R69, R76, R0.reuse, 0x2, P6 ;  /* 0x000000004c457211 */ /* 0x080fe200030f16ff */
[----:B------:R-:W-:Y:S01]  /*f910*/  IMAD R129, R129, UR59, RZ ;  /* 0x0000003b81817c24 */ /* 0x000fe2000f8e02ff */
[----:B------:R-:W-:Y:S01]  /*f920*/  ULDC UR42, c[0x0][0x240] ;  /* 0x00009000002a7ab9 */ /* 0x000fe20000000800 */
[----:B------:R-:W-:Y:S01]  /*f930*/  IMAD R130, R130, UR60, RZ ;  /* 0x0000003c82827c24 */ /* 0x000fe2000f8e02ff */
[----:B------:R-:W-:Y:S01]  /*f940*/  ULDC UR43, c[0x0][0x240] ;  /* 0x00009000002b7ab9 */ /* 0x000fe20000000800 */
[----:B------:R-:W-:Y:S01]  /*f950*/  IMAD R131, R131, UR61, RZ ;  /* 0x0000003d83837c24 */ /* 0x000fe2000f8e02ff */
[----:B-1----:R-:W2:Y:S01]  /*f960*/  LDL.LU.64 R64, [R1+0x37a8] ;  /* 0x0037a80001407983 */ /* 0x002ea20000300a00 */
[----:B------:R-:W-:Y:S01]  /*f970*/  IMAD R185, R185, UR57, RZ ;  /* 0x00000039b9b97c24 */ /* 0x000fe2000f8e02ff */
[----:B------:R-:W-:Y:S01]  /*f980*/  ULDC UR57, c[0x0][0x240] ;  /* 0x0000900000397ab9 */ /* 0x000fe20000000800 */
[----:B------:R-:W-:Y:S01]  /*f990*/  IMAD R238, R77, UR53, RZ ;  /* 0x000000354dee7c24 */ /* 0x000fe2000f8e02ff */
[----:B------:R1:W-:Y:S01]  /*f9a0*/  STL.64 [R1+0x420], R66 ;  /* 0x0004204201007387 */ /* 0x0003e20000100a00 */
[----:B------:R-:W-:Y:S01]  /*f9b0*/  IMAD R132, R132, UR4, RZ ;  /* 0x0000000484847c24 */ /* 0x000fe2000f8e02ff */
[----:B------:R-:W-:Y:S01]  /*f9c0*/  ULDC UR44, c[0x0][0x240] ;  /* 0x00009000002c7ab9 */ /* 0x000fe20000000800 */
        /* <DEDUP_REMOVED lines=10> */
[----:B------:R-:W-:Y:S01]  /*fa70*/  IMAD R2, R82, UR57, RZ ;  /* 0x0000003952027c24 */ /* 0x000fe2000f8e02ff */
[----:B------:R-:W-:Y:S01]  /*fa80*/  ULDC UR49, c[0x0][0x240] ;  /* 0x0000900000317ab9 */ /* 0x000fe20000000800 */
[----:B------:R-:W-:Y:S01]  /*fa90*/  IMAD R137, R137, UR9, RZ ;  /* 0x0000000989897c24 */ /* 0x000fe2000f8e02ff */
[----:B------:R-:W-:Y:S01]  /*faa0*/  STL [R1+0x41c], R79 ;  /* 0x00041c4f01007387 */ /* 0x000fe20000100800 */
[----:B------:R-:W-:Y:S01]  /*fab0*/  IMAD R138, R138, UR10, RZ ;  /* 0x0000000a8a8a7c24 */ /* 0x000fe2000f8e02ff */
[----:B------:R-:W-:Y:S01]  /*fac0*/  ULDC UR58, c[0x0][0x240] ;  /* 0x00009000003a7ab9 */ /* 0x000fe20000000800 */
[-C--:B----4-:R-:W-:Y:S01]  /*fad0*/  LEA R74, P6, R63, R3.reuse, 0x2 ;  /* 0x000000033f4a7211 */ /* 0x090fe200078c10ff */
[----:B------:R1:W-:Y:S01]  /*fae0*/  STL.64 [R1+0x408], R68 ;  /* 0x0004084401007387 */ /* 0x0003e20000100a00 */
[----:B------:R-:W-:Y:S01]  /*faf0*/  IMAD R139, R139, UR11, RZ ;  /* 0x0000000b8b8b7c24 */ /* 0x000fe2000f8e02ff */
[----:B------:R-:W-:Y:S01]  /*fb00*/  ULDC UR59, c[0x0][0x240] ;  /* 0x00009000003b7ab9 */ /* 0x000fe20000000800 */
[----:B------:R-:W-:Y:S01]  /*fb10*/  IMAD R140, R140, UR12, RZ ;  /* 0x0000000c8c8c7c24 */ /* 0x000fe2000f8e02ff */
[----:B------:R4:W-:Y:S01]  /*fb20*/  STL [R1+0x414], R71 ;  /* 0x0004144701007387 */ /* 0x0009e20000100800 */
        /* <DEDUP_REMOVED lines=8> */
[----:B-1----:R-:W-:Y:S01]  /*fbb0*/  IMAD.MOV.U32 R69, RZ, RZ, R58 ;  /* 0x000000ffff457224 */ /* 0x002fe200078e003a */
[----:B------:R-:W-:Y:S01]  /*fbc0*/  ULDC UR6, c[0x0][0x240] ;  /* 0x0000900000067ab9 */ /* 0x000fe20000000800 */
[----:B------:R-:W-:Y:S01]  /*fbd0*/  IMAD.MOV.U32 R68, RZ, RZ, R52 ;  /* 0x000000ffff447224 */ /* 0x000fe200078e0034 */
[-C--:B--2---:R-:W-:Y:S01]  /*fbe0*/  LEA R52, P4, R65, R3.reuse, 0x2 ;  /* 0x0000000341347211 */ /* 0x084fe200078810ff */
[----:B------:R-:W-:Y:S01]  /*fbf0*/  IMAD R145, R145, UR17, RZ ;  /* 0x0000001191917c24 */ /* 0x000fe2000f8e02ff */
[----:B------:R-:W-:Y:S01]  /*fc00*/  ULDC UR7, c[0x0][0x240] ;  /* 0x0000900000077ab9 */ /* 0x000fe20000000800 */
[----:B------:R-:W-:Y:S01]  /*fc10*/  IMAD R146, R146, UR18, RZ ;  /* 0x0000001292927c24 */ /* 0x000fe2000f8e02ff */
[----:B------:R-:W-:Y:S01]  /*fc20*/  ULDC UR8, c[0x0][0x240] ;  /* 0x0000900000087ab9 */ /* 0x000fe20000000800 */
[----:B------:R-:W-:Y:S01]  /*fc30*/  STL [R1+0x3f8], R52 ;  /* 0x0003f83401007387 */ /* 0x000fe20000100800 */
[CC--:B---3--:R-:W-:Y:S01]  /*fc40*/  LEA R72, P1, R67.reuse, R3.reuse, 0x2 ;  /* 0x0000000343487211 */ /* 0x0c8fe200078210ff */
[----:B----4-:R-:W-:Y:S01]  /*fc50*/  IMAD.MOV.U32 R71, RZ, RZ, R56 ;  /* 0x000000ffff477224 */ /* 0x010fe200078e0038 */
[CC--:B------:R-:W-:Y:S01]  /*fc60*/  LEA R58, P3, R66.reuse, R3.reuse, 0x2 ;  /* 0x00000003423a7211 */ /* 0x0c0fe200078610ff */
[----:B------:R-:W-:Y:S01]  /*fc70*/  IMAD.MOV.U32 R82, RZ, RZ, R54 ;  /* 0x000000ffff527224 */ /* 0x000fe200078e0036 */
[-C--:B------:R-:W-:Y:S01]  /*fc80*/  LEA.HI.X.SX32 R73, R67, R0.reuse, 0x2, P1 ;  /* 0x0000000043497211 */ /* 0x080fe200008f16ff */
[----:B------:R-:W-:Y:S01]  /*fc90*/  IMAD.MOV.U32 R79, RZ, RZ, R55 ;  /* 0x000000ffff4f7224 */ /* 0x000fe200078e0037 */
[-C--:B------:R-:W-:Y:S01]  /*fca0*/  LEA.HI.X.SX32 R59, R66, R0.reuse, 0x2, P3 ;  /* 0x00000000423b7211 */ /* 0x080fe200018f16ff */
[----:B------:R-:W-:Y:S01]  /*fcb0*/  IMAD R147, R147, UR19, RZ ;  /* 0x0000001393937c24 */ /* 0x000fe2000f8e02ff */
[-C--:B------:R-:W-:Y:S01]  /*fcc0*/  LEA R56, P5, R64, R3.reuse, 0x2 ;  /* 0x0000000340387211 */ /* 0x080fe200078a10ff */
[----:B------:R1:W-:Y:S01]  /*fcd0*/  STL.64 [R1+0x480], R72 ;  /* 0x0004804801007387 */ /* 0x0003e20000100a00 */
[----:B------:R-:W-:Y:S01]  /*fce0*/  IMAD.MOV.U32 R67, RZ, RZ, R53 ;  /* 0x000000ffff437224 */ /* 0x000fe200078e0035 */
[-C--:B------:R-:W-:Y:S01]  /*fcf0*/  LEA R54, P1, R62, R3.reuse, 0x2 ;  /* 0x000000033e367211 */ /* 0x080fe200078210ff */
[----:B------:R-:W-:Y:S01]  /*fd00*/  IMAD R148, R148, UR20, RZ ;  /* 0x0000001494947c24 */ /* 0x000fe2000f8e02ff */
[----:B------:R2:W-:Y:S01]  /*fd10*/  STL.64 [R1+0x400], R58 ;  /* 0x0004003a01007387 */ /* 0x0005e20000100a00 */
[-C--:B------:R-:W-:Y:S01]  /*fd20*/  LEA.HI.X.SX32 R67, R65, R0.reuse, 0x2, P4 ;  /* 0x0000000041437211 */ /* 0x080fe200020f16ff */
[----:B------:R-:W-:Y:S01]  /*fd30*/  IMAD R149, R149, UR21, RZ ;  /* 0x0000001595957c24 */ /* 0x000fe2000f8e02ff */
[-C--:B------:R-:W-:Y:S01]  /*fd40*/  LEA.HI.X.SX32 R57, R64, R0.reuse, 0x2, P5 ;  /* 0x0000000040397211 */ /* 0x080fe200028f16ff */
[----:B------:R-:W-:Y:S01]  /*fd50*/  IMAD R150, R150, UR22, RZ ;  /* 0x0000001696967c24 */ /* 0x000fe2000f8e02ff */
[-C--:B------:R-:W-:Y:S01]  /*fd60*/  LEA.HI.X.SX32 R75, R63, R0.reuse, 0x2, P6 ;  /* 0x000000003f4b7211 */ /* 0x080fe200030f16ff */
[----:B------:R-:W-:Y:S01]  /*fd70*/  IMAD.MOV.U32 R66, RZ, RZ, R52 ;  /* 0x000000ffff427224 */ /* 0x000fe200078e0034 */
[-C--:B------:R-:W-:Y:S01]  /*fd80*/  LEA.HI.X.SX32 R55, R62, R0.reuse, 0x2, P1 ;  /* 0x000000003e377211 */ /* 0x080fe200008f16ff */
[----:B------:R-:W-:Y:S01]  /*fd90*/  IMAD R151, R151, UR23, RZ ;  /* 0x0000001797977c24 */ /* 0x000fe2000f8e02ff */
[CC--:B-1----:R-:W-:Y:S01]  /*fda0*/  LEA R72, P2, R61.reuse, R3.reuse, 0x2 ;  /* 0x000000033d487211 */ /* 0x0c2fe200078410ff */
[----:B------:R-:W-:Y:S01]  /*fdb0*/  IMAD R152, R152, UR24, RZ ;  /* 0x0000001898987c24 */ /* 0x000fe2000f8e02ff */
[----:B------:R-:W-:Y:S01]  /*fdc0*/  ULDC UR9, c[0x0][0x240] ;  /* 0x0000900000097ab9 */ /* 0x000fe20000000800 */
[----:B--2---:R-:W2:Y:S01]  /*fdd0*/  LDL.LU.64 R58, [R1+0x3798] ;  /* 0x00379800013a7983 */ /* 0x004ea20000300a00 */
[CC--:B------:R-:W-:Y:S01]  /*fde0*/  LEA R52, P3, R60.reuse, R3.reuse, 0x2 ;  /* 0x000000033c347211 */ /* 0x0c0fe200078610ff */
[----:B------:R-:W-:Y:S01]  /*fdf0*/  IMAD.MOV.U32 R63, RZ, RZ, R65 ;  /* 0x000000ffff3f7224 */ /* 0x000fe200078e0041 */
[-C--:B------:R-:W-:Y:S01]  /*fe00*/  LEA.HI.X.SX32 R73, R61, R0.reuse, 0x2, P2 ;  /* 0x000000003d497211 */ /* 0x080fe200010f16ff */
[----:B------:R-:W-:Y:S01]  /*fe10*/  STL [R1+0x3fc], R67 ;  /* 0x0003fc4301007387 */ /* 0x000fe20000100800 */
[----:B------:R-:W-:Y:S01]  /*fe20*/  IMAD R153, R153, UR25, RZ ;  /* 0x0000001999997c24 */ /* 0x000fe2000f8e02ff */
[----:B------:R-:W-:Y:S01]  /*fe30*/  LEA.HI.X.SX32 R53, R60, R0, 0x2, P3 ;  /* 0x000000003c357211 */ /* 0x000fe200018f16ff */
[----:B------:R-:W-:Y:S01]  /*fe40*/  IMAD R154, R154, UR26, RZ ;  /* 0x0000001a9a9a7c24 */ /* 0x000fe2000f8e02ff */
[----:B------:R1:W-:Y:S01]  /*fe50*/  STL.64 [R1+0x3f0], R56 ;  /* 0x0003f03801007387 */ /* 0x0003e20000100a00 */
        /* <DEDUP_REMOVED lines=15> */
[----:B------:R-:W-:Y:S01]  /*ff50*/  STL.64 [R1+0x3e8], R74 ;  /* 0x0003e84a01007387 */ /* 0x000fe20000100a00 */
[----:B------:R-:W-:Y:S01]  /*ff60*/  IMAD R163, R163, UR35, RZ ;  /* 0x00000023a3a37c24 */ /* 0x000fe2000f8e02ff */
[----:B------:R-:W-:Y:S01]  /*ff70*/  ULDC UR16, c[0x0][0x240] ;  /* 0x0000900000107ab9 */ /* 0x000fe20000000800 */
        /* <DEDUP_REMOVED lines=13> */
[----:B-1----:R-:W4:Y:S01]  /*10050*/  LDL.LU.64 R54, [R1+0x3788] ;  /* 0x0037880001367983 */ /* 0x002f220000300a00 */
[----:B------:R-:W-:Y:S01]  /*10060*/  IMAD R171, R171, UR43, RZ ;  /* 0x0000002babab7c24 */ /* 0x000fe2000f8e02ff */
[----:B------:R-:W-:Y:S01]  /*10070*/  ULDC UR22, c[0x0][0x240] ;  /* 0x0000900000167ab9 */ /* 0x000fe20000000800 */
[----:B------:R-:W-:Y:S01]  /*10080*/  IMAD R172, R172, UR44, RZ ;  /* 0x0000002cacac7c24 */ /* 0x000fe2000f8e02ff */
[----:B------:R-:W-:Y:S01]  /*10090*/  ULDC UR23, c[0x0][0x240] ;  /* 0x0000900000177ab9 */ /* 0x000fe20000000800 */
[----:B------:R-:W-:Y:S01]  /*100a0*/  IMAD R173, R173, UR45, RZ ;  /* 0x0000002dadad7c24 */ /* 0x000fe2000f8e02ff */
[----:B------:R-:W-:Y:S01]  /*100b0*/  ULDC UR24, c[0x0][0x240] ;  /* 0x0000900000187ab9 */ /* 0x000fe20000000800 */
[----:B--2---:R-:W-:-:S02]  /*100c0*/  LEA R64, P5, R58, R3, 0x2 ;  /* 0x000000033a407211 */ /* 0x004fc400078a10ff */
[CC--:B------:R-:W-:Y:S01]  /*100d0*/  LEA R66, P4, R59.reuse, R3.reuse, 0x2 ;  /* 0x000000033b427211 */ /* 0x0c0fe200078810ff */
[----:B------:R-:W-:Y:S01]  /*100e0*/  IMAD.MOV.U32 R61, RZ, RZ, R63 ;  /* 0x000000ffff3d7224 */ /* 0x000fe200078e003f */
[----:B------:R-:W-:Y:S01]  /*100f0*/  ULDC UR25, c[0x0][0x240] ;  /* 0x0000900000197ab9 */ /* 0x000fe20000000800 */
[----:B------:R1:W-:Y:S01]  /*10100*/  STL [R1+0x3c0], R64 ;  /* 0x0003c04001007387 */ /* 0x0003e20000100800 */
[----:B------:R-:W-:Y:S01]  /*10110*/  IMAD R174, R174, UR46, RZ ;  /* 0x0000002eaeae7c24 */ /* 0x000fe2000f8e02ff */
[----:B------:R-:W-:Y:S01]  /*10120*/  ULDC UR26, c[0x0][0x240] ;  /* 0x00009000001a7ab9 */ /* 0x000fe20000000800 */
[----:B------:R-:W-:Y:S01]  /*10130*/  IMAD.MOV.U32 R62, RZ, RZ, R64 ;  /* 0x000000ffff3e7224 */ /* 0x000fe200078e0040 */
[----:B------:R-:W-:Y:S01]  /*10140*/  STL.64 [R1+0x3d8], R72 ;  /* 0x0003d84801007387 */ /* 0x000fe20000100a00 */
[-C--:B------:R-:W-:Y:S01]  /*10150*/  LEA.HI.X.SX32 R67, R59, R0.reuse, 0x2, P4 ;  /* 0x000000003b437211 */ /* 0x080fe200020f16ff */
[----:B------:R-:W-:Y:S01]  /*10160*/  IMAD R175, R175, UR47, RZ ;  /* 0x0000002fafaf7c24 */ /* 0x000fe2000f8e02ff */
[-C--:B------:R-:W-:Y:S01]  /*10170*/  LEA.HI.X.SX32 R61, R58, R0.reuse, 0x2, P5 ;  /* 0x000000003a3d7211 */ /* 0x080fe200028f16ff */
[----:B------:R2:W-:Y:S01]  /*10180*/  STL.64 [R1+0x3d0], R52 ;  /* 0x0003d03401007387 */ /* 0x0005e20000100a00 */
[----:B------:R-:W-:Y:S01]  /*10190*/  IMAD.MOV.U32 R60, RZ, RZ, R62 ;  /* 0x000000ffff3c7224 */ /* 0x000fe200078e003e */
[----:B------:R-:W-:Y:S01]  /*101a0*/  ULDC UR27, c[0x0][0x240] ;  /* 0x00009000001b7ab9 */ /* 0x000fe20000000800 */
[----:B------:R-:W-:Y:S01]  /*101b0*/  IMAD R176, R176, UR48, RZ ;  /* 0x00000030b0b07c24 */ /* 0x000fe2000f8e02ff */
[----:B------:R-:W-:Y:S01]  /*101c0*/  ULDC UR28, c[0x0][0x240] ;  /* 0x00009000001c7ab9 */ /* 0x000fe20000000800 */
[----:B------:R-:W-:Y:S01]  /*101d0*/  IMAD R177, R177, UR49, RZ ;  /* 0x00000031b1b17c24 */ /* 0x000fe2000f8e02ff */
[----:B------:R-:W-:Y:S01]  /*101e0*/  ULDC UR29, c[0x0][0x240] ;  /* 0x00009000001d7ab9 */ /* 0x000fe20000000800 */
[-C--:B---3--:R-:W-:Y:S01]  /*101f0*/  LEA R74, P6, R57, R3.reuse, 0x2 ;  /* 0x00000003394a7211 */ /* 0x088fe200078c10ff */
[----:B------:R-:W-:Y:S01]  /*10200*/  IMAD R186, R186, UR58, RZ ;  /* 0x0000003ababa7c24 */ /* 0x000fe2000f8e02ff */
[-C--:B-1----:R-:W-:Y:S01]  /*10210*/  LEA R64, P1, R56, R3.reuse, 0x2 ;  /* 0x0000000338407211 */ /* 0x082fe200078210ff */
[----:B------:R-:W-:Y:S01]  /*10220*/  IMAD R187, R187, UR59, RZ ;  /* 0x0000003bbbbb7c24 */ /* 0x000fe2000f8e02ff */
[----:B------:R-:W-:Y:S01]  /*10230*/  ULDC UR30, c[0x0][0x240] ;  /* 0x00009000001e7ab9 */ /* 0x000fe20000000800 */
[----:B--2---:R-:W2:Y:S01]  /*10240*/  LDL.LU.64 R52, [R1+0x3780] ;  /* 0x0037800001347983 */ /* 0x004ea20000300a00 */
[-C--:B------:R-:W-:Y:S01]  /*10250*/  LEA.HI.X.SX32 R75, R57, R0.reuse, 0x2, P6 ;  /* 0x00000000394b7211 */ /* 0x080fe200030f16ff */
[----:B------:R-:W-:Y:S01]  /*10260*/  IMAD R188, R188, UR60, RZ ;  /* 0x0000003cbcbc7c24 */ /* 0x000fe2000f8e02ff */
[-C--:B------:R-:W-:Y:S01]  /*10270*/  LEA.HI.X.SX32 R65, R56, R0.reuse, 0x2, P1 ;  /* 0x0000000038417211 */ /* 0x080fe200008f16ff */
[----:B------:R-:W-:Y:S01]  /*10280*/  STL.64 [R1+0x3c8], R66 ;  /* 0x0003c84201007387 */ /* 0x000fe20000100a00 */
[-C--:B------:R-:W-:Y:S01]  /*10290*/  LEA R58, P6, R51, R3.reuse, 0x2 ;  /* 0x00000003333a7211 */ /* 0x080fe200078c10ff */
[----:B------:R-:W-:Y:S01]  /*102a0*/  IMAD R189, R189, UR61, RZ ;  /* 0x0000003dbdbd7c24 */ /* 0x000fe2000f8e02ff */
[----:B------:R-:W-:Y:S01]  /*102b0*/  ULDC UR31, c[0x0][0x240] ;  /* 0x00009000001f7ab9 */ /* 0x000fe20000000800 */
[----:B------:R-:W-:Y:S01]  /*102c0*/  STL [R1+0x3c4], R61 ;  /* 0x0003c43d01007387 */ /* 0x000fe20000100800 */
[----:B------:R-:W-:Y:S01]  /*102d0*/  IMAD R190, R190, UR4, RZ ;  /* 0x00000004bebe7c24 */ /* 0x000fe2000f8e02ff */
[----:B------:R-:W-:Y:S01]  /*102e0*/  ULDC UR32, c[0x0][0x240] ;  /* 0x0000900000207ab9 */ /* 0x000fe20000000800 */
[----:B------:R-:W-:Y:S01]  /*102f0*/  IMAD R191, R191, UR5, RZ ;  /* 0x00000005bfbf7c24 */ /* 0x000fe2000f8e02ff */
[----:B------:R-:W-:Y:S01]  /*10300*/  ULDC UR33, c[0x0][0x240] ;  /* 0x0000900000217ab9 */ /* 0x000fe20000000800 */
[----:B------:R-:W-:Y:S01]  /*10310*/  IMAD R192, R192, UR6, RZ ;  /* 0x00000006c0c07c24 */ /* 0x000fe2000f8e02ff */
[----:B------:R-:W-:Y:S01]  /*10320*/  ULDC UR34, c[0x0][0x240] ;  /* 0x0000900000227ab9 */ /* 0x000fe20000000800 */
[-C--:B----4-:R-:W-:Y:S01]  /*10330*/  LEA R72, P2, R55, R3.reuse, 0x2 ;  /* 0x0000000337487211 */ /* 0x090fe200078410ff */
[----:B------:R-:W-:Y:S01]  /*10340*/  IMAD R193, R193, UR7, RZ ;  /* 0x00000007c1c17c24 */ /* 0x000fe2000f8e02ff */
[-C--:B------:R-:W-:Y:S01]  /*10350*/  LEA R62, P3, R54, R3.reuse, 0x2 ;  /* 0x00000003363e7211 */ /* 0x080fe200078610ff */
[----:B------:R-:W-:Y:S01]  /*10360*/  STL.64 [R1+0x3b8], R74 ;  /* 0x0003b84a01007387 */ /* 0x000fe20000100a00 */
[-C--:B------:R-:W-:Y:S01]  /*10370*/  LEA.HI.X.SX32 R73, R55, R0.reuse, 0x2, P2 ;  /* 0x0000000037497211 */ /* 0x080fe200010f16ff */
[----:B------:R-:W-:Y:S01]  /*10380*/  IMAD R194, R194, UR8, RZ ;  /* 0x00000008c2c27c24 */ /* 0x000fe2000f8e02ff */
[-C--:B------:R-:W-:Y:S01]  /*10390*/  LEA.HI.X.SX32 R63, R54, R0.reuse, 0x2, P3 ;  /* 0x00000000363f7211 */ /* 0x080fe200018f16ff */
[----:B------:R1:W-:Y:S01]  /*103a0*/  STL.64 [R1+0x3b0], R64 ;  /* 0x0003b04001007387 */ /* 0x0003e20000100a00 */
[-C--:B------:R-:W-:Y:S01]  /*103b0*/  LEA R56, P2, R49, R3.reuse, 0x2 ;  /* 0x0000000331387211 */ /* 0x080fe200078410ff */
[----:B------:R-:W-:Y:S01]  /*103c0*/  IMAD R195, R195, UR9, RZ ;  /* 0x00000009c3c37c24 */ /* 0x000fe2000f8e02ff */
[-C--:B------:R-:W-:Y:S01]  /*103d0*/  LEA.HI.X.SX32 R59, R51, R0.reuse, 0x2, P6 ;  /* 0x00000000333b7211 */ /* 0x080fe200030f16ff */
        /* <DEDUP_REMOVED lines=8> */
[-C--:B-1----:R-:W-:Y:S01]  /*10460*/  LEA R64, P1, R50, R3.reuse, 0x2 ;  /* 0x0000000332407211 */ /* 0x082fe200078210ff */
[----:B------:R-:W-:Y:S01]  /*10470*/  IMAD R200, R200, UR14, RZ ;  /* 0x0000000ec8c87c24 */ /* 0x000fe2000f8e02ff */
[-C--:B------:R-:W-:Y:S01]  /*10480*/  LEA.HI.X.SX32 R57, R49, R0.reuse, 0x2, P2 ;  /* 0x0000000031397211 */ /* 0x080fe200010f16ff */
[----:B------:R-:W-:Y:S01]  /*10490*/  IMAD R201, R201, UR15, RZ ;  /* 0x0000000fc9c97c24 */ /* 0x000fe2000f8e02ff */
[-C--:B------:R-:W-:Y:S01]  /*104a0*/  LEA.HI.X.SX32 R65, R50, R0.reuse, 0x2, P1 ;  /* 0x0000000032417211 */ /* 0x080fe200008f16ff */
[----:B------:R-:W-:Y:S01]  /*104b0*/  IMAD R202, R202, UR16, RZ ;  /* 0x00000010caca7c24 */ /* 0x000fe2000f8e02ff */
[----:B------:R-:W-:Y:S01]  /*104c0*/  ULDC UR37, c[0x0][0x240] ;  /* 0x0000900000257ab9 */ /* 0x000fe20000000800 */
[----:B------:R-:W-:Y:S01]  /*104d0*/  IMAD R203, R203, UR17, RZ ;  /* 0x00000011cbcb7c24 */ /* 0x000fe2000f8e02ff */
[-C--:B---3--:R-:W-:Y:S01]  /*104e0*/  LEA R62, P3, R48, R3.reuse, 0x2 ;  /* 0x00000003303e7211 */ /* 0x088fe200078610ff */
[----:B------:R-:W-:Y:S01]  /*104f0*/  IMAD R204, R204, UR18, RZ ;  /* 0x00000012cccc7c24 */ /* 0x000fe2000f8e02ff */
[----:B------:R-:W-:Y:S01]  /*10500*/  ULDC UR38, c[0x0][0x240] ;  /* 0x0000900000267ab9 */ /* 0x000fe20000000800 */
[----:B------:R-:W-:Y:S01]  /*10510*/  IMAD R205, R205, UR19, RZ ;  /* 0x00000013cdcd7c24 */ /* 0x000fe2000f8e02ff */
[-C--:B------:R-:W-:Y:S01]  /*10520*/  LEA.HI.X.SX32 R63, R48, R0.reuse, 0x2, P3 ;  /* 0x00000000303f7211 */ /* 0x080fe200018f16ff */
[----:B------:R-:W-:Y:S01]  /*10530*/  IMAD R206, R206, UR20, RZ ;  /* 0x00000014cece7c24 */ /* 0x000fe2000f8e02ff */
[-C--:B------:R-:W-:Y:S01]  /*10540*/  LEA R50, P3, R42, R3.reuse, 0x2 ;  /* 0x000000032a327211 */ /* 0x080fe200078610ff */
[----:B------:R-:W-:Y:S01]  /*10550*/  IMAD R207, R207, UR21, RZ ;  /* 0x00000015cfcf7c24 */ /* 0x000fe2000f8e02ff */
[----:B------:R-:W-:Y:S01]  /*10560*/  ULDC UR39, c[0x0][0x240] ;  /* 0x0000900000277ab9 */ /* 0x000fe20000000800 */
[----:B------:R-:W-:Y:S01]  /*10570*/  IMAD R208, R208, UR22, RZ ;  /* 0x00000016d0d07c24 */ /* 0x000fe2000f8e02ff */
[----:B------:R-:W-:Y:S01]  /*10580*/  LEA.HI.X.SX32 R51, R42, R0, 0x2, P3 ;  /* 0x000000002a337211 */ /* 0x000fe200018f16ff */
[----:B------:R-:W-:Y:S01]  /*10590*/  IMAD.MOV.U32 R75, RZ, RZ, R71 ;  /* 0x000000ffff4b7224 */ /* 0x000fe200078e0047 */
[----:B------:R-:W-:Y:S01]  /*105a0*/  ULDC UR40, c[0x0][0x240] ;  /* 0x0000900000287ab9 */ /* 0x000fe20000000800 */
        /* <DEDUP_REMOVED lines=16> */
[----:B------:R-:W-:Y:S01]  /*106b0*/  IMAD R209, R209, UR23, RZ ;  /* 0x00000017d1d17c24 */ /* 0x000fe2000f8e02ff */
[----:B------:R-:W-:Y:S01]  /*106c0*/  ULDC UR49, c[0x0][0x240] ;  /* 0x0000900000317ab9 */ /* 0x000fe20000000800 */
[----:B------:R-:W-:Y:S01]  /*106d0*/  IMAD R210, R210, UR24, RZ ;  /* 0x00000018d2d27c24 */ /* 0x000fe2000f8e02ff */
[----:B------:R-:W1:Y:S01]  /*106e0*/  S2R R14, SR_TID.X ;  /* 0x00000000000e7919 */ /* 0x000e620000002100 */
        /* <DEDUP_REMOVED lines=8> */
[----:B--2---:R-:W-:-:S02]  /*10770*/  LEA R60, P5, R52, R3, 0x2 ;  /* 0x00000003343c7211 */ /* 0x004fc400078a10ff */
[-C--:B------:R-:W-:Y:S01]  /*10780*/  LEA R66, P4, R53, R3.reuse, 0x2 ;  /* 0x0000000335427211 */ /* 0x080fe200078810ff */
[----:B------:R-:W-:Y:S01]  /*10790*/  IMAD R215, R215, UR29, RZ ;  /* 0x0000001dd7d77c24 */ /* 0x000fe2000f8e02ff */
[-C--:B------:R-:W-:Y:S01]  /*107a0*/  LEA.HI.X.SX32 R61, R52, R0.reuse, 0x2, P5 ;  /* 0x00000000343d7211 */ /* 0x080fe200028f16ff */
[----:B------:R-:W-:Y:S01]  /*107b0*/  IMAD R216, R216, UR30, RZ ;  /* 0x0000001ed8d87c24 */ /* 0x000fe2000f8e02ff */
[-C--:B------:R-:W-:Y:S01]  /*107c0*/  LEA.HI.X.SX32 R67, R53, R0.reuse, 0x2, P4 ;  /* 0x0000000035437211 */ /* 0x080fe200020f16ff */
[----:B------:R-:W-:Y:S01]  /*107d0*/  IMAD R217, R217, UR31, RZ ;  /* 0x0000001fd9d97c24 */ /* 0x000fe2000f8e02ff */
[CC--:B------:R-:W-:Y:S01]  /*107e0*/  LEA R54, P4, R47.reuse, R3.reuse, 0x2 ;  /* 0x000000032f367211 */ /* 0x0c0fe200078810ff */
[----:B------:R2:W-:Y:S01]  /*107f0*/  STL.64 [R1+0x390], R60 ;  /* 0x0003903c01007387 */ /* 0x0005e20000100a00 */
[----:B------:R-:W-:Y:S01]  /*10800*/  LEA R52, P1, R44, R3, 0x2 ;  /* 0x000000032c347211 */ /* 0x000fe200078210ff */
[----:B------:R-:W-:Y:S01]  /*10810*/  IMAD R218, R218, UR32, RZ ;  /* 0x00000020dada7c24 */ /* 0x000fe2000f8e02ff */
[----:B------:R-:W-:Y:S01]  /*10820*/  LEA.HI.X.SX32 R55, R47, R0, 0x2, P4 ;  /* 0x000000002f377211 */ /* 0x000fe200020f16ff */
[----:B------:R-:W-:Y:S01]  /*10830*/  STL.64 [R1+0x398], R66 ;  /* 0x0003984201007387 */ /* 0x000fe20000100a00 */
[----:B------:R-:W-:-:S03]  /*10840*/  ULDC UR5, c[0x0][0x230] ;  /* 0x00008c0000057ab9 */ /* 0x000fc60000000800 */
[----:B------:R3:W-:Y:S01]  /*10850*/  STL.64 [R1+0x388], R58 ;  /* 0x0003883a01007387 */ /* 0x0007e20000100a00 */
[----:B--2---:R-:W-:-:S03]  /*10860*/  LEA R60, P5, R46, R3, 0x2 ;  /* 0x000000032e3c7211 */ /* 0x004fc600078a10ff */
[----:B------:R-:W-:Y:S01]  /*10870*/  STL.64 [R1+0x380], R64 ;  /* 0x0003804001007387 */ /* 0x000fe20000100a00 */
[----:B------:R-:W-:-:S03]  /*10880*/  LEA.HI.X.SX32 R53, R44, R0, 0x2, P1 ;  /* 0x000000002c357211 */ /* 0x000fc600008f16ff */
[----:B------:R2:W-:Y:S01]  /*10890*/  STL.64 [R1+0x378], R56 ;  /* 0x0003783801007387 */ /* 0x0005e20000100a00 */
[----:B------:R-:W-:Y:S02]  /*108a0*/  LEA.HI.X.SX32 R61, R46, R0, 0x2, P5 ;  /* 0x000000002e3d7211 */ /* 0x000fe400028f16ff */
[-C--:B---3--:R-:W-:Y:S01]  /*108b0*/  LEA R58, P6, R45, R3.reuse, 0x2 ;  /* 0x000000032d3a7211 */ /* 0x088fe200078c10ff */
[----:B------:R-:W-:Y:S01]  /*108c0*/  STL.64 [R1+0x370], R62 ;  /* 0x0003703e01007387 */ /* 0x000fe20000100a00 */
[----:B------:R-:W-:-:S03]  /*108d0*/  LEA R48, P5, R40, R3, 0x2 ;  /* 0x0000000328307211 */ /* 0x000fc600078a10ff */
[----:B------:R3:W-:Y:S01]  /*108e0*/  STL.64 [R1+0x368], R54 ;  /* 0x0003683601007387 */ /* 0x0007e20000100a00 */
[-C--:B------:R-:W-:Y:S02]  /*108f0*/  LEA.HI.X.SX32 R59, R45, R0.reuse, 0x2, P6 ;  /* 0x000000002d3b7211 */ /* 0x080fe400030f16ff */
[-C--:B--2---:R-:W-:Y:S02]  /*10900*/  LEA R56, P2, R43, R3.reuse, 0x2 ;  /* 0x000000032b387211 */ /* 0x084fe400078410ff */
[-C--:B------:R-:W-:Y:S02]  /*10910*/  LEA R46, P6, R39, R3.reuse, 0x2 ;  /* 0x00000003272e7211 */ /* 0x080fe400078c10ff */
[-C--:B------:R-:W-:Y:S02]  /*10920*/  LEA.HI.X.SX32 R57, R43, R0.reuse, 0x2, P2 ;  /* 0x000000002b397211 */ /* 0x080fe400010f16ff */
[----:B---3--:R-:W-:Y:S01]  /*10930*/  LEA R54, P4, R41, R3, 0x2 ;  /* 0x0000000329367211 */ /* 0x008fe200078810ff */
[----:B------:R-:W-:Y:S01]  /*10940*/  STL.64 [R1+0x360], R60 ;  /* 0x0003603c01007387 */ /* 0x000fe20000100a00 */
[----:B------:R-:W-:-:S02]  /*10950*/  LEA.HI.X.SX32 R49, R40, R0, 0x2, P5 ;  /* 0x0000000028317211 */ /* 0x000fc400028f16ff */
[-C--:B------:R-:W-:Y:S01]  /*10960*/  LEA.HI.X.SX32 R55, R41, R0.reuse, 0x2, P4 ;  /* 0x0000000029377211 */ /* 0x080fe200020f16ff */
[----:B------:R2:W-:Y:S01]  /*10970*/  STL.64 [R1+0x350], R52 ;  /* 0x0003503401007387 */ /* 0x0005e20000100a00 */
[----:B------:R-:W-:-:S03]  /*10980*/  LEA.HI.X.SX32 R47, R39, R0, 0x2, P6 ;  /* 0x00000000272f7211 */ /* 0x000fc600030f16ff */
[----:B------:R-:W-:Y:S01]  /*10990*/  STL.64 [R1+0x358], R58 ;  /* 0x0003583a01007387 */ /* 0x000fe20000100a00 */
[----:B------:R-:W-:-:S03]  /*109a0*/  LEA R44, P2, R37, R3, 0x2 ;  /* 0x00000003252c7211 */ /* 0x000fc600078410ff */
[----:B------:R-:W-:Y:S01]  /*109b0*/  STL.64 [R1+0x348], R56 ;  /* 0x0003483801007387 */ /* 0x000fe20000100a00 */
[-C--:B------:R-:W-:Y:S02]  /*109c0*/  LEA R42, P4, R35, R3.reuse, 0x2 ;  /* 0x00000003232a7211 */ /* 0x080fe400078810ff */
[----:B--2---:R-:W-:Y:S01]  /*109d0*/  LEA R52, P1, R38, R3, 0x2 ;  /* 0x0000000326347211 */ /* 0x004fe200078210ff */
[----:B------:R2:W-:Y:S01]  /*109e0*/  STL.64 [R1+0x340], R50 ;  /* 0x0003403201007387 */ /* 0x0005e20000100a00 */
[----:B------:R-:W-:-:S03]  /*109f0*/  LEA.HI.X.SX32 R45, R37, R0, 0x2, P2 ;  /* 0x00000000252d7211 */ /* 0x000fc600010f16ff */
[----:B------:R-:W-:Y:S01]  /*10a00*/  STL.64 [R1+0x338], R54 ;  /* 0x0003383601007387 */ /* 0x000fe20000100a00 */
[----:B------:R-:W-:-:S03]  /*10a10*/  LEA.HI.X.SX32 R53, R38, R0, 0x2, P1 ;  /* 0x0000000026357211 */ /* 0x000fc600008f16ff */
[----:B------:R3:W-:Y:S01]  /*10a20*/  STL.64 [R1+0x330], R48 ;  /* 0x0003303001007387 */ /* 0x0007e20000100a00 */
[----:B--2---:R-:W-:-:S03]  /*10a30*/  LEA R50, P3, R36, R3, 0x2 ;  /* 0x0000000324327211 */ /* 0x004fc600078610ff */
[----:B------:R2:W-:Y:S01]  /*10a40*/  STL.64 [R1+0x328], R46 ;  /* 0x0003282e01007387 */ /* 0x0005e20000100a00 */
[-C--:B------:R-:W-:Y:S02]  /*10a50*/  LEA R40, P1, R32, R3.reuse, 0x2 ;  /* 0x0000000320287211 */ /* 0x080fe400078210ff */
[-C--:B------:R-:W-:Y:S02]  /*10a60*/  LEA.HI.X.SX32 R51, R36, R0.reuse, 0x2, P3 ;  /* 0x0000000024337211 */ /* 0x080fe400018f16ff */
[-C--:B---3--:R-:W-:Y:S02]  /*10a70*/  LEA R48, P5, R34, R3.reuse, 0x2 ;  /* 0x0000000322307211 */ /* 0x088fe400078a10ff */
[----:B------:R-:W-:Y:S02]  /*10a80*/  LEA.HI.X.SX32 R43, R35, R0, 0x2, P4 ;  /* 0x00000000232b7211 */ /* 0x000fe400020f16ff */
[-C--:B--2---:R-:W-:Y:S01]  /*10a90*/  LEA R46, P6, R33, R3.reuse, 0x2 ;  /* 0x00000003212e7211 */ /* 0x084fe200078c10ff */
[----:B------:R-:W-:Y:S01]  /*10aa0*/  STL.64 [R1+0x320], R52 ;  /* 0x0003203401007387 */ /* 0x000fe20000100a00 */
[----:B------:R-:W-:-:S02]  /*10ab0*/  LEA R38, P3, R30, R3, 0x2 ;  /* 0x000000031e267211 */ /* 0x000fc400078610ff */
[-C--:B------:R-:W-:Y:S01]  /*10ac0*/  LEA.HI.X.SX32 R49, R34, R0.reuse, 0x2, P5 ;  /* 0x0000000022317211 */ /* 0x080fe200028f16ff */
[----:B------:R2:W-:Y:S01]  /*10ad0*/  STL.64 [R1+0x318], R44 ;  /* 0x0003182c01007387 */ /* 0x0005e20000100a00 */
[-C--:B------:R-:W-:Y:S02]  /*10ae0*/  LEA.HI.X.SX32 R47, R33, R0.reuse, 0x2, P6 ;  /* 0x00000000212f7211 */ /* 0x080fe400030f16ff */
[-C--:B------:R-:W-:Y:S01]  /*10af0*/  LEA.HI.X.SX32 R41, R32, R0.reuse, 0x2, P1 ;  /* 0x0000000020297211 */ /* 0x080fe200008f16ff */
[----:B------:R-:W-:Y:S01]  /*10b00*/  STL.64 [R1+0x310], R50 ;  /* 0x0003103201007387 */ /* 0x000fe20000100a00 */
[----:B------:R-:W-:-:S03]  /*10b10*/  LEA.HI.X.SX32 R39, R30, R0, 0x2, P3 ;  /* 0x000000001e277211 */ /* 0x000fc600018f16ff */
[----:B------:R3:W-:Y:S01]  /*10b20*/  STL.64 [R1+0x308], R42 ;  /* 0x0003082a01007387 */ /* 0x0007e20000100a00 */
[-C--:B------:R-:W-:Y:S02]  /*10b30*/  LEA R36, P5, R28, R3.reuse, 0x2 ;  /* 0x000000031c247211 */ /* 0x080fe400078a10ff */
[-C--:B--2---:R-:W-:Y:S01]  /*10b40*/  LEA R44, P2, R31, R3.reuse, 0x2 ;  /* 0x000000031f2c7211 */ /* 0x084fe200078410ff */
[----:B------:R-:W-:Y:S01]  /*10b50*/  STL.64 [R1+0x300], R48 ;  /* 0x0003003001007387 */ /* 0x000fe20000100a00 */
[----:B------:R-:W-:-:S03]  /*10b60*/  LEA R34, P6, R27, R3, 0x2 ;  /* 0x000000031b227211 */ /* 0x000fc600078c10ff */
[----:B------:R-:W-:Y:S01]  /*10b70*/  STL.64 [R1+0x2f8], R46 ;  /* 0x0002f82e01007387 */ /* 0x000fe20000100a00 */
[----:B---3--:R-:W-:-:S03]  /*10b80*/  LEA R42, P4, R29, R3, 0x2 ;  /* 0x000000031d2a7211 */ /* 0x008fc600078810ff */
[----:B------:R2:W-:Y:S01]  /*10b90*/  STL.64 [R1+0x2f0], R40 ;  /* 0x0002f02801007387 */ /* 0x0005e20000100a00 */
[-C--:B------:R-:W-:Y:S02]  /*10ba0*/  LEA.HI.X.SX32 R45, R31, R0.reuse, 0x2, P2 ;  /* 0x000000001f2d7211 */ /* 0x080fe400010f16ff */
[-C--:B------:R-:W-:Y:S01]  /*10bb0*/  LEA R32, P2, R25, R3.reuse, 0x2 ;  /* 0x0000000319207211 */ /* 0x080fe200078410ff */
[----:B------:R3:W-:Y:S01]  /*10bc0*/  STL.64 [R1+0x2e0], R38 ;  /* 0x0002e02601007387 */ /* 0x0007e20000100a00 */
[-C--:B------:R-:W-:Y:S02]  /*10bd0*/  LEA.HI.X.SX32 R43, R29, R0.reuse, 0x2, P4 ;  /* 0x000000001d2b7211 */ /* 0x080fe400020f16ff */
[----:B------:R-:W-:Y:S02]  /*10be0*/  LEA.HI.X.SX32 R37, R28, R0, 0x2, P5 ;  /* 0x000000001c257211 */ /* 0x000fe400028f16ff */
[-C--:B------:R-:W-:Y:S02]  /*10bf0*/  LEA R30, P4, R23, R3.reuse, 0x2 ;  /* 0x00000003171e7211 */ /* 0x080fe400078810ff */
[----:B--2---:R-:W-:-:S02]  /*10c00*/  LEA R40, P1, R26, R3, 0x2 ;  /* 0x000000031a287211 */ /* 0x004fc400078210ff */
[-C--:B------:R-:W-:Y:S02]  /*10c10*/  LEA.HI.X.SX32 R35, R27, R0.reuse, 0x2, P6 ;  /* 0x000000001b237211 */ /* 0x080fe400030f16ff */
[-C--:B---3--:R-:W-:Y:S01]  /*10c20*/  LEA R38, P3, R24, R3.reuse, 0x2 ;  /* 0x0000000318267211 */ /* 0x088fe200078610ff */
[----:B------:R-:W-:Y:S01]  /*10c30*/  STL.64 [R1+0x2e8], R44 ;  /* 0x0002e82c01007387 */ /* 0x000fe20000100a00 */
[-C--:B------:R-:W-:Y:S02]  /*10c40*/  LEA.HI.X.SX32 R41, R26, R0.reuse, 0x2, P1 ;  /* 0x000000001a297211 */ /* 0x080fe400008f16ff */
[-C--:B------:R-:W-:Y:S01]  /*10c50*/  LEA.HI.X.SX32 R33, R25, R0.reuse, 0x2, P2 ;  /* 0x0000000019217211 */ /* 0x080fe200010f16ff */
[----:B------:R-:W-:Y:S01]  /*10c60*/  STL.64 [R1+0x2d8], R42 ;  /* 0x0002d82a01007387 */ /* 0x000fe20000100a00 */
[-C--:B------:R-:W-:Y:S02]  /*10c70*/  LEA.HI.X.SX32 R39, R24, R0.reuse, 0x2, P3 ;  /* 0x0000000018277211 */ /* 0x080fe400018f16ff */
[----:B------:R-:W-:Y:S01]  /*10c80*/  LEA.HI.X.SX32 R31, R23, R0, 0x2, P4 ;  /* 0x00000000171f7211 */ /* 0x000fe200020f16ff */
[----:B------:R2:W-:Y:S01]  /*10c90*/  STL.64 [R1+0x2d0], R36 ;  /* 0x0002d02401007387 */ /* 0x0005e20000100a00 */
[----:B------:R-:W-:-:S03]  /*10ca0*/  LEA R28, P1, R20, R3, 0x2 ;  /* 0x00000003141c7211 */ /* 0x000fc600078210ff */
[----:B------:R3:W-:Y:S01]  /*10cb0*/  STL.64 [R1+0x2c8], R34 ;  /* 0x0002c82201007387 */ /* 0x0007e20000100a00 */
[----:B------:R-:W-:-:S03]  /*10cc0*/  LEA R26, P3, R18, R3, 0x2 ;  /* 0x00000003121a7211 */ /* 0x000fc600078610ff */
[----:B------:R-:W-:Y:S01]  /*10cd0*/  STL.64 [R1+0x2c0], R40 ;  /* 0x0002c02801007387 */ /* 0x000fe20000100a00 */
[----:B--2---:R-:W-:-:S03]  /*10ce0*/  LEA R36, P5, R22, R3, 0x2 ;  /* 0x0000000316247211 */ /* 0x004fc600078a10ff */
[----:B------:R2:W-:Y:S01]  /*10cf0*/  STL.64 [R1+0x2b8], R32 ;  /* 0x0002b82001007387 */ /* 0x0005e20000100a00 */
[----:B---3--:R-:W-:-:S03]  /*10d00*/  LEA R34, P6, R21, R3, 0x2 ;  /* 0x0000000315227211 */ /* 0x008fc600078c10ff */
[----:B------:R-:W-:Y:S01]  /*10d10*/  STL.64 [R1+0x2b0], R38 ;  /* 0x0002b02601007387 */ /* 0x000fe20000100a00 */
[-C--:B------:R-:W-:Y:S02]  /*10d20*/  LEA.HI.X.SX32 R37, R22, R0.reuse, 0x2, P5 ;  /* 0x0000000016257211 */ /* 0x080fe400028f16ff */
[-C--:B------:R-:W-:Y:S01]  /*10d30*/  LEA.HI.X.SX32 R35, R21, R0.reuse, 0x2, P6 ;  /* 0x0000000015237211 */ /* 0x080fe200030f16ff */
[----:B------:R3:W-:Y:S01]  /*10d40*/  STL.64 [R1+0x2a8], R30 ;  /* 0x0002a81e01007387 */ /* 0x0007e20000100a00 */
[-C--:B------:R-:W-:Y:S02]  /*10d50*/  LEA R24, P5, R16, R3.reuse, 0x2 ;  /* 0x0000000310187211 */ /* 0x080fe400078a10ff */
[-C--:B--2---:R-:W-:Y:S02]  /*10d60*/  LEA R32, P2, R19, R3.reuse, 0x2 ;  /* 0x0000000313207211 */ /* 0x084fe400078410ff */
[----:B------:R-:W-:Y:S02]  /*10d70*/  LEA.HI.X.SX32 R29, R20, R0, 0x2, P1 ;  /* 0x00000000141d7211 */ /* 0x000fe400008f16ff */
[----:B------:R-:W-:-:S02]  /*10d80*/  LEA R22, P6, R15, R3, 0x2 ;  /* 0x000000030f167211 */ /* 0x000fc400078c10ff */
[-C--:B------:R-:W-:Y:S02]  /*10d90*/  LEA.HI.X.SX32 R33, R19, R0.reuse, 0x2, P2 ;  /* 0x0000000013217211 */ /* 0x080fe400010f16ff */
[CC--:B---3--:R-:W-:Y:S01]  /*10da0*/  LEA R30, P4, R17.reuse, R3.reuse, 0x2 ;  /* 0x00000003111e7211 */ /* 0x0c8fe200078810ff */
[----:B------:R-:W-:Y:S01]  /*10db0*/  STL.64 [R1+0x2a0], R36 ;  /* 0x0002a02401007387 */ /* 0x000fe20000100a00 */
[-C--:B------:R-:W-:Y:S02]  /*10dc0*/  LEA.HI.X.SX32 R27, R18, R0.reuse, 0x2, P3 ;  /* 0x00000000121b7211 */ /* 0x080fe400018f16ff */
[-C--:B------:R-:W-:Y:S01]  /*10dd0*/  LEA.HI.X.SX32 R31, R17, R0.reuse, 0x2, P4 ;  /* 0x00000000111f7211 */ /* 0x080fe200020f16ff */
[----:B------:R-:W-:Y:S01]  /*10de0*/  STL.64 [R1+0x298], R34 ;  /* 0x0002982201007387 */ /* 0x000fe20000100a00 */
[-C--:B------:R-:W-:Y:S02]  /*10df0*/  LEA.HI.X.SX32 R25, R16, R0.reuse, 0x2, P5 ;  /* 0x0000000010197211 */ /* 0x080fe400028f16ff */
[----:B------:R-:W-:Y:S01]  /*10e00*/  LEA.HI.X.SX32 R23, R15, R0, 0x2, P6 ;  /* 0x000000000f177211 */ /* 0x000fe200030f16ff */
[----:B------:R2:W-:Y:S01]  /*10e10*/  STL.64 [R1+0x290], R28 ;  /* 0x0002901c01007387 */ /* 0x0005e20000100a00 */
[-C--:B------:R-:W-:Y:S01]  /*10e20*/  LEA R20, P2, R8, R3.reuse, 0x2 ;  /* 0x0000000308147211 */ /* 0x080fe200078410ff */
[----:B------:R-:W-:Y:S01]  /*10e30*/  IMAD R219, R219, UR33, RZ ;  /* 0x00000021dbdb7c24 */ /* 0x000fe2000f8e02ff */
[-C--:B------:R-:W-:Y:S01]  /*10e40*/  LEA R18, P4, R6, R3.reuse, 0x2 ;  /* 0x0000000306127211 */ /* 0x080fe200078810ff */
[----:B------:R-:W-:Y:S01]  /*10e50*/  STL.64 [R1+0x288], R32 ;  /* 0x0002882001007387 */ /* 0x000fe20000100a00 */
[----:B------:R-:W-:Y:S01]  /*10e60*/  IMAD R220, R220, UR34, RZ ;  /* 0x00000022dcdc7c24 */ /* 0x000fe2000f8e02ff */
[----:B------:R-:W3:Y:S02]  /*10e70*/  LDC R15, c[0x0][0x230] ;  /* 0x00008c00ff0f7b82 */ /* 0x000ee40000000800 */
[----:B------:R4:W-:Y:S01]  /*10e80*/  STL.64 [R1+0x280], R26 ;  /* 0x0002801a01007387 */ /* 0x0009e20000100a00 */
[----:B--2---:R-:W-:-:S03]  /*10e90*/  LEA R28, P1, R9, R3, 0x2 ;  /* 0x00000003091c7211 */ /* 0x004fc600078210ff */
[----:B------:R-:W-:Y:S01]  /*10ea0*/  STL.64 [R1+0x278], R30 ;  /* 0x0002781e01007387 */ /* 0x000fe20000100a00 */
[-C--:B------:R-:W-:Y:S02]  /*10eb0*/  LEA.HI.X.SX32 R21, R8, R0.reuse, 0x2, P2 ;  /* 0x0000000008157211 */ /* 0x080fe400010f16ff */
[----:B------:R-:W-:Y:S01]  /*10ec0*/  LEA.HI.X.SX32 R29, R9, R0, 0x2, P1 ;  /* 0x00000000091d7211 */ /* 0x000fe200008f16ff */
[----:B------:R2:W-:Y:S01]  /*10ed0*/  STL.64 [R1+0x270], R24 ;  /* 0x0002701801007387 */ /* 0x0005e20000100a00 */
[----:B----4-:R-:W-:-:S03]  /*10ee0*/  LEA R26, P3, R7, R3, 0x2 ;  /* 0x00000003071a7211 */ /* 0x010fc600078610ff */
[----:B------:R4:W-:Y:S01]  /*10ef0*/  STL.64 [R1+0x268], R22 ;  /* 0x0002681601007387 */ /* 0x0009e20000100a00 */
[-C--:B------:R-:W-:Y:S02]  /*10f00*/  LEA R16, P1, R83, R3.reuse, 0x2 ;  /* 0x0000000353107211 */ /* 0x080fe400078210ff */
[-C--:B------:R-:W-:Y:S02]  /*10f10*/  LEA.HI.X.SX32 R27, R7, R0.reuse, 0x2, P3 ;  /* 0x00000000071b7211 */ /* 0x080fe400018f16ff */
[-C--:B------:R-:W-:Y:S02]  /*10f20*/  LEA.HI.X.SX32 R19, R6, R0.reuse, 0x2, P4 ;  /* 0x0000000006137211 */ /* 0x080fe400020f16ff */
[CC--:B--2---:R-:W-:Y:S02]  /*10f30*/  LEA R24, P5, R5.reuse, R3.reuse, 0x2 ;  /* 0x0000000305187211 */ /* 0x0c4fe400078a10ff */
[----:B----4-:R-:W-:Y:S01]  /*10f40*/  LEA R22, P6, R4, R3, 0x2 ;  /* 0x0000000304167211 */ /* 0x010fe200078c10ff */
[----:B------:R-:W-:Y:S01]  /*10f50*/  STL.64 [R1+0x260], R28 ;  /* 0x0002601c01007387 */ /* 0x000fe20000100a00 */
[----:B------:R-:W-:-:S02]  /*10f60*/  LEA.HI.X.SX32 R25, R5, R0, 0x2, P5 ;  /* 0x0000000005197211 */ /* 0x000fc400028f16ff */
[-C--:B------:R-:W-:Y:S01]  /*10f70*/  LEA.HI.X.SX32 R23, R4, R0.reuse, 0x2, P6 ;  /* 0x0000000004177211 */ /* 0x080fe200030f16ff */
[----:B------:R2:W-:Y:S01]  /*10f80*/  STL.64 [R1+0x258], R20 ;  /* 0x0002581401007387 */ /* 0x0005e20000100a00 */
[----:B------:R-:W-:Y:S02]  /*10f90*/  LEA.HI.X.SX32 R17, R83, R0, 0x2, P1 ;  /* 0x0000000053117211 */ /* 0x000fe400008f16ff */
[-C--:B------:R-:W-:Y:S01]  /*10fa0*/  LEA R12, P3, R85, R3.reuse, 0x2 ;  /* 0x00000003550c7211 */ /* 0x080fe200078610ff */
[----:B------:R-:W-:Y:S01]  /*10fb0*/  STL.64 [R1+0x250], R26 ;  /* 0x0002501a01007387 */ /* 0x000fe20000100a00 */
[----:B------:R-:W-:-:S03]  /*10fc0*/  LEA R10, P5, R245, R3, 0x2 ;  /* 0x00000003f50a7211 */ /* 0x000fc600078a10ff */
[----:B------:R4:W-:Y:S01]  /*10fd0*/  STL.64 [R1+0x248], R18 ;  /* 0x0002481201007387 */ /* 0x0009e20000100a00 */
[----:B--2---:R-:W-:-:S03]  /*10fe0*/  LEA R20, P2, R84, R3, 0x2 ;  /* 0x0000000354147211 */ /* 0x004fc600078410ff */
[----:B------:R-:W-:Y:S01]  /*10ff0*/  STL.64 [R1+0x240], R24 ;  /* 0x0002401801007387 */ /* 0x000fe20000100a00 */
[-C--:B------:R-:W-:Y:S02]  /*11000*/  LEA R8, P6, R246, R3.reuse, 0x2 ;  /* 0x00000003f6087211 */ /* 0x080fe400078c10ff */
[-C--:B------:R-:W-:Y:S01]  /*11010*/  LEA.HI.X.SX32 R21, R84, R0.reuse, 0x2, P2 ;  /* 0x0000000054157211 */ /* 0x080fe200010f16ff */
[----:B------:R-:W-:Y:S01]  /*11020*/  STL.64 [R1+0x238], R22 ;  /* 0x0002381601007387 */ /* 0x000fe20000100a00 */
[-C--:B------:R-:W-:Y:S02]  /*11030*/  LEA.HI.X.SX32 R13, R85, R0.reuse, 0x2, P3 ;  /* 0x00000000550d7211 */ /* 0x080fe400018f16ff */
[CC--:B----4-:R-:W-:Y:S01]  /*11040*/  LEA R18, P4, R86.reuse, R3.reuse, 0x2 ;  /* 0x0000000356127211 */ /* 0x0d0fe200078810ff */
[----:B------:R2:W-:Y:S01]  /*11050*/  STL.64 [R1+0x230], R16 ;  /* 0x0002301001007387 */ /* 0x0005e20000100a00 */
[-C--:B------:R-:W-:Y:S02]  /*11060*/  LEA.HI.X.SX32 R11, R245, R0.reuse, 0x2, P5 ;  /* 0x00000000f50b7211 */ /* 0x080fe400028f16ff */
[-C--:B------:R-:W-:Y:S01]  /*11070*/  LEA.HI.X.SX32 R19, R86, R0.reuse, 0x2, P4 ;  /* 0x0000000056137211 */ /* 0x080fe200020f16ff */
[----:B------:R-:W-:Y:S01]  /*11080*/  STL.64 [R1+0x228], R20 ;  /* 0x0002281401007387 */ /* 0x000fe20000100a00 */
[----:B------:R-:W-:Y:S01]  /*11090*/  LEA.HI.X.SX32 R9, R246, R0, 0x2, P6 ;  /* 0x00000000f6097211 */ /* 0x000fe200030f16ff */
[----:B------:R-:W-:Y:S01]  /*110a0*/  IMAD R221, R221, UR35, RZ ;  /* 0x00000023dddd7c24 */ /* 0x000fe2000f8e02ff */
[----:B------:R-:W-:-:S02]  /*110b0*/  LEA R6, P2, R248, R3, 0x2 ;  /* 0x00000003f8067211 */ /* 0x000fc400078410ff */
[-C--:B--2---:R-:W-:Y:S01]  /*110c0*/  LEA R16, P1, R247, R3.reuse, 0x2 ;  /* 0x00000003f7107211 */ /* 0x084fe200078210ff */
[----:B------:R2:W-:Y:S01]  /*110d0*/  STL.64 [R1+0x220], R12 ;  /* 0x0002200c01007387 */ /* 0x0005e20000100a00 */
[----:B------:R-:W-:Y:S02]  /*110e0*/  IMAD R222, R222, UR36, RZ ;  /* 0x00000024dede7c24 */ /* 0x000fe4000f8e02ff */
[----:B------:R-:W-:Y:S01]  /*110f0*/  IMAD R223, R223, UR37, RZ ;  /* 0x00000025dfdf7c24 */ /* 0x000fe2000f8e02ff */
[-C--:B------:R-:W-:Y:S01]  /*11100*/  LEA.HI.X.SX32 R17, R247, R0.reuse, 0x2, P1 ;  /* 0x00000000f7117211 */ /* 0x080fe200008f16ff */
[----:B------:R4:W-:Y:S01]  /*11110*/  STL.64 [R1+0x210], R10 ;  /* 0x0002100a01007387 */ /* 0x0009e20000100a00 */
[-C--:B------:R-:W-:Y:S01]  /*11120*/  LEA R4, P4, R75, R3.reuse, 0x2 ;  /* 0x000000034b047211 */ /* 0x080fe200078810ff */
[----:B------:R-:W-:Y:S02]  /*11130*/  IMAD R224, R224, UR38, RZ ;  /* 0x00000026e0e07c24 */ /* 0x000fe4000f8e02ff */
[----:B------:R-:W-:Y:S01]  /*11140*/  IMAD R225, R225, UR39, RZ ;  /* 0x00000027e1e17c24 */ /* 0x000fe2000f8e02ff */
[----:B------:R-:W-:Y:S01]  /*11150*/  STL.64 [R1+0x218], R18 ;  /* 0x0002181201007387 */ /* 0x000fe20000100a00 */
[----:B------:R-:W-:Y:S01]  /*11160*/  IMAD R226, R226, UR40, RZ ;  /* 0x00000028e2e27c24 */ /* 0x000fe2000f8e02ff */
[-C--:B--2---:R-:W-:Y:S01]  /*11170*/  LEA R12, P3, R251, R3.reuse, 0x2 ;  /* 0x00000003fb0c7211 */ /* 0x084fe200078610ff */
[----:B------:R-:W-:Y:S01]  /*11180*/  IMAD R227, R227, UR41, RZ ;  /* 0x00000029e3e37c24 */ /* 0x000fe2000f8e02ff */
[----:B------:R2:W-:Y:S01]  /*11190*/  STL.64 [R1+0x208], R8 ;  /* 0x0002080801007387 */ /* 0x0005e20000100a00 */
[-C--:B------:R-:W-:Y:S01]  /*111a0*/  LEA.HI.X.SX32 R7, R248, R0.reuse, 0x2, P2 ;  /* 0x00000000f8077211 */ /* 0x080fe200010f16ff */
[----:B------:R-:W-:Y:S01]  /*111b0*/  IMAD R228, R228, UR42, RZ ;  /* 0x0000002ae4e47c24 */ /* 0x000fe2000f8e02ff */
[----:B----4-:R-:W-:Y:S01]  /*111c0*/  LEA R10, P5, R74, R3, 0x2 ;  /* 0x000000034a0a7211 */ /* 0x010fe200078a10ff */
[----:B------:R4:W-:Y:S01]  /*111d0*/  STL.64 [R1+0x200], R16 ;  /* 0x0002001001007387 */ /* 0x0009e20000100a00 */
[-C--:B------:R-:W-:Y:S01]  /*111e0*/  LEA.HI.X.SX32 R13, R251, R0.reuse, 0x2, P3 ;  /* 0x00000000fb0d7211 */ /* 0x080fe200018f16ff */
[----:B------:R-:W-:Y:S01]  /*111f0*/  IMAD R229, R229, UR43, RZ ;  /* 0x0000002be5e57c24 */ /* 0x000fe2000f8e02ff */
[-C--:B------:R-:W-:Y:S01]  /*11200*/  LEA.HI.X.SX32 R5, R75, R0.reuse, 0x2, P4 ;  /* 0x000000004b057211 */ /* 0x080fe200020f16ff */
[----:B------:R-:W-:Y:S01]  /*11210*/  IMAD R230, R230, UR44, RZ ;  /* 0x0000002ce6e67c24 */ /* 0x000fe2000f8e02ff */
[----:B------:R-:W-:Y:S01]  /*11220*/  LEA.HI.X.SX32 R11, R74, R0, 0x2, P5 ;  /* 0x000000004a0b7211 */ /* 0x000fe200028f16ff */
[----:B------:R-:W-:-:S02]  /*11230*/  IMAD R231, R231, UR45, RZ ;  /* 0x0000002de7e77c24 */ /* 0x000fc4000f8e02ff */
[----:B------:R-:W-:Y:S01]  /*11240*/  IMAD R232, R232, UR46, RZ ;  /* 0x0000002ee8e87c24 */ /* 0x000fe2000f8e02ff */
[-C--:B--2---:R-:W-:Y:S01]  /*11250*/  LEA R8, P6, R73, R3.reuse, 0x2 ;  /* 0x0000000349087211 */ /* 0x084fe200078c10ff */
[----:B------:R-:W-:Y:S02]  /*11260*/  IMAD R233, R233, UR47, RZ ;  /* 0x0000002fe9e97c24 */ /* 0x000fe4000f8e02ff */
[----:B------:R-:W-:Y:S01]  /*11270*/  IMAD R234, R234, UR48, RZ ;  /* 0x00000030eaea7c24 */ /* 0x000fe2000f8e02ff */
[CC--:B----4-:R-:W-:Y:S01]  /*11280*/  LEA R16, P1, R72.reuse, R3.reuse, 0x2 ;  /* 0x0000000348107211 */ /* 0x0d0fe200078210ff */
[----:B------:R2:W-:Y:S01]  /*11290*/  STL.64 [R1+0x1f8], R6 ;  /* 0x0001f80601007387 */ /* 0x0005e20000100a00 */
[-C--:B------:R-:W-:Y:S01]  /*112a0*/  LEA.HI.X.SX32 R9, R73, R0.reuse, 0x2, P6 ;  /* 0x0000000049097211 */ /* 0x080fe200030f16ff */
[----:B------:R-:W-:Y:S01]  /*112b0*/  IMAD R235, R235, UR49, RZ ;  /* 0x00000031ebeb7c24 */ /* 0x000fe2000f8e02ff */
[----:B------:R-:W-:Y:S01]  /*112c0*/  LEA.HI.X.SX32 R17, R72, R0, 0x2, P1 ;  /* 0x0000000048117211 */ /* 0x000fe200008f16ff */
[----:B------:R4:W-:Y:S01]  /*112d0*/  STL.64 [R1+0x1f0], R12 ;  /* 0x0001f00c01007387 */ /* 0x0009e20000100a00 */
[----:B------:R-:W-:Y:S01]  /*112e0*/  UIADD3 UR6, UR4, 0x3f, URZ ;  /* 0x0000003f04067890 */ /* 0x000fe2000fffe03f */
[----:B------:R-:W-:Y:S01]  /*112f0*/  IMAD R244, R244, UR58, RZ ;  /* 0x0000003af4f47c24 */ /* 0x000fe2000f8e02ff */
[----:B-1----:R-:W-:Y:S01]  /*11300*/  LOP3.LUT R14, R14, 0x3f, RZ, 0xc0, !PT ;  /* 0x0000003f0e0e7812 */ /* 0x002fe200078ec0ff */
[----:B------:R1:W-:Y:S01]  /*11310*/  STL.64 [R1+0x1e8], R4 ;  /* 0x0001e80401007387 */ /* 0x0003e20000100a00 */
[----:B------:R-:W-:Y:S01]  /*11320*/  IMAD R252, R252, UR59, RZ ;  /* 0x0000003bfcfc7c24 */ /* 0x000fe2000f8e02ff */
[----:B------:R-:W3:Y:S01]  /*11330*/  S2UR UR61, SR_CgaCtaId ;  /* 0x00000000003d79c3 */ /* 0x000ee20000008800 */
[-C--:B--2---:R-:W-:Y:S01]  /*11340*/  LEA R6, P2, R71, R3.reuse, 0x2 ;  /* 0x0000000347067211 */ /* 0x084fe200078410ff */
[----:B------:R2:W-:Y:S01]  /*11350*/  STL.64 [R1+0x1e0], R10 ;  /* 0x0001e00a01007387 */ /* 0x0005e20000100a00 */
[----:B----4-:R-:W-:-:S03]  /*11360*/  LEA R12, P3, R79, R3, 0x2 ;  /* 0x000000034f0c7211 */ /* 0x010fc600078610ff */
[----:B------:R4:W-:Y:S01]  /*11370*/  STL.64 [R1+0x1d8], R8 ;  /* 0x0001d80801007387 */ /* 0x0009e20000100a00 */
[-C--:B------:R-:W-:Y:S01]  /*11380*/  LEA.HI.X.SX32 R7, R71, R0.reuse, 0x2, P2 ;  /* 0x0000000047077211 */ /* 0x080fe200010f16ff */
[----:B------:R-:W-:Y:S01]  /*11390*/  IMAD R249, R249, UR60, RZ ;  /* 0x0000003cf9f97c24 */ /* 0x000fe2000f8e02ff */
[CC--:B-1----:R-:W-:Y:S01]  /*113a0*/  LEA R4, P4, R82.reuse, R3.reuse, 0x2 ;  /* 0x0000000352047211 */ /* 0x0c2fe200078810ff */
[----:B------:R1:W-:Y:S01]  /*113b0*/  STL.64 [R1+0x1d0], R16 ;  /* 0x0001d01001007387 */ /* 0x0003e20000100a00 */
[-C--:B------:R-:W-:Y:S01]  /*113c0*/  LEA.HI.X.SX32 R13, R79, R0.reuse, 0x2, P3 ;  /* 0x000000004f0d7211 */ /* 0x080fe200018f16ff */
[----:B------:R-:W3:Y:S01]  /*113d0*/  LDC R245, c[0x0][0x230] ;  /* 0x00008c00fff57b82 */ /* 0x000ee20000000800 */
[-C--:B--2---:R-:W-:Y:S02]  /*113e0*/  LEA R10, P5, R81, R3.reuse, 0x2 ;  /* 0x00000003510a7211 */ /* 0x084fe400078a10ff */
[----:B------:R-:W-:Y:S02]  /*113f0*/  LEA.HI.X.SX32 R5, R82, R0, 0x2, P4 ;  /* 0x0000000052057211 */ /* 0x000fe400020f16ff */
[----:B----4-:R-:W-:-:S02]  /*11400*/  LEA R8, P6, R80, R3, 0x2 ;  /* 0x0000000350087211 */ /* 0x010fc400078c10ff */
[-C--:B------:R-:W-:Y:S01]  /*11410*/  LEA.HI.X.SX32 R11, R81, R0.reuse, 0x2, P5 ;  /* 0x00000000510b7211 */ /* 0x080fe200028f16ff */
[----:B------:R-:W2:Y:S01]  /*11420*/  LDC R251, c[0x0][0x230] ;  /* 0x00008c00fffb7b82 */ /* 0x000ea20000000800 */
[-C--:B-1----:R-:W-:Y:S01]  /*11430*/  LEA R16, P1, R78, R3.reuse, 0x2 ;  /* 0x000000034e107211 */ /* 0x082fe200078210ff */
[----:B------:R1:W-:Y:S01]  /*11440*/  STL.64 [R1+0x1c8], R6 ;  /* 0x0001c80601007387 */ /* 0x0003e20000100a00 */
[-C--:B------:R-:W-:Y:S02]  /*11450*/  LEA.HI.X.SX32 R9, R80, R0.reuse, 0x2, P6 ;  /* 0x0000000050097211 */ /* 0x080fe400030f16ff */
[----:B------:R-:W-:Y:S01]  /*11460*/  LEA.HI.X.SX32 R17, R78, R0, 0x2, P1 ;  /* 0x000000004e117211 */ /* 0x000fe200008f16ff */
[----:B------:R4:W-:Y:S04]  /*11470*/  STL.64 [R1+0x1c0], R12 ;  /* 0x0001c00c01007387 */ /* 0x0009e80000100a00 */
[----:B------:R4:W-:Y:S01]  /*11480*/  STL.64 [R1+0x1b8], R4 ;  /* 0x0001b80401007387 */ /* 0x0009e20000100a00 */
[----:B-1----:R-:W-:-:S03]  /*11490*/  LEA R6, P2, R77, R3, 0x2 ;  /* 0x000000034d067211 */ /* 0x002fc600078410ff */
[----:B------:R1:W-:Y:S01]  /*114a0*/  STL.64 [R1+0x1b0], R10 ;  /* 0x0001b00a01007387 */ /* 0x0003e20000100a00 */
[----:B----4-:R-:W-:-:S03]  /*114b0*/  LEA R12, P3, R70, R3, 0x2 ;  /* 0x00000003460c7211 */ /* 0x010fc600078610ff */
[----:B------:R4:W-:Y:S01]  /*114c0*/  STL.64 [R1+0x1a8], R8 ;  /* 0x0001a80801007387 */ /* 0x0009e20000100a00 */
[-C--:B------:R-:W-:Y:S02]  /*114d0*/  LEA.HI.X.SX32 R7, R77, R0.reuse, 0x2, P2 ;  /* 0x000000004d077211 */ /* 0x080fe400010f16ff */
[CC--:B------:R-:W-:Y:S01]  /*114e0*/  LEA R4, P4, R69.reuse, R3.reuse, 0x2 ;  /* 0x0000000345047211 */ /* 0x0c0fe200078810ff */
[----:B------:R3:W-:Y:S01]  /*114f0*/  STL.64 [R1+0x1a0], R16 ;  /* 0x0001a01001007387 */ /* 0x0007e20000100a00 */
[-C--:B------:R-:W-:Y:S02]  /*11500*/  LEA.HI.X.SX32 R13, R70, R0.reuse, 0x2, P3 ;  /* 0x00000000460d7211 */ /* 0x080fe400018f16ff */
[-C--:B-1----:R-:W-:Y:S02]  /*11510*/  LEA R10, P5, R68, R3.reuse, 0x2 ;  /* 0x00000003440a7211 */ /* 0x082fe400078a10ff */
[----:B------:R-:W-:Y:S02]  /*11520*/  LEA.HI.X.SX32 R5, R69, R0, 0x2, P4 ;  /* 0x0000000045057211 */ /* 0x000fe400020f16ff */
[----:B----4-:R-:W-:-:S02]  /*11530*/  LEA R8, P6, R250, R3, 0x2 ;  /* 0x00000003fa087211 */ /* 0x010fc400078c10ff */
[-C--:B------:R-:W-:Y:S02]  /*11540*/  LEA.HI.X.SX32 R11, R68, R0.reuse, 0x2, P5 ;  /* 0x00000000440b7211 */ /* 0x080fe400028f16ff */
[CC--:B---3--:R-:W-:Y:S01]  /*11550*/  LEA R16, P1, R87.reuse, R3.reuse, 0x2 ;  /* 0x0000000357107211 */ /* 0x0c8fe200078210ff */
[----:B------:R1:W-:Y:S01]  /*11560*/  STL.64 [R1+0x198], R6 ;  /* 0x0001980601007387 */ /* 0x0003e20000100a00 */
[-C--:B------:R-:W-:Y:S02]  /*11570*/  LEA.HI.X.SX32 R9, R250, R0.reuse, 0x2, P6 ;  /* 0x00000000fa097211 */ /* 0x080fe400030f16ff */
[----:B------:R-:W-:Y:S01]  /*11580*/  LEA.HI.X.SX32 R17, R87, R0, 0x2, P1 ;  /* 0x0000000057117211 */ /* 0x000fe200008f16ff */
[----:B------:R3:W-:Y:S04]  /*11590*/  STL.64 [R1+0x190], R12 ;  /* 0x0001900c01007387 */ /* 0x0007e80000100a00 */
[----:B------:R4:W-:Y:S01]  /*115a0*/  STL.64 [R1+0x188], R4 ;  /* 0x0001880401007387 */ /* 0x0009e20000100a00 */
[----:B-1----:R-:W-:-:S03]  /*115b0*/  LEA R6, P2, R88, R3, 0x2 ;  /* 0x0000000358067211 */ /* 0x002fc600078410ff */
[----:B------:R1:W-:Y:S01]  /*115c0*/  STL.64 [R1+0x180], R10 ;  /* 0x0001800a01007387 */ /* 0x0003e20000100a00 */
[----:B---3--:R-:W-:-:S03]  /*115d0*/  LEA R12, P3, R89, R3, 0x2 ;  /* 0x00000003590c7211 */ /* 0x008fc600078610ff */
[----:B------:R3:W-:Y:S01]  /*115e0*/  STL.64 [R1+0x178], R8 ;  /* 0x0001780801007387 */ /* 0x0007e20000100a00 */
[-C--:B------:R-:W-:Y:S02]  /*115f0*/  LEA.HI.X.SX32 R7, R88, R0.reuse, 0x2, P2 ;  /* 0x0000000058077211 */ /* 0x080fe400010f16ff */
[CC--:B----4-:R-:W-:Y:S01]  /*11600*/  LEA R4, P4, R90.reuse, R3.reuse, 0x2 ;  /* 0x000000035a047211 */ /* 0x0d0fe200078810ff */
[----:B------:R4:W-:Y:S01]  /*11610*/  STL.64 [R1+0x170], R16 ;  /* 0x0001701001007387 */ /* 0x0009e20000100a00 */
[-C--:B------:R-:W-:Y:S02]  /*11620*/  LEA.HI.X.SX32 R13, R89, R0.reuse, 0x2, P3 ;  /* 0x00000000590d7211 */ /* 0x080fe400018f16ff */
[-C--:B-1----:R-:W-:Y:S02]  /*11630*/  LEA R10, P5, R91, R3.reuse, 0x2 ;  /* 0x000000035b0a7211 */ /* 0x082fe400078a10ff */
[----:B------:R-:W-:Y:S02]  /*11640*/  LEA.HI.X.SX32 R5, R90, R0, 0x2, P4 ;  /* 0x000000005a057211 */ /* 0x000fe400020f16ff */
[----:B---3--:R-:W-:-:S02]  /*11650*/  LEA R8, P6, R92, R3, 0x2 ;  /* 0x000000035c087211 */ /* 0x008fc400078c10ff */
[-C--:B------:R-:W-:Y:S02]  /*11660*/  LEA.HI.X.SX32 R11, R91, R0.reuse, 0x2, P5 ;  /* 0x000000005b0b7211 */ /* 0x080fe400028f16ff */
[CC--:B----4-:R-:W-:Y:S01]  /*11670*/  LEA R16, P1, R93.reuse, R3.reuse, 0x2 ;  /* 0x000000035d107211 */ /* 0x0d0fe200078210ff */
        /* <DEDUP_REMOVED lines=118> */
[-C--:B----4-:R-:W-:Y:S01]  /*11de0*/  LEA R4, P4, R132, R3.reuse, 0x2 ;  /* 0x0000000384047211 */ /* 0x090fe200078810ff */
[----:B------:R4:W-:Y:S01]  /*11df0*/  STL.64 [R1+0x20], R16 ;  /* 0x0000201001007387 */ /* 0x0009e20000100a00 */
[-C--:B------:R-:W-:Y:S02]  /*11e00*/  LEA R18, P2, R136, R3.reuse, 0x2 ;  /* 0x0000000388127211 */ /* 0x080fe400078410ff */
[-C--:B-1----:R-:W-:Y:S02]  /*11e10*/  LEA R10, P5, R133, R3.reuse, 0x2 ;  /* 0x00000003850a7211 */ /* 0x082fe400078a10ff */
[----:B------:R-:W-:Y:S02]  /*11e20*/  LEA.HI.X.SX32 R13, R131, R0, 0x2, P3 ;  /* 0x00000000830d7211 */ /* 0x000fe400018f16ff */
[----:B---3--:R-:W-:-:S02]  /*11e30*/  LEA R8, P6, R134, R3, 0x2 ;  /* 0x0000000386087211 */ /* 0x008fc400078c10ff */
[-C--:B------:R-:W-:Y:S02]  /*11e40*/  LEA R20, P3, R137, R3.reuse, 0x2 ;  /* 0x0000000389147211 */ /* 0x080fe400078610ff */
[-C--:B----4-:R-:W-:Y:S02]  /*11e50*/  LEA R16, P1, R135, R3.reuse, 0x2 ;  /* 0x0000000387107211 */ /* 0x090fe400078210ff */
[-C--:B------:R-:W-:Y:S02]  /*11e60*/  LEA.HI.X.SX32 R5, R132, R0.reuse, 0x2, P4 ;  /* 0x0000000084057211 */ /* 0x080fe400020f16ff */
[----:B------:R-:W-:Y:S02]  /*11e70*/  LEA R22, P4, R138, R3, 0x2 ;  /* 0x000000038a167211 */ /* 0x000fe400078810ff */
[-C--:B------:R-:W-:Y:S02]  /*11e80*/  LEA.HI.X.SX32 R11, R133, R0.reuse, 0x2, P5 ;  /* 0x00000000850b7211 */ /* 0x080fe400028f16ff */
[----:B------:R-:W-:-:S02]  /*11e90*/  LEA.HI.X.SX32 R9, R134, R0, 0x2, P6 ;  /* 0x0000000086097211 */ /* 0x000fc400030f16ff */
[-C--:B------:R-:W-:Y:S02]  /*11ea0*/  LEA R24, P5, R139, R3.reuse, 0x2 ;  /* 0x000000038b187211 */ /* 0x080fe400078a10ff */
[-C--:B------:R-:W-:Y:S02]  /*11eb0*/  LEA R26, P6, R140, R3.reuse, 0x2 ;  /* 0x000000038c1a7211 */ /* 0x080fe400078c10ff */
[-C--:B------:R-:W-:Y:S02]  /*11ec0*/  LEA.HI.X.SX32 R17, R135, R0.reuse, 0x2, P1 ;  /* 0x0000000087117211 */ /* 0x080fe400008f16ff */
[-C--:B------:R-:W-:Y:S02]  /*11ed0*/  LEA R28, P1, R141, R3.reuse, 0x2 ;  /* 0x000000038d1c7211 */ /* 0x080fe400078210ff */
[----:B------:R-:W-:Y:S02]  /*11ee0*/  LEA.HI.X.SX32 R19, R136, R0, 0x2, P2 ;  /* 0x0000000088137211 */ /* 0x000fe400010f16ff */
[----:B------:R-:W-:-:S02]  /*11ef0*/  LEA R30, P2, R142, R3, 0x2 ;  /* 0x000000038e1e7211 */ /* 0x000fc400078410ff */
[-C--:B------:R-:W-:Y:S02]  /*11f00*/  LEA.HI.X.SX32 R21, R137, R0.reuse, 0x2, P3 ;  /* 0x0000000089157211 */ /* 0x080fe400018f16ff */
[-C--:B------:R-:W-:Y:S02]  /*11f10*/  LEA R32, P3, R143, R3.reuse, 0x2 ;  /* 0x000000038f207211 */ /* 0x080fe400078610ff */
        /* <DEDUP_REMOVED lines=108> */
[-C--:B------:R-:W-:Y:S01]  /*125e0*/  LEA.HI.X.SX32 R131, R192, R0.reuse, 0x2, P4 ;  /* 0x00000000c0837211 */ /* 0x080fe200020f16ff */
[----:B------:R-:W-:Y:S01]  /*125f0*/  STL.64 [R1+0x3658], R12 ;  /* 0x0036580c01007387 */ /* 0x000fe20000100a00 */
[-C--:B------:R-:W-:Y:S02]  /*12600*/  LEA R142, P4, R198, R3.reuse, 0x2 ;  /* 0x00000003c68e7211 */ /* 0x080fe400078810ff */
[-C--:B------:R-:W-:Y:S02]  /*12610*/  LEA.HI.X.SX32 R133, R193, R0.reuse, 0x2, P5 ;  /* 0x00000000c1857211 */ /* 0x080fe400028f16ff */
[----:B------:R-:W-:Y:S01]  /*12620*/  LEA.HI.X.SX32 R135, R194, R0, 0x2, P6 ;  /* 0x00000000c2877211 */ /* 0x000fe200030f16ff */
[----:B------:R1:W-:Y:S01]  /*12630*/  STL.64 [R1+0x18], R6 ;  /* 0x0000180601007387 */ /* 0x0003e20000100a00 */
[----:B------:R-:W-:-:S02]  /*12640*/  LEA R144, P5, R199, R3, 0x2 ;  /* 0x00000003c7907211 */ /* 0x000fc400078a10ff */
[-C--:B------:R-:W-:Y:S02]  /*12650*/  LEA R146, P6, R200, R3.reuse, 0x2 ;  /* 0x00000003c8927211 */ /* 0x080fe400078c10ff */
[-C--:B------:R-:W-:Y:S01]  /*12660*/  LEA.HI.X.SX32 R137, R195, R0.reuse, 0x2, P1 ;  /* 0x00000000c3897211 */ /* 0x080fe200008f16ff */
[----:B------:R-:W-:Y:S01]  /*12670*/  STL.64 [R1+0x3668], R10 ;  /* 0x0036680a01007387 */ /* 0x000fe20000100a00 */
[-C--:B------:R-:W-:Y:S02]  /*12680*/  LEA R148, P1, R201, R3.reuse, 0x2 ;  /* 0x00000003c9947211 */ /* 0x080fe400078210ff */
[-C--:B------:R-:W-:Y:S01]  /*12690*/  LEA.HI.X.SX32 R139, R196, R0.reuse, 0x2, P2 ;  /* 0x00000000c48b7211 */ /* 0x080fe200010f16ff */
[----:B------:R3:W-:Y:S01]  /*126a0*/  STL.64 [R1+0x8], R4 ;  /* 0x0000080401007387 */ /* 0x0007e20000100a00 */
[-C--:B------:R-:W-:Y:S01]  /*126b0*/  LEA R150, P2, R202, R3.reuse, 0x2 ;  /* 0x00000003ca967211 */ /* 0x080fe200078410ff */
[----:B-1----:R-:W1:Y:S01]  /*126c0*/  LDC R7, c[0x0][0x230] ;  /* 0x00008c00ff077b82 */ /* 0x002e620000000800 */
[----:B------:R-:W-:Y:S01]  /*126d0*/  LEA.HI.X.SX32 R141, R197, R0, 0x2, P3 ;  /* 0x00000000c58d7211 */ /* 0x000fe200018f16ff */
[----:B------:R4:W-:Y:S01]  /*126e0*/  STL.64 [R1+0x3660], R8 ;  /* 0x0036600801007387 */ /* 0x0009e20000100a00 */
[----:B------:R-:W-:-:S02]  /*126f0*/  LEA R152, P3, R203, R3, 0x2 ;  /* 0x00000003cb987211 */ /* 0x000fc400078610ff */
[-C--:B------:R-:W-:Y:S01]  /*12700*/  LEA.HI.X.SX32 R143, R198, R0.reuse, 0x2, P4 ;  /* 0x00000000c68f7211 */ /* 0x080fe200020f16ff */
[----:B------:R-:W-:Y:S01]  /*12710*/  STL.64 [R1+0x3670], R16 ;  /* 0x0036701001007387 */ /* 0x000fe20000100a00 */
[-C--:B------:R-:W-:Y:S01]  /*12720*/  LEA R154, P4, R204, R3.reuse, 0x2 ;  /* 0x00000003cc9a7211 */ /* 0x080fe200078810ff */
[----:B------:R-:W-:Y:S01]  /*12730*/  UISETP.GT.AND UP0, UPT, UR6, 0x3f, UPT ;  /* 0x0000003f0600788c */ /* 0x000fe2000bf04270 */
[-C--:B------:R-:W-:Y:S01]  /*12740*/  LEA.HI.X.SX32 R145, R199, R0.reuse, 0x2, P5 ;  /* 0x00000000c7917211 */ /* 0x080fe200028f16ff */
[----:B------:R-:W2:Y:S01]  /*12750*/  LDC R6, c[0x0][0x230] ;  /* 0x00008c00ff067b82 */ /* 0x000ea20000000800 */
[----:B------:R-:W-:Y:S01]  /*12760*/  LEA.HI.X.SX32 R147, R200, R0, 0x2, P6 ;  /* 0x00000000c8937211 */ /* 0x000fe200030f16ff */
[----:B------:R-:W-:Y:S01]  /*12770*/  STL.64 [R1+0x3698], R18 ;  /* 0x0036981201007387 */ /* 0x000fe20000100a00 */
[-C--:B------:R-:W-:Y:S02]  /*12780*/  LEA R156, P5, R205, R3.reuse, 0x2 ;  /* 0x00000003cd9c7211 */ /* 0x080fe400078a10ff */
[----:B------:R-:W-:-:S02]  /*12790*/  LEA R158, P6, R206, R3, 0x2 ;  /* 0x00000003ce9e7211 */ /* 0x000fc400078c10ff */
[-C--:B------:R-:W-:Y:S01]  /*127a0*/  LEA.HI.X.SX32 R149, R201, R0.reuse, 0x2, P1 ;  /* 0x00000000c9957211 */ /* 0x080fe200008f16ff */
[----:B------:R1:W-:Y:S01]  /*127b0*/  STL.64 [R1+0x3678], R20 ;  /* 0x0036781401007387 */ /* 0x0003e20000100a00 */
[-C--:B------:R-:W-:Y:S02]  /*127c0*/  LEA R160, P1, R207, R3.reuse, 0x2 ;  /* 0x00000003cfa07211 */ /* 0x080fe400078210ff */
[-C--:B------:R-:W-:Y:S01]  /*127d0*/  LEA.HI.X.SX32 R151, R202, R0.reuse, 0x2, P2 ;  /* 0x00000000ca977211 */ /* 0x080fe200010f16ff */
[----:B------:R-:W-:Y:S01]  /*127e0*/  STL.64 [R1+0x3680], R22 ;  /* 0x0036801601007387 */ /* 0x000fe20000100a00 */
[-C--:B------:R-:W-:Y:S02]  /*127f0*/  LEA R162, P2, R208, R3.reuse, 0x2 ;  /* 0x00000003d0a27211 */ /* 0x080fe400078410ff */
[----:B------:R-:W-:Y:S01]  /*12800*/  LEA.HI.X.SX32 R153, R203, R0, 0x2, P3 ;  /* 0x00000000cb997211 */ /* 0x000fe200018f16ff */
[----:B------:R-:W-:Y:S01]  /*12810*/  STL.64 [R1+0x3688], R24 ;  /* 0x0036881801007387 */ /* 0x000fe20000100a00 */
[----:B------:R-:W-:-:S02]  /*12820*/  LEA R164, P3, R209, R3, 0x2 ;  /* 0x00000003d1a47211 */ /* 0x000fc400078610ff */
[-C--:B------:R-:W-:Y:S01]  /*12830*/  LEA.HI.X.SX32 R155, R204, R0.reuse, 0x2, P4 ;  /* 0x00000000cc9b7211 */ /* 0x080fe200020f16ff */
[----:B------:R-:W-:Y:S01]  /*12840*/  STL.64 [R1+0x36a0], R26 ;  /* 0x0036a01a01007387 */ /* 0x000fe20000100a00 */
[-C--:B------:R-:W-:Y:S02]  /*12850*/  LEA R166, P4, R210, R3.reuse, 0x2 ;  /* 0x00000003d2a67211 */ /* 0x080fe400078810ff */
[-C--:B------:R-:W-:Y:S02]  /*12860*/  LEA.HI.X.SX32 R157, R205, R0.reuse, 0x2, P5 ;  /* 0x00000000cd9d7211 */ /* 0x080fe400028f16ff */
[----:B------:R-:W-:Y:S01]  /*12870*/  LEA.HI.X.SX32 R159, R206, R0, 0x2, P6 ;  /* 0x00000000ce9f7211 */ /* 0x000fe200030f16ff */
[----:B------:R-:W-:Y:S01]  /*12880*/  STL.64 [R1+0x3690], R28 ;  /* 0x0036901c01007387 */ /* 0x000fe20000100a00 */
[-C--:B------:R-:W-:Y:S02]  /*12890*/  LEA R168, P5, R211, R3.reuse, 0x2 ;  /* 0x00000003d3a87211 */ /* 0x080fe400078a10ff */
[----:B------:R-:W-:-:S02]  /*128a0*/  LEA R170, P6, R212, R3, 0x2 ;  /* 0x00000003d4aa7211 */ /* 0x000fc400078c10ff */
[-C--:B------:R-:W-:Y:S01]  /*128b0*/  LEA.HI.X.SX32 R161, R207, R0.reuse, 0x2, P1 ;  /* 0x00000000cfa17211 */ /* 0x080fe200008f16ff */
[----:B------:R-:W-:Y:S01]  /*128c0*/  STL.64 [R1+0x36a8], R30 ;  /* 0x0036a81e01007387 */ /* 0x000fe20000100a00 */
        /* <DEDUP_REMOVED lines=75> */
[-C--:B------:R-:W-:Y:S02]  /*12d80*/  LEA.HI.X.SX32 R215, R234, R0.reuse, 0x2, P4 ;  /* 0x00000000ead77211 */ /* 0x080fe400020f16ff */
[-C--:B------:R-:W-:Y:S02]  /*12d90*/  LEA R226, P4, R239, R3.reuse, 0x2 ;  /* 0x00000003efe27211 */ /* 0x080fe400078810ff */
[-C--:B------:R-:W-:Y:S02]  /*12da0*/  LEA.HI.X.SX32 R217, R235, R0.reuse, 0x2, P5 ;  /* 0x00000000ebd97211 */ /* 0x080fe400028f16ff */
[-C--:B------:R-:W-:Y:S02]  /*12db0*/  LEA.HI.X.SX32 R219, R243, R0.reuse, 0x2, P6 ;  /* 0x00000000f3db7211 */ /* 0x080fe400030f16ff */
[----:B------:R-:W-:Y:S01]  /*12dc0*/  LEA R228, P5, R236, R3, 0x2 ;  /* 0x00000003ece47211 */ /* 0x000fe200078a10ff */
[----:B------:R-:W2:Y:S01]  /*12dd0*/  LDL.LU R243, [R1+0x377c] ;  /* 0x00377c0001f37983 */ /* 0x000ea20000300800 */
[----:B------:R-:W-:-:S02]  /*12de0*/  LEA.HI.X.SX32 R221, R240, R0, 0x2, P1 ;  /* 0x00000000f0dd7211 */ /* 0x000fc400008f16ff */
[-C--:B------:R-:W-:Y:S01]  /*12df0*/  LEA R230, P6, R237, R3.reuse, 0x2 ;  /* 0x00000003ede67211 */ /* 0x080fe200078c10ff */
[----:B------:R-:W2:Y:S01]  /*12e00*/  LDL.LU R240, [R1+0x3778] ;  /* 0x0037780001f07983 */ /* 0x000ea20000300800 */
[-C--:B------:R-:W-:Y:S02]  /*12e10*/  LEA.HI.X.SX32 R223, R241, R0.reuse, 0x2, P2 ;  /* 0x00000000f1df7211 */ /* 0x080fe400010f16ff */
[----:B------:R-:W-:Y:S01]  /*12e20*/  LEA R232, P1, R2, R3, 0x2 ;  /* 0x0000000302e87211 */ /* 0x000fe200078210ff */
[----:B------:R-:W2:Y:S01]  /*12e30*/  LDL.LU R241, [R1+0x3774] ;  /* 0x0037740001f17983 */ /* 0x000ea20000300800 */
[-C--:B------:R-:W-:Y:S02]  /*12e40*/  LEA.HI.X.SX32 R225, R238, R0.reuse, 0x2, P3 ;  /* 0x00000000eee17211 */ /* 0x080fe400018f16ff */
[-C--:B------:R-:W-:Y:S01]  /*12e50*/  LEA.HI.X.SX32 R227, R239, R0.reuse, 0x2, P4 ;  /* 0x00000000efe37211 */ /* 0x080fe200020f16ff */
[----:B------:R-:W2:Y:S01]  /*12e60*/  LDL.LU R238, [R1+0x3770] ;  /* 0x0037700001ee7983 */ /* 0x000ea20000300800 */
[----:B------:R-:W-:-:S02]  /*12e70*/  LEA.HI.X.SX32 R229, R236, R0, 0x2, P5 ;  /* 0x00000000ece57211 */ /* 0x000fc400028f16ff */
[-C--:B------:R-:W-:Y:S01]  /*12e80*/  LEA.HI.X.SX32 R231, R237, R0.reuse, 0x2, P6 ;  /* 0x00000000ede77211 */ /* 0x080fe200030f16ff */
[----:B------:R-:W2:Y:S01]  /*12e90*/  LDL.LU R239, [R1+0x376c] ;  /* 0x00376c0001ef7983 */ /* 0x000ea20000300800 */
[----:B------:R-:W-:-:S03]  /*12ea0*/  LEA.HI.X.SX32 R233, R2, R0, 0x2, P1 ;  /* 0x0000000002e97211 */ /* 0x000fc600008f16ff */
[----:B------:R-:W2:Y:S04]  /*12eb0*/  LDL.LU R236, [R1+0x3768] ;  /* 0x0037680001ec7983 */ /* 0x000ea80000300800 */
[----:B------:R-:W2:Y:S04]  /*12ec0*/  LDL.LU R237, [R1+0x3764] ;  /* 0x0037640001ed7983 */ /* 0x000ea80000300800 */
[----:B------:R-:W2:Y:S01]  /*12ed0*/  LDL.LU R2, [R1+0x3760] ;  /* 0x0037600001027983 */ /* 0x000ea20000300800 */
[----:B---3--:R-:W-:Y:S02]  /*12ee0*/  VIADD R5, R15, 0xffffffff ;  /* 0xffffffff0f057836 */ /* 0x008fe40000000000 */
[----:B------:R-:W3:Y:S01]  /*12ef0*/  LDC R15, c[0x0][0x230] ;  /* 0x00008c00ff0f7b82 */ /* 0x000ee20000000800 */
[-C--:B------:R-:W-:Y:S01]  /*12f00*/  LEA R234, P2, R244, R3.reuse, 0x2 ;  /* 0x00000003f4ea7211 */ /* 0x080fe200078410ff */
[----:B------:R-:W-:Y:S01]  /*12f10*/  USEL UR4, URZ, 0x4, !UP0 ;  /* 0x000000043f047887 */ /* 0x000fe2000c000000 */
[----:B----4-:R-:W-:-:S02]  /*12f20*/  LEA R8, P3, R252, R3, 0x2 ;  /* 0x00000003fc087211 */ /* 0x010fc400078610ff */
[C---:B------:R-:W-:Y:S02]  /*12f30*/  LEA R12, P4, R249.reuse, R3, 0x2 ;  /* 0x00000003f90c7211 */ /* 0x040fe400078810ff */
[-C--:B------:R-:W-:Y:S02]  /*12f40*/  LEA.HI.X.SX32 R235, R244, R0.reuse, 0x2, P2 ;  /* 0x00000000f4eb7211 */ /* 0x080fe400010f16ff */
[-C--:B------:R-:W-:Y:S02]  /*12f50*/  LEA.HI.X.SX32 R9, R252, R0.reuse, 0x2, P3 ;  /* 0x00000000fc097211 */ /* 0x080fe400018f16ff */
[----:B------:R-:W-:Y:S01]  /*12f60*/  LEA.HI.X.SX32 R13, R249, R0, 0x2, P4 ;  /* 0x00000000f90d7211 */ /* 0x000fe200020f16ff */
[----:B------:R-:W-:Y:S01]  /*12f70*/  IMAD.U32 R3, RZ, RZ, UR4 ;  /* 0x00000004ff037e24 */ /* 0x000fe2000f8e00ff */
[----:B------:R-:W-:Y:S01]  /*12f80*/  ISETP.GE.AND P0, PT, R14, UR5, PT ;  /* 0x000000050e007c0c */ /* 0x000fe2000bf06270 */
[----:B--2---:R-:W-:Y:S01]  /*12f90*/  VIADD R4, R6, 0xfffffffe ;  /* 0xfffffffe06047836 */ /* 0x004fe20000000000 */
[----:B------:R-:W-:Y:S01]  /*12fa0*/  ISETP.GE.U32.AND P5, PT, R5, 0x7fffffc0, PT ;  /* 0x7fffffc00500780c */ /* 0x000fe20003fa6070 */
[----:B------:R-:W2:Y:S01]  /*12fb0*/  LDC R252, c[0x0][0x230] ;  /* 0x00008c00fffc7b82 */ /* 0x000ea20000000800 */
[----:B------:R-:W-:Y:S01]  /*12fc0*/  SEL R3, R3, RZ, !P0 ;  /* 0x000000ff03037207 */ /* 0x000fe20004000000 */
[----:B---3--:R-:W-:Y:S01]  /*12fd0*/  VIADD R0, R15, 0xfffffffc ;  /* 0xfffffffc0f007836 */ /* 0x008fe20000000000 */
[----:B------:R-:W-:Y:S01]  /*12fe0*/  ISETP.GE.U32.AND P6, PT, R4, 0x7fffffbf, PT ;  /* 0x7fffffbf0400780c */ /* 0x000fe20003fc6070 */
[----:B------:R-:W3:Y:S01]  /*12ff0*/  S2R R15, SR_TID.X ;  /* 0x00000000000f7919 */ /* 0x000ee20000002100 */
[----:B------:R-:W-:Y:S01]  /*13000*/  ISETP.NE.U32.AND P0, PT, R3, RZ, PT ;  /* 0x000000ff0300720c */ /* 0x000fe20003f05070 */
[----:B-1----:R-:W-:Y:S01]  /*13010*/  VIADD R3, R7, 0xfffffffd ;  /* 0xfffffffd07037836 */ /* 0x002fe20000000000 */
[----:B------:R-:W-:Y:S01]  /*13020*/  ISETP.GE.U32.AND P1, PT, R0, 0x7fffffbd, PT ;  /* 0x7fffffbd0000780c */ /* 0x000fe20003f26070 */
[----:B------:R-:W1:Y:S08]  /*13030*/  LDC R7, c[0x0][0x230] ;  /* 0x00008c00ff077b82 */ /* 0x000e700000000800 */
[----:B------:R-:W4:Y:S01]  /*13040*/  LDC R4, c[0x0][0x230] ;  /* 0x00008c00ff047b82 */ /* 0x000f220000000800 */
[----:B------:R-:W-:-:S07]  /*13050*/  UMOV UR4, 0x400 ;  /* 0x0000040000047882 */ /* 0x000fce0000000000 */
[----:B------:R-:W2:Y:S01]  /*13060*/  LDC R5, c[0x0][0x230] ;  /* 0x00008c00ff057b82 */ /* 0x000ea20000000800 */
[----:B-1----:R-:W-:Y:S02]  /*13070*/  VIADD R0, R7, 0xffffffde ;  /* 0xffffffde07007836 */ /* 0x002fe40000000000 */
[----:B---3--:R-:W-:-:S05]  /*13080*/  IMAD.SHL.U32 R6, R15, 0x10, RZ ;  /* 0x000000100f067824 */ /* 0x008fca00078e00ff */
[----:B------:R-:W-:Y:S02]  /*13090*/  LOP3.LUT R7, R6, 0x70, RZ, 0xc0, !PT ;  /* 0x0000007006077812 */ /* 0x000fe400078ec0ff */
[----:B------:R-:W-:Y:S02]  /*130a0*/  LOP3.LUT R6, R15, 0x7f, RZ, 0xc0, !PT ;  /* 0x0000007f0f067812 */ /* 0x000fe400078ec0ff */
[----:B------:R-:W1:Y:S01]  /*130b0*/  LDC R15, c[0x0][0x230] ;  /* 0x00008c00ff0f7b82 */ /* 0x000e620000000800 */
[----:B------:R-:W-:Y:S02]  /*130c0*/  ULEA UR61, UR61, UR4, 0x18 ;  /* 0x000000043d3d7291 */ /* 0x000fe4000f8ec03f */
[----:B------:R-:W-:Y:S01]  /*130d0*/  IMAD R7, R6, 0x80, R7 ;  /* 0x0000008006077824 */ /* 0x000fe200078e0207 */
[----:B------:R-:W-:Y:S01]  /*130e0*/  ISETP.GE.U32.AND P3, PT, R3, 0x7fffffbe, PT ;  /* 0x7fffffbe0300780c */ /* 0x000fe20003f66070 */
[----:B------:R-:W-:Y:S02]  /*130f0*/  VIADD R3, R245, 0xffffffdf ;  /* 0xffffffdff5037836 */ /* 0x000fe40000000000 */
[----:B------:R-:W-:Y:S01]  /*13100*/  VIADD R250, R7, UR61 ;  /* 0x0000003d07fa7c36 */ /* 0x000fe20008000000 */
[----:B------:R-:W3:Y:S01]  /*13110*/  LDC R6, c[0x0][0x230] ;  /* 0x00008c00ff067b82 */ /* 0x000ee20000000800 */
[----:B------:R-:W-:Y:S01]  /*13120*/  ISETP.GE.U32.AND P4, PT, R0, 0x7fffff9f, PT ;  /* 0x7fffff9f0000780c */ /* 0x000fe20003f86070 */
[----:B------:R-:W-:Y:S01]  /*13130*/  ULDC.64 UR4, c[0x0][0x208] ;  /* 0x0000820000047ab9 */ /* 0x000fe20000000a00 */
[----:B------:R-:W-:Y:S01]  /*13140*/  ISETP.GE.U32.AND P2, PT, R3, 0x7fffffa0, PT ;  /* 0x7fffffa00300780c */ /* 0x000fe20003f46070 */
[----:B----4-:R-:W-:Y:S01]  /*13150*/  VIADD R3, R4, 0xffffffdc ;  /* 0xffffffdc04037836 */ /* 0x010fe20000000000 */
[----:B------:R-:W-:Y:S03]  /*13160*/  STL.64 [R1+0x478], R8 ;  /* 0x0004780801007387 */ /* 0x000fe60000100a00 */
[----:B------:R-:W4:Y:S01]  /*13170*/  LDC R4, c[0x0][0x230] ;  /* 0x00008c00ff047b82 */ /* 0x000f220000000800 */
[----:B------:R-:W-:Y:S01]  /*13180*/  STL.64 [R1+0x470], R12 ;  /* 0x0004700c01007387 */ /* 0x000fe20000100a00 */
[----:B-1----:R-:W-:-:S03]  /*13190*/  VIADD R0, R15, 0xffffffdd ;  /* 0xffffffdd0f007836 */ /* 0x002fc60000000000 */
[----:B------:R-:W-:Y:S01]  /*131a0*/  @!PT LDS RZ, [RZ] ;  /* 0x00000000fffff984 */ /* 0x000fe20000000800 */
[----:B------:R-:W-:Y:S01]  /*131b0*/  @!PT LDS RZ, [RZ] ;  /* 0x00000000fffff984 */ /* 0x000fe20000000800 */
[----:B------:R-:W-:Y:S01]  /*131c0*/  @!PT LDS RZ, [RZ] ;  /* 0x00000000fffff984 */ /* 0x000fe20000000800 */
[----:B------:R-:W-:Y:S04]  /*131d0*/  LDGSTS.E [R250], desc[UR4][R242.64], !P5 ;  /* 0x00000000f2fa7fae */ /* 0x000fe8000e921844 */
[----:B------:R-:W-:Y:S04]  /*131e0*/  LDGSTS.E [R250+0x4000], desc[UR4][R240.64], !P5 ;  /* 0x04000000f0fa7fae */ /* 0x000fe8000e921844 */
[----:B------:R-:W-:Y:S04]  /*131f0*/  LDGSTS.E [R250+0x8000], desc[UR4][R238.64], !P5 ;  /* 0x08000000eefa7fae */ /* 0x000fe8000e921844 */
[----:B------:R-:W-:Y:S01]  /*13200*/  LDGSTS.E [R250+0xc000], desc[UR4][R236.64], !P5 ;  /* 0x0c000000ecfa7fae */ /* 0x000fe2000e921844 */
[----:B------:R-:W-:Y:S01]  /*13210*/  IMAD.WIDE R20, R2, 0x4, R242 ;  /* 0x0000000402147825 */ /* 0x000fe200078e02f2 */
[----:B------:R-:W-:-:S03]  /*13220*/  ISETP.GE.U32.AND P5, PT, R0, 0x7fffff9e, PT ;  /* 0x7fffff9e0000780c */ /* 0x000fc60003fa6070 */
[C---:B------:R-:W-:Y:S01]  /*13230*/  IMAD.WIDE R18, R2.reuse, 0x4, R240 ;  /* 0x0000000402127825 */ /* 0x040fe200078e02f0 */
[----:B------:R1:W-:Y:S03]  /*13240*/  STL.64 [R1+0xc08], R20 ;  /* 0x000c081401007387 */ /* 0x0003e60000100a00 */
[C---:B------:R-:W-:Y:S01]  /*13250*/  IMAD.WIDE R16, R2.reuse, 0x4, R238 ;  /* 0x0000000402107825 */ /* 0x040fe200078e02ee */
[----:B------:R1:W-:Y:S03]  /*13260*/  LDGSTS.E [R250+0x4], desc[UR4][R20.64], !P6 ;  /* 0x0000400014fa7fae */ /* 0x0003e6000f121844 */
[C---:B------:R-:W-:Y:S01]  /*13270*/  IMAD.WIDE R10, R2.reuse, 0x4, R236 ;  /* 0x00000004020a7825 */ /* 0x040fe200078e02ec */
[----:B------:R3:W-:Y:S03]  /*13280*/  STL.64 [R1+0xc00], R18 ;  /* 0x000c001201007387 */ /* 0x0007e60000100a00 */
[----:B------:R-:W-:Y:S01]  /*13290*/  IMAD.SHL.U32 R0, R2, 0x2, RZ ;  /* 0x0000000202007824 */ /* 0x000fe200078e00ff */
[----:B------:R3:W-:Y:S04]  /*132a0*/  LDGSTS.E [R250+0x4004], desc[UR4][R18.64], !P6 ;  /* 0x0400400012fa7fae */ /* 0x0007e8000f121844 */
[----:B------:R4:W-:Y:S01]  /*132b0*/  STL.64 [R1+0xbf8], R16 ;  /* 0x000bf81001007387 */ /* 0x0009e20000100a00 */
[----:B-1----:R-:W-:-:S03]  /*132c0*/  IMAD.WIDE R20, R0, 0x4, R242 ;  /* 0x0000000400147825 */ /* 0x002fc600078e02f2 */
[----:B------:R4:W-:Y:S04]  /*132d0*/  LDGSTS.E [R250+0x8004], desc[UR4][R16.64], !P6 ;  /* 0x0800400010fa7fae */ /* 0x0009e8000f121844 */
[----:B------:R1:W-:Y:S01]  /*132e0*/  STL.64 [R1+0xbf0], R10 ;  /* 0x000bf00a01007387 */ /* 0x0003e20000100a00 */
[----:B---3--:R-:W-:-:S03]  /*132f0*/  IMAD.WIDE R18, R0, 0x4, R240 ;  /* 0x0000000400127825 */ /* 0x008fc600078e02f0 */
[----:B------:R1:W-:Y:S01]  /*13300*/  LDGSTS.E [R250+0xc004], desc[UR4][R10.64], !P6 ;  /* 0x0c0040000afa7fae */ /* 0x0003e2000f121844 */
[----:B------:R-:W-:Y:S01]  /*13310*/  ISETP.GE.U32.AND P6, PT, R3, 0x7fffff9d, PT ;  /* 0x7fffff9d0300780c */ /* 0x000fe20003fc6070 */
[----:B----4-:R-:W-:Y:S02]  /*13320*/  IMAD.WIDE R16, R0, 0x4, R238 ;  /* 0x0000000400107825 */ /* 0x010fe400078e02ee */
[----:B------:R3:W-:Y:S02]  /*13330*/  STL.64 [R1+0xbe8], R20 ;  /* 0x000be81401007387 */ /* 0x0007e40000100a00 */
[----:B------:R-:W-:Y:S02]  /*13340*/  IMAD R3, R2, 0x3, RZ ;  /* 0x0000000302037824 */ /* 0x000fe400078e02ff */
[----:B------:R3:W-:Y:S01]  /*13350*/  LDGSTS.E [R250+0x8], desc[UR4][R20.64], !P3 ;  /* 0x0000800014fa7fae */ /* 0x0007e2000d921844 */
[----:B-1----:R-:W-:-:S03]  /*13360*/  IMAD.WIDE R10, R0, 0x4, R236 ;  /* 0x00000004000a7825 */ /* 0x002fc600078e02ec */
[----:B------:R1:W-:Y:S01]  /*13370*/  STL.64 [R1+0xbe0], R18 ;  /* 0x000be01201007387 */ /* 0x0003e20000100a00 */
[----:B--2---:R-:W-:-:S03]  /*13380*/  VIADD R0, R5, 0xfffffffb ;  /* 0xfffffffb05007836 */ /* 0x004fc60000000000 */
[----:B------:R1:W-:Y:S01]  /*13390*/  LDGSTS.E [R250+0x4008], desc[UR4][R18.64], !P3 ;  /* 0x0400800012fa7fae */ /* 0x0003e2000d921844 */
[----:B------:R-:W2:Y:S01]  /*133a0*/  LDC R5, c[0x0][0x230] ;  /* 0x00008c00ff057b82 */ /* 0x000ea20000000800 */
[C---:B---3--:R-:W-:Y:S02]  /*133b0*/  IMAD.WIDE R20, R3.reuse, 0x4, R242 ;  /* 0x0000000403147825 */ /* 0x048fe400078e02f2 */
[----:B------:R3:W-:Y:S04]  /*133c0*/  STL.64 [R1+0xbd8], R16 ;  /* 0x000bd81001007387 */ /* 0x0007e80000100a00 */
[----:B------:R3:W-:Y:S01]  /*133d0*/  LDGSTS.E [R250+0x8008], desc[UR4][R16.64], !P3 ;  /* 0x0800800010fa7fae */ /* 0x0007e2000d921844 */
[----:B-1----:R-:W-:-:S03]  /*133e0*/  IMAD.WIDE R18, R3, 0x4, R240 ;  /* 0x0000000403127825 */ /* 0x002fc600078e02f0 */
[----:B------:R1:W-:Y:S04]  /*133f0*/  STL.64 [R1+0xbd0], R10 ;  /* 0x000bd00a01007387 */ /* 0x0003e80000100a00 */
[----:B------:R1:W-:Y:S01]  /*13400*/  LDGSTS.E [R250+0xc008], desc[UR4][R10.64], !P3 ;  /* 0x0c0080000afa7fae */ /* 0x0003e2000d921844 */
[----:B------:R-:W-:Y:S01]  /*13410*/  ISETP.GE.U32.AND P3, PT, R0, 0x7fffffbc, PT ;  /* 0x7fffffbc0000780c */ /* 0x000fe20003f66070 */
[----:B------:R-:W-:Y:S02]  /*13420*/  IMAD.SHL.U32 R0, R2, 0x20, RZ ;  /* 0x0000002002007824 */ /* 0x000fe400078e00ff */
[C---:B---3--:R-:W-:Y:S01]  /*13430*/  IMAD.WIDE R16, R3.reuse, 0x4, R238 ;  /* 0x0000000403107825 */ /* 0x048fe200078e02ee */
[----:B------:R3:W-:Y:S04]  /*13440*/  STL.64 [R1+0xbc8], R20 ;  /* 0x000bc81401007387 */ /* 0x0007e80000100a00 */
[----:B------:R3:W-:Y:S01]  /*13450*/  LDGSTS.E [R250+0xc], desc[UR4][R20.64], !P1 ;  /* 0x0000c00014fa7fae */ /* 0x0007e2000c921844 */
[----:B-1----:R-:W-:-:S03]  /*13460*/  IMAD.WIDE R10, R3, 0x4, R236 ;  /* 0x00000004030a7825 */ /* 0x002fc600078e02ec */
[----:B------:R1:W-:Y:S01]  /*13470*/  STL.64 [R1+0xbc0], R18 ;  /* 0x000bc01201007387 */ /* 0x0003e20000100a00 */
[----:B------:R-:W-:-:S03]  /*13480*/  VIADD R3, R6, 0xfffffffa ;  /* 0xfffffffa06037836 */ /* 0x000fc60000000000 */
[----:B------:R1:W-:Y:S01]  /*13490*/  LDGSTS.E [R250+0x400c], desc[UR4][R18.64], !P1 ;  /* 0x0400c00012fa7fae */ /* 0x0003e2000c921844 */
[----:B------:R-:W4:Y:S03]  /*134a0*/  LDC R6, c[0x0][0x230] ;  /* 0x00008c00ff067b82 */ /* 0x000f260000000800 */
[----:B------:R2:W-:Y:S01]  /*134b0*/  STL.64 [R1+0xbb8], R16 ;  /* 0x000bb81001007387 */ /* 0x0005e20000100a00 */
[----:B---3--:R-:W-:-:S03]  /*134c0*/  IMAD.WIDE R20, R0, 0x4, R242 ;  /* 0x0000000400147825 */ /* 0x008fc600078e02f2 */
[----:B------:R2:W-:Y:S04]  /*134d0*/  LDGSTS.E [R250+0x800c], desc[UR4][R16.64], !P1 ;  /* 0x0800c00010fa7fae */ /* 0x0005e8000c921844 */
[----:B------:R3:W-:Y:S01]  /*134e0*/  STL.64 [R1+0xbb0], R10 ;  /* 0x000bb00a01007387 */ /* 0x0007e20000100a00 */
[----:B-1----:R-:W-:-:S03]  /*134f0*/  IMAD.WIDE R18, R0, 0x4, R240 ;  /* 0x0000000400127825 */ /* 0x002fc600078e02f0 */
[----:B------:R3:W-:Y:S01]  /*13500*/  LDGSTS.E [R250+0xc00c], desc[UR4][R10.64], !P1 ;  /* 0x0c00c0000afa7fae */ /* 0x0007e2000c921844 */
[----:B------:R-:W-:Y:S01]  /*13510*/  ISETP.GE.U32.AND P1, PT, R3, 0x7fffffbb, PT ;  /* 0x7fffffbb0300780c */ /* 0x000fe20003f26070 */
[----:B------:R-:W-:Y:S02]  /*13520*/  IMAD R3, R2, 0x21, RZ ;  /* 0x0000002102037824 */ /* 0x000fe400078e02ff */
[C---:B--2---:R-:W-:Y:S01]  /*13530*/  IMAD.WIDE R16, R0.reuse, 0x4, R238 ;  /* 0x0000000400107825 */ /* 0x044fe200078e02ee */
[----:B------:R1:W-:Y:S04]  /*13540*/  STL.64 [R1+0x848], R20 ;  /* 0x0008481401007387 */ /* 0x0003e80000100a00 */
[----:B------:R1:W-:Y:S01]  /*13550*/  LDGSTS.E [R250+0x10000], desc[UR4][R20.64], !P2 ;  /* 0x1000000014fa7fae */ /* 0x0003e2000d121844 */
[----:B---3--:R-:W-:-:S03]  /*13560*/  IMAD.WIDE R10, R0, 0x4, R236 ;  /* 0x00000004000a7825 */ /* 0x008fc600078e02ec */
[----:B------:R2:W-:Y:S01]  /*13570*/  STL.64 [R1+0x840], R18 ;  /* 0x0008401201007387 */ /* 0x0005e20000100a00 */
[----:B------:R-:W-:-:S03]  /*13580*/  VIADD R0, R4, 0xfffffff9 ;  /* 0xfffffff904007836 */ /* 0x000fc60000000000 */
[----:B------:R2:W-:Y:S01]  /*13590*/  LDGSTS.E [R250+0x14000], desc[UR4][R18.64], !P2 ;  /* 0x1400000012fa7fae */ /* 0x0005e2000d121844 */
[----:B------:R-:W3:Y:S01]  /*135a0*/  LDC R4, c[0x0][0x230] ;  /* 0x00008c00ff047b82 */ /* 0x000ee20000000800 */
[C---:B-1----:R-:W-:Y:S02]  /*135b0*/  IMAD.WIDE R20, R3.reuse, 0x4, R242 ;  /* 0x0000000403147825 */ /* 0x042fe400078e02f2 */
[----:B------:R1:W-:Y:S04]  /*135c0*/  STL.64 [R1+0x838], R16 ;  /* 0x0008381001007387 */ /* 0x0003e80000100a00 */
[----:B------:R1:W-:Y:S01]  /*135d0*/  LDGSTS.E [R250+0x18000], desc[UR4][R16.64], !P2 ;  /* 0x1800000010fa7fae */ /* 0x0003e2000d121844 */
[----:B--2---:R-:W-:-:S03]  /*135e0*/  IMAD.WIDE R18, R3, 0x4, R240 ;  /* 0x0000000403127825 */ /* 0x004fc600078e02f0 */
[----:B------:R2:W-:Y:S04]  /*135f0*/  STL.64 [R1+0x830], R10 ;  /* 0x0008300a01007387 */ /* 0x0005e80000100a00 */
[----:B------:R2:W-:Y:S01]  /*13600*/  LDGSTS.E [R250+0x1c000], desc[UR4][R10.64], !P2 ;  /* 0x1c0000000afa7fae */ /* 0x0005e2000d121844 */
[----:B------:R-:W-:Y:S01]  /*13610*/  ISETP.GE.U32.AND P2, PT, R0, 0x7fffffba, PT ;  /* 0x7fffffba0000780c */ /* 0x000fe20003f46070 */
[----:B------:R-:W-:Y:S02]  /*13620*/  IMAD R0, R2, 0x22, RZ ;  /* 0x0000002202007824 */ /* 0x000fe400078e02ff */
[C---:B-1----:R-:W-:Y:S01]  /*13630*/  IMAD.WIDE R16, R3.reuse, 0x4, R238 ;  /* 0x0000000403107825 */ /* 0x042fe200078e02ee */
[----:B------:R1:W-:Y:S04]  /*13640*/  LDGSTS.E [R250+0x10004], desc[UR4][R20.64], !P4 ;  /* 0x1000400014fa7fae */ /* 0x0003e8000e121844 */
[----:B------:R4:W-:Y:S01]  /*13650*/  LDGSTS.E [R250+0x14004], desc[UR4][R18.64], !P4 ;  /* 0x1400400012fa7fae */ /* 0x0009e2000e121844 */
[----:B--2---:R-:W-:-:S03]  /*13660*/  IMAD.WIDE R10, R3, 0x4, R236 ;  /* 0x00000004030a7825 */ /* 0x004fc600078e02ec */
[----:B------:R1:W-:Y:S01]  /*13670*/  STL.64 [R1+0x828], R20 ;  /* 0x0008281401007387 */ /* 0x0003e20000100a00 */
[----:B------:R-:W-:-:S03]  /*13680*/  VIADD R3, R5, 0xfffffff8 ;  /* 0xfffffff805037836 */ /* 0x000fc60000000000 */
[----:B------:R2:W-:Y:S01]  /*13690*/  LDGSTS.E [R250+0x18004], desc[UR4][R16.64], !P4 ;  /* 0x1800400010fa7fae */ /* 0x0005e2000e121844 */
[----:B------:R-:W3:Y:S03]  /*136a0*/  LDC R5, c[0x0][0x230] ;  /* 0x00008c00ff057b82 */ /* 0x000ee60000000800 */
[----:B------:R4:W-:Y:S04]  /*136b0*/  STL.64 [R1+0x820], R18 ;  /* 0x0008201201007387 */ /* 0x0009e80000100a00 */
[----:B------:R2:W-:Y:S01]  /*136c0*/  LDGSTS.E [R250+0x1c004], desc[UR4][R10.64], !P4 ;  /* 0x1c0040000afa7fae */ /* 0x0005e2000e121844 */
[----:B-1----:R-:W-:Y:S01]  /*136d0*/  IMAD.WIDE R20, R0, 0x4, R242 ;  /* 0x0000000400147825 */ /* 0x002fe200078e02f2 */
[----:B------:R-:W-:-:S02]  /*136e0*/  ISETP.GE.U32.AND P4, PT, R3, 0x7fffffb9, PT ;  /* 0x7fffffb90300780c */ /* 0x000fc40003f86070 */
[----:B------:R2:W-:Y:S01]  /*136f0*/  STL.64 [R1+0x818], R16 ;  /* 0x0008181001007387 */ /* 0x0005e20000100a00 */
[----:B------:R-:W-:Y:S02]  /*13700*/  IMAD R3, R2, 0x23, RZ ;  /* 0x0000002302037824 */ /* 0x000fe400078e02ff */
[C---:B----4-:R-:W-:Y:S01]  /*13710*/  IMAD.WIDE R18, R0.reuse, 0x4, R240 ;  /* 0x0000000400127825 */ /* 0x050fe200078e02f0 */
[----:B------:R1:W-:Y:S04]  /*13720*/  STL.64 [R1+0x810], R10 ;  /* 0x0008100a01007387 */ /* 0x0003e80000100a00 */
[----:B------:R4:W-:Y:S01]  /*13730*/  STL.64 [R1+0x808], R20 ;  /* 0x0008081401007387 */ /* 0x0009e20000100a00 */
[----:B--2---:R-:W-:-:S03]  /*13740*/  IMAD.WIDE R16, R0, 0x4, R238 ;  /* 0x0000000400107825 */ /* 0x004fc600078e02ee */
[----:B------:R4:W-:Y:S01]  /*13750*/  LDGSTS.E [R250+0x10008], desc[UR4][R20.64], !P5 ;  /* 0x1000800014fa7fae */ /* 0x0009e2000e921844 */
[----:B-1----:R-:W-:-:S03]  /*13760*/  IMAD.WIDE R10, R0, 0x4, R236 ;  /* 0x00000004000a7825 */ /* 0x002fc600078e02ec */
[----:B------:R1:W-:Y:S01]  /*13770*/  STL.64 [R1+0x800], R18 ;  /* 0x0008001201007387 */ /* 0x0003e20000100a00 */
[----:B------:R-:W-:-:S03]  /*13780*/  VIADD R0, R6, 0xffffffdb ;  /* 0xffffffdb06007836 */ /* 0x000fc60000000000 */
[----:B------:R1:W-:Y:S01]  /*13790*/  LDGSTS.E [R250+0x14008], desc[UR4][R18.64], !P5 ;  /* 0x1400800012fa7fae */ /* 0x0003e2000e921844 */
[----:B------:R-:W2:Y:S01]  /*137a0*/  LDC R6, c[0x0][0x230] ;  /* 0x00008c00ff067b82 */ /* 0x000ea20000000800 */
[C---:B----4-:R-:W-:Y:S02]  /*137b0*/  IMAD.WIDE R20, R3.reuse, 0x4, R242 ;  /* 0x0000000403147825 */ /* 0x050fe400078e02f2 */
[----:B------:R4:W-:Y:S04]  /*137c0*/  STL.64 [R1+0x7f8], R16 ;  /* 0x0007f81001007387 */ /* 0x0009e80000100a00 */
[----:B------:R4:W-:Y:S01]  /*137d0*/  LDGSTS.E [R250+0x18008], desc[UR4][R16.64], !P5 ;  /* 0x1800800010fa7fae */ /* 0x0009e2000e921844 */
[----:B-1----:R-:W-:-:S03]  /*137e0*/  IMAD.WIDE R18, R3, 0x4, R240 ;  /* 0x0000000403127825 */ /* 0x002fc600078e02f0 */
[----:B------:R1:W-:Y:S04]  /*137f0*/  STL.64 [R1+0x7f0], R10 ;  /* 0x0007f00a01007387 */ /* 0x0003e80000100a00 */
[----:B------:R1:W-:Y:S01]  /*13800*/  LDGSTS.E [R250+0x1c008], desc[UR4][R10.64], !P5 ;  /* 0x1c0080000afa7fae */ /* 0x0003e2000e921844 */
[----:B----4-:R-:W-:-:S03]  /*13810*/  IMAD.WIDE R16, R3, 0x4, R238 ;  /* 0x0000000403107825 */ /* 0x010fc600078e02ee */
[----:B------:R4:W-:Y:S04]  /*13820*/  STL.64 [R1+0x7e8], R20 ;  /* 0x0007e81401007387 */ /* 0x0009e80000100a00 */
[----:B------:R4:W-:Y:S01]  /*13830*/  LDGSTS.E [R250+0x1000c], desc[UR4][R20.64], !P6 ;  /* 0x1000c00014fa7fae */ /* 0x0009e2000f121844 */
[----:B-1----:R-:W-:-:S03]  /*13840*/  IMAD.WIDE R10, R3, 0x4, R236 ;  /* 0x00000004030a7825 */ /* 0x002fc600078e02ec */
[----:B------:R1:W-:Y:S01]  /*13850*/  STL.64 [R1+0x7e0], R18 ;  /* 0x0007e01201007387 */ /* 0x0003e20000100a00 */
[----:B---3--:R-:W-:-:S03]  /*13860*/  VIADD R3, R4, 0xffffffda ;  /* 0xffffffda04037836 */ /* 0x008fc60000000000 */
[----:B------:R1:W-:Y:S01]  /*13870*/  LDGSTS.E [R250+0x1400c], desc[UR4][R18.64], !P6 ;  /* 0x1400c00012fa7fae */ /* 0x0003e2000f121844 */
[----:B------:R-:W3:Y:S03]  /*13880*/  LDC R4, c[0x0][0x230] ;  /* 0x00008c00ff047b82 */ /* 0x000ee60000000800 */
[----:B------:R-:W-:Y:S01]  /*13890*/  STL.64 [R1+0x7d8], R16 ;  /* 0x0007d81001007387 */ /* 0x000fe20000100a00 */
[----:B------:R-:W-:-:S03]  /*138a0*/  ISETP.GE.U32.AND P5, PT, R0, 0x7fffff9c, PT ;  /* 0x7fffff9c0000780c */ /* 0x000fc60003fa6070 */
[----:B------:R-:W-:Y:S01]  /*138b0*/  LDGSTS.E [R250+0x1800c], desc[UR4][R16.64], !P6 ;  /* 0x1800c00010fa7fae */ /* 0x000fe2000f121844 */
[----:B------:R-:W-:-:S03]  /*138c0*/  IMAD.SHL.U32 R0, R2, 0x4, RZ ;  /* 0x0000000402007824 */ /* 0x000fc600078e00ff */
[----:B------:R2:W-:Y:S04]  /*138d0*/  STL.64 [R1+0x7d0], R10 ;  /* 0x0007d00a01007387 */ /* 0x0005e80000100a00 */
[----:B------:R2:W-:Y:S01]  /*138e0*/  LDGSTS.E [R250+0x1c00c], desc[UR4][R10.64], !P6 ;  /* 0x1c00c0000afa7fae */ /* 0x0005e2000f121844 */
[----:B----4-:R-:W-:Y:S01]  /*138f0*/  IMAD.WIDE R20, R0, 0x4, R242 ;  /* 0x0000000400147825 */ /* 0x010fe200078e02f2 */
[----:B------:R-:W-:-:S03]  /*13900*/  ISETP.GE.U32.AND P6, PT, R3, 0x7fffff9b, PT ;  /* 0x7fffff9b0300780c */ /* 0x000fc60003fc6070 */
[----:B-1----:R-:W-:Y:S01]  /*13910*/  IMAD.WIDE R18, R0, 0x4, R240 ;  /* 0x0000000400127825 */ /* 0x002fe200078e02f0 */
[----:B--2---:R-:W-:-:S03]  /*13920*/  LOP3.LUT R10, R7, 0x10, RZ, 0x3c, !PT ;  /* 0x00000010070a7812 */ /* 0x004fc600078e3cff */
[----:B------:R-:W-:-:S04]  /*13930*/  IMAD.WIDE R16, R0, 0x4, R238 ;  /* 0x0000000400107825 */ /* 0x000fc800078e02ee */
[----:B------:R-:W-:Y:S02]  /*13940*/  VIADD R249, R10, UR61 ;  /* 0x0000003d0af97c36 */ /* 0x000fe40008000000 */
[----:B------:R-:W-:Y:S01]  /*13950*/  IMAD.WIDE R10, R0, 0x4, R236 ;  /* 0x00000004000a7825 */ /* 0x000fe200078e02ec */
[----:B------:R1:W-:Y:S03]  /*13960*/  STL.64 [R1+0xba8], R20 ;  /* 0x000ba81401007387 */ /* 0x0003e60000100a00 */
[----:B------:R-:W-:Y:S01]  /*13970*/  VIADD R0, R5, 0xffffffd9 ;  /* 0xffffffd905007836 */ /* 0x000fe20000000000 */
[----:B------:R1:W-:Y:S01]  /*13980*/  LDGSTS.E [R249], desc[UR4][R20.64], !P3 ;  /* 0x0000000014f97fae */ /* 0x0003e2000d921844 */
[----:B------:R-:W2:Y:S01]  /*13990*/  LDC R5, c[0x0][0x230] ;  /* 0x00008c00ff057b82 */ /* 0x000ea20000000800 */
[----:B------:R-:W-:Y:S02]  /*139a0*/  IMAD R3, R2, 0x5, RZ ;  /* 0x0000000502037824 */ /* 0x000fe400078e02ff */
        /* <DEDUP_REMOVED lines=8> */
[----:B------:R-:W-:Y:S01]  /*13a30*/  ISETP.GE.U32.AND P3, PT, R0, 0x7fffff9a, PT ;  /* 0x7fffff9a0000780c */ /* 0x000fe20003f66070 */
[----:B-1----:R-:W-:Y:S02]  /*13a40*/  IMAD.WIDE R16, R3, 0x4, R238 ;  /* 0x0000000403107825 */ /* 0x002fe400078e02ee */
[----:B------:R1:W-:Y:S02]  /*13a50*/  STL.64 [R1+0xb88], R20 ;  /* 0x000b881401007387 */ /* 0x0003e40000100a00 */
[----:B------:R-:W-:-:S02]  /*13a60*/  IMAD R0, R2, 0x6, RZ ;  /* 0x0000000602007824 */ /* 0x000fc400078e02ff */
[----:B------:R1:W-:Y:S01]  /*13a70*/  LDGSTS.E [R249+0x4], desc[UR4][R20.64], !P1 ;  /* 0x0000400014f97fae */ /* 0x0003e2000c921844 */
[----:B----4-:R-:W-:-:S03]  /*13a80*/  IMAD.WIDE R10, R3, 0x4, R236 ;  /* 0x00000004030a7825 */ /* 0x010fc600078e02ec */
[----:B------:R4:W-:Y:S01]  /*13a90*/  STL.64 [R1+0xb80], R18 ;  /* 0x000b801201007387 */ /* 0x0009e20000100a00 */
[----:B------:R-:W-:-:S03]  /*13aa0*/  VIADD R3, R6, 0xffffffd8 ;  /* 0xffffffd806037836 */ /* 0x000fc60000000000 */
[----:B------:R4:W-:Y:S01]  /*13ab0*/  LDGSTS.E [R249+0x4004], desc[UR4][R18.64], !P1 ;  /* 0x0400400012f97fae */ /* 0x0009e2000c921844 */
[----:B------:R-:W2:Y:S03]  /*13ac0*/  LDC R6, c[0x0][0x230] ;  /* 0x00008c00ff067b82 */ /* 0x000ea60000000800 */
[----:B------:R3:W-:Y:S01]  /*13ad0*/  STL.64 [R1+0xb78], R16 ;  /* 0x000b781001007387 */ /* 0x0007e20000100a00 */
[----:B-1----:R-:W-:-:S03]  /*13ae0*/  IMAD.WIDE R20, R0, 0x4, R242 ;  /* 0x0000000400147825 */ /* 0x002fc600078e02f2 */
[----:B------:R3:W-:Y:S04]  /*13af0*/  LDGSTS.E [R249+0x8004], desc[UR4][R16.64], !P1 ;  /* 0x0800400010f97fae */ /* 0x0007e8000c921844 */
[----:B------:R1:W-:Y:S01]  /*13b00*/  STL.64 [R1+0xb70], R10 ;  /* 0x000b700a01007387 */ /* 0x0003e20000100a00 */
[----:B----4-:R-:W-:-:S03]  /*13b10*/  IMAD.WIDE R18, R0, 0x4, R240 ;  /* 0x0000000400127825 */ /* 0x010fc600078e02f0 */
[----:B------:R1:W-:Y:S01]  /*13b20*/  LDGSTS.E [R249+0xc004], desc[UR4][R10.64], !P1 ;  /* 0x0c0040000af97fae */ /* 0x0003e2000c921844 */
[----:B------:R-:W-:Y:S01]  /*13b30*/  ISETP.GE.U32.AND P1, PT, R3, 0x7fffff99, PT ;  /* 0x7fffff990300780c */ /* 0x000fe20003f26070 */
[----:B---3--:R-:W-:Y:S02]  /*13b40*/  IMAD.WIDE R16, R0, 0x4, R238 ;  /* 0x0000000400107825 */ /* 0x008fe400078e02ee */
[----:B------:R3:W-:Y:S02]  /*13b50*/  STL.64 [R1+0xb68], R20 ;  /* 0x000b681401007387 */ /* 0x0007e40000100a00 */
[----:B------:R-:W-:Y:S02]  /*13b60*/  IMAD R3, R2, 0x7, RZ ;  /* 0x0000000702037824 */ /* 0x000fe400078e02ff */
        /* <DEDUP_REMOVED lines=13> */
[C---:B--2---:R-:W-:Y:S02]  /*13c40*/  IMAD.WIDE R16, R3.reuse, 0x4, R238 ;  /* 0x0000000403107825 */ /* 0x044fe400078e02ee */
[----:B------:R1:W-:Y:S02]  /*13c50*/  LDGSTS.E [R249+0xc], desc[UR4][R20.64], !P4 ;  /* 0x0000c00014f97fae */ /* 0x0003e4000e121844 */
[----:B------:R-:W-:Y:S02]  /*13c60*/  IMAD R0, R2, 0x24, RZ ;  /* 0x0000002402007824 */ /* 0x000fe400078e02ff */
[----:B------:R2:W-:Y:S01]  /*13c70*/  LDGSTS.E [R249+0x400c], desc[UR4][R18.64], !P4 ;  /* 0x0400c00012f97fae */ /* 0x0005e2000e121844 */
[----:B---3--:R-:W-:-:S03]  /*13c80*/  IMAD.WIDE R10, R3, 0x4, R236 ;  /* 0x00000004030a7825 */ /* 0x008fc600078e02ec */
[----:B------:R1:W-:Y:S01]  /*13c90*/  STL.64 [R1+0xb48], R20 ;  /* 0x000b481401007387 */ /* 0x0003e20000100a00 */
[----:B------:R-:W-:-:S03]  /*13ca0*/  VIADD R3, R5, 0xfffffff6 ;  /* 0xfffffff605037836 */ /* 0x000fc60000000000 */
[----:B------:R3:W-:Y:S01]  /*13cb0*/  LDGSTS.E [R249+0x800c], desc[UR4][R16.64], !P4 ;  /* 0x0800c00010f97fae */ /* 0x0007e2000e121844 */
[----:B------:R-:W4:Y:S03]  /*13cc0*/  LDC R5, c[0x0][0x230] ;  /* 0x00008c00ff057b82 */ /* 0x000f260000000800 */
[----:B------:R2:W-:Y:S04]  /*13cd0*/  STL.64 [R1+0xb40], R18 ;  /* 0x000b401201007387 */ /* 0x0005e80000100a00 */
[----:B------:R3:W-:Y:S01]  /*13ce0*/  LDGSTS.E [R249+0xc00c], desc[UR4][R10.64], !P4 ;  /* 0x0c00c0000af97fae */ /* 0x0007e2000e121844 */
[----:B-1----:R-:W-:Y:S01]  /*13cf0*/  IMAD.WIDE R20, R0, 0x4, R242 ;  /* 0x0000000400147825 */ /* 0x002fe200078e02f2 */
[----:B------:R-:W-:-:S02]  /*13d00*/  ISETP.GE.U32.AND P4, PT, R3, 0x7fffffb7, PT ;  /* 0x7fffffb70300780c */ /* 0x000fc40003f86070 */
[----:B------:R3:W-:Y:S01]  /*13d10*/  STL.64 [R1+0xb38], R16 ;  /* 0x000b381001007387 */ /* 0x0007e20000100a00 */
[----:B------:R-:W-:Y:S02]  /*13d20*/  IMAD R3, R2, 0x25, RZ ;  /* 0x0000002502037824 */ /* 0x000fe400078e02ff */
[C---:B--2---:R-:W-:Y:S01]  /*13d30*/  IMAD.WIDE R18, R0.reuse, 0x4, R240 ;  /* 0x0000000400127825 */ /* 0x044fe200078e02f0 */
[----:B------:R1:W-:Y:S04]  /*13d40*/  STL.64 [R1+0xb30], R10 ;  /* 0x000b300a01007387 */ /* 0x0003e80000100a00 */
[----:B------:R2:W-:Y:S01]  /*13d50*/  STL.64 [R1+0x7c8], R20 ;  /* 0x0007c81401007387 */ /* 0x0005e20000100a00 */
[----:B---3--:R-:W-:-:S03]  /*13d60*/  IMAD.WIDE R16, R0, 0x4, R238 ;  /* 0x0000000400107825 */ /* 0x008fc600078e02ee */
[----:B------:R2:W-:Y:S01]  /*13d70*/  LDGSTS.E [R249+0x10000], desc[UR4][R20.64], !P5 ;  /* 0x1000000014f97fae */ /* 0x0005e2000e921844 */
[----:B-1----:R-:W-:-:S03]  /*13d80*/  IMAD.WIDE R10, R0, 0x4, R236 ;  /* 0x00000004000a7825 */ /* 0x002fc600078e02ec */
[----:B------:R1:W-:Y:S01]  /*13d90*/  STL.64 [R1+0x7c0], R18 ;  /* 0x0007c01201007387 */ /* 0x0003e20000100a00 */
[----:B------:R-:W-:-:S03]  /*13da0*/  VIADD R0, R6, 0xfffffff5 ;  /* 0xfffffff506007836 */ /* 0x000fc60000000000 */
[----:B------:R1:W-:Y:S01]  /*13db0*/  LDGSTS.E [R249+0x14000], desc[UR4][R18.64], !P5 ;  /* 0x1400000012f97fae */ /* 0x0003e2000e921844 */
[----:B------:R-:W3:Y:S01]  /*13dc0*/  LDC R6, c[0x0][0x230] ;  /* 0x00008c00ff067b82 */ /* 0x000ee20000000800 */
[C---:B--2---:R-:W-:Y:S02]  /*13dd0*/  IMAD.WIDE R20, R3.reuse, 0x4, R242 ;  /* 0x0000000403147825 */ /* 0x044fe400078e02f2 */
[----:B------:R2:W-:Y:S04]  /*13de0*/  STL.64 [R1+0x7b8], R16 ;  /* 0x0007b81001007387 */ /* 0x0005e80000100a00 */
[----:B------:R2:W-:Y:S01]  /*13df0*/  LDGSTS.E [R249+0x18000], desc[UR4][R16.64], !P5 ;  /* 0x1800000010f97fae */ /* 0x0005e2000e921844 */
[----:B-1----:R-:W-:-:S03]  /*13e00*/  IMAD.WIDE R18, R3, 0x4, R240 ;  /* 0x0000000403127825 */ /* 0x002fc600078e02f0 */
[----:B------:R1:W-:Y:S04]  /*13e10*/  STL.64 [R1+0x7b0], R10 ;  /* 0x0007b00a01007387 */ /* 0x0003e80000100a00 */
[----:B------:R1:W-:Y:S01]  /*13e20*/  LDGSTS.E [R249+0x1c000], desc[UR4][R10.64], !P5 ;  /* 0x1c0000000af97fae */ /* 0x0003e2000e921844 */
[----:B------:R-:W-:Y:S01]  /*13e30*/  ISETP.GE.U32.AND P5, PT, R0, 0x7fffffb6, PT ;  /* 0x7fffffb60000780c */ /* 0x000fe20003fa6070 */
[----:B--2---:R-:W-:Y:S02]  /*13e40*/  IMAD.WIDE R16, R3, 0x4, R238 ;  /* 0x0000000403107825 */ /* 0x004fe400078e02ee */
[----:B------:R2:W-:Y:S02]  /*13e50*/  LDGSTS.E [R249+0x10004], desc[UR4][R20.64], !P6 ;  /* 0x1000400014f97fae */ /* 0x0005e4000f121844 */
[----:B------:R-:W-:-:S02]  /*13e60*/  IMAD R0, R2, 0x26, RZ ;  /* 0x0000002602007824 */ /* 0x000fc400078e02ff */
[----:B------:R2:W-:Y:S01]  /*13e70*/  LDGSTS.E [R249+0x14004], desc[UR4][R18.64], !P6 ;  /* 0x1400400012f97fae */ /* 0x0005e2000f121844 */
[----:B-1----:R-:W-:-:S03]  /*13e80*/  IMAD.WIDE R10, R3, 0x4, R236 ;  /* 0x00000004030a7825 */ /* 0x002fc600078e02ec */
[----:B------:R2:W-:Y:S01]  /*13e90*/  STL.64 [R1+0x7a8], R20 ;  /* 0x0007a81401007387 */ /* 0x0005e20000100a00 */
[----:B----4-:R-:W-:-:S03]  /*13ea0*/  VIADD R3, R4, 0xfffffff4 ;  /* 0xfffffff404037836 */ /* 0x010fc60000000000 */
[----:B------:R1:W-:Y:S01]  /*13eb0*/  LDGSTS.E [R249+0x18004], desc[UR4][R16.64], !P6 ;  /* 0x1800400010f97fae */ /* 0x0003e2000f121844 */
[----:B------:R-:W4:Y:S03]  /*13ec0*/  LDC R4, c[0x0][0x230] ;  /* 0x00008c00ff047b82 */ /* 0x000f260000000800 */
[----:B------:R3:W-:Y:S04]  /*13ed0*/  STL.64 [R1+0x7a0], R18 ;  /* 0x0007a01201007387 */ /* 0x0007e80000100a00 */
[----:B------:R1:W-:Y:S01]  /*13ee0*/  LDGSTS.E [R249+0x1c004], desc[UR4][R10.64], !P6 ;  /* 0x1c0040000af97fae */ /* 0x0003e2000f121844 */
[----:B--2---:R-:W-:Y:S01]  /*13ef0*/  IMAD.WIDE R20, R0, 0x4, R242 ;  /* 0x0000000400147825 */ /* 0x004fe200078e02f2 */
[----:B------:R-:W-:-:S02]  /*13f00*/  ISETP.GE.U32.AND P6, PT, R3, 0x7fffffb5, PT ;  /* 0x7fffffb50300780c */ /* 0x000fc40003fc6070 */
[----:B------:R1:W-:Y:S01]  /*13f10*/  STL.64 [R1+0x798], R16 ;  /* 0x0007981001007387 */ /* 0x0003e20000100a00 */
[----:B------:R-:W-:Y:S02]  /*13f20*/  IMAD R3, R2, 0x27, RZ ;  /* 0x0000002702037824 */ /* 0x000fe400078e02ff */
[C---:B---3--:R-:W-:Y:S01]  /*13f30*/  IMAD.WIDE R18, R0.reuse, 0x4, R240 ;  /* 0x0000000400127825 */ /* 0x048fe200078e02f0 */
[----:B------:R2:W-:Y:S04]  /*13f40*/  STL.64 [R1+0x790], R10 ;  /* 0x0007900a01007387 */ /* 0x0005e80000100a00 */
[----:B------:R3:W-:Y:S01]  /*13f50*/  STL.64 [R1+0x788], R20 ;  /* 0x0007881401007387 */ /* 0x0007e20000100a00 */
[----:B-1----:R-:W-:-:S03]  /*13f60*/  IMAD.WIDE R16, R0, 0x4, R238 ;  /* 0x0000000400107825 */ /* 0x002fc600078e02ee */
[----:B------:R3:W-:Y:S01]  /*13f70*/  LDGSTS.E [R249+0x10008], desc[UR4][R20.64], !P3 ;  /* 0x1000800014f97fae */ /* 0x0007e2000d921844 */
[----:B--2---:R-:W-:-:S03]  /*13f80*/  IMAD.WIDE R10, R0, 0x4, R236 ;  /* 0x00000004000a7825 */ /* 0x004fc600078e02ec */
[----:B------:R1:W-:Y:S01]  /*13f90*/  STL.64 [R1+0x780], R18 ;  /* 0x0007801201007387 */ /* 0x0003e20000100a00 */
[----:B------:R-:W-:-:S03]  /*13fa0*/  VIADD R0, R5, 0xffffffd7 ;  /* 0xffffffd705007836 */ /* 0x000fc60000000000 */
        /* <DEDUP_REMOVED lines=8> */
[----:B---3--:R-:W-:-:S03]  /*14030*/  IMAD.WIDE R16, R3, 0x4, R238 ;  /* 0x0000000403107825 */ /* 0x008fc600078e02ee */
[----:B------:R3:W-:Y:S04]  /*14040*/  STL.64 [R1+0x768], R20 ;  /* 0x0007681401007387 */ /* 0x0007e80000100a00 */
[----:B------:R3:W-:Y:S01]  /*14050*/  LDGSTS.E [R249+0x1000c], desc[UR4][R20.64], !P1 ;  /* 0x1000c00014f97fae */ /* 0x0007e2000c921844 */
[----:B-1----:R-:W-:-:S03]  /*14060*/  IMAD.WIDE R10, R3, 0x4, R236 ;  /* 0x00000004030a7825 */ /* 0x002fc600078e02ec */
[----:B------:R1:W-:Y:S01]  /*14070*/  STL.64 [R1+0x760], R18 ;  /* 0x0007601201007387 */ /* 0x0003e20000100a00 */
[----:B------:R-:W-:-:S03]  /*14080*/  ISETP.GE.U32.AND P3, PT, R0, 0x7fffff98, PT ;  /* 0x7fffff980000780c */ /* 0x000fc60003f66070 */
[----:B------:R1:W-:Y:S01]  /*14090*/  LDGSTS.E [R249+0x1400c], desc[UR4][R18.64], !P1 ;  /* 0x1400c00012f97fae */ /* 0x0003e2000c921844 */
[----:B------:R-:W-:-:S03]  /*140a0*/  VIADD R3, R6, 0xffffffd6 ;  /* 0xffffffd606037836 */ /* 0x000fc60000000000 */
[----:B------:R-:W-:Y:S01]  /*140b0*/  STL.64 [R1+0x758], R16 ;  /* 0x0007581001007387 */ /* 0x000fe20000100a00 */
[----:B------:R-:W-:Y:S01]  /*140c0*/  IMAD.SHL.U32 R0, R2, 0x8, RZ ;  /* 0x0000000802007824 */ /* 0x000fe200078e00ff */
[----:B------:R-:W2:Y:S02]  /*140d0*/  LDC R6, c[0x0][0x230] ;  /* 0x00008c00ff067b82 */ /* 0x000ea40000000800 */
[----:B------:R-:W-:Y:S04]  /*140e0*/  LDGSTS.E [R249+0x1800c], desc[UR4][R16.64], !P1 ;  /* 0x1800c00010f97fae */ /* 0x000fe8000c921844 */
[----:B------:R4:W-:Y:S04]  /*140f0*/  STL.64 [R1+0x750], R10 ;  /* 0x0007500a01007387 */ /* 0x0009e80000100a00 */
[----:B------:R4:W-:Y:S01]  /*14100*/  LDGSTS.E [R249+0x1c00c], desc[UR4][R10.64], !P1 ;  /* 0x1c00c0000af97fae */ /* 0x0009e2000c921844 */
[----:B---3--:R-:W-:Y:S01]  /*14110*/  IMAD.WIDE R20, R0, 0x4, R242 ;  /* 0x0000000400147825 */ /* 0x008fe200078e02f2 */
[----:B------:R-:W-:-:S03]  /*14120*/  ISETP.GE.U32.AND P1, PT, R3, 0x7fffff97, PT ;  /* 0x7fffff970300780c */ /* 0x000fc60003f26070 */
[----:B-1----:R-:W-:Y:S01]  /*14130*/  IMAD.WIDE R18, R0, 0x4, R240 ;  /* 0x0000000400127825 */ /* 0x002fe200078e02f0 */
[----:B----4-:R-:W-:-:S03]  /*14140*/  LOP3.LUT R10, R7, 0x20, RZ, 0x3c, !PT ;  /* 0x00000020070a7812 */ /* 0x010fc600078e3cff */
[----:B------:R-:W-:-:S04]  /*14150*/  IMAD.WIDE R16, R0, 0x4, R238 ;  /* 0x0000000400107825 */ /* 0x000fc800078e02ee */
[----:B------:R-:W-:Y:S02]  /*14160*/  VIADD R248, R10, UR61 ;  /* 0x0000003d0af87c36 */ /* 0x000fe40008000000 */
[----:B------:R-:W-:Y:S01]  /*14170*/  IMAD.WIDE R10, R0, 0x4, R236 ;  /* 0x00000004000a7825 */ /* 0x000fe200078e02ec */
[----:B------:R1:W-:Y:S03]  /*14180*/  STL.64 [R1+0xb28], R20 ;  /* 0x000b281401007387 */ /* 0x0003e60000100a00 */
[----:B------:R-:W-:Y:S01]  /*14190*/  VIADD R0, R4, 0xffffffd5 ;  /* 0xffffffd504007836 */ /* 0x000fe20000000000 */
[----:B------:R1:W-:Y:S01]  /*141a0*/  LDGSTS.E [R248], desc[UR4][R20.64], !P2 ;  /* 0x0000000014f87fae */ /* 0x0003e2000d121844 */
[----:B------:R-:W-:Y:S01]  /*141b0*/  IMAD R3, R2, 0x9, RZ ;  /* 0x0000000902037824 */ /* 0x000fe200078e02ff */
[----:B------:R-:W3:Y:S02]  /*141c0*/  LDC R4, c[0x0][0x230] ;  /* 0x00008c00ff047b82 */ /* 0x000ee40000000800 */
[----:B------:R4:W-:Y:S04]  /*141d0*/  STL.64 [R1+0xb20], R18 ;  /* 0x000b201201007387 */ /* 0x0009e80000100a00 */
[----:B------:R4:W-:Y:S04]  /*141e0*/  LDGSTS.E [R248+0x4000], desc[UR4][R18.64], !P2 ;  /* 0x0400000012f87fae */ /* 0x0009e8000d121844 */
[----:B------:R2:W-:Y:S01]  /*141f0*/  STL.64 [R1+0xb18], R16 ;  /* 0x000b181001007387 */ /* 0x0005e20000100a00 */
[----:B-1----:R-:W-:-:S03]  /*14200*/  IMAD.WIDE R20, R3, 0x4, R242 ;  /* 0x0000000403147825 */ /* 0x002fc600078e02f2 */
[----:B------:R2:W-:Y:S04]  /*14210*/  LDGSTS.E [R248+0x8000], desc[UR4][R16.64], !P2 ;  /* 0x0800000010f87fae */ /* 0x0005e8000d121844 */
[----:B------:R1:W-:Y:S01]  /*14220*/  STL.64 [R1+0xb10], R10 ;  /* 0x000b100a01007387 */ /* 0x0003e20000100a00 */
[----:B----4-:R-:W-:-:S03]  /*14230*/  IMAD.WIDE R18, R3, 0x4, R240 ;  /* 0x0000000403127825 */ /* 0x010fc600078e02f0 */
[----:B------:R1:W-:Y:S01]  /*14240*/  LDGSTS.E [R248+0xc000], desc[UR4][R10.64], !P2 ;  /* 0x0c0000000af87fae */ /* 0x0003e2000d121844 */
[C---:B--2---:R-:W-:Y:S01]  /*14250*/  IMAD.WIDE R16, R3.reuse, 0x4, R238 ;  /* 0x0000000403107825 */ /* 0x044fe200078e02ee */
[----:B------:R-:W-:Y:S02]  /*14260*/  ISETP.GE.U32.AND P2, PT, R0, 0x7fffff96, PT ;  /* 0x7fffff960000780c */ /* 0x000fe40003f46070 */
[----:B------:R2:W-:Y:S01]  /*14270*/  STL.64 [R1+0xb08], R20 ;  /* 0x000b081401007387 */ /* 0x0005e20000100a00 */
[----:B-1----:R-:W-:-:S03]  /*14280*/  IMAD.WIDE R10, R3, 0x4, R236 ;  /* 0x00000004030a7825 */ /* 0x002fc600078e02ec */
[----:B------:R2:W-:Y:S01]  /*14290*/  LDGSTS.E [R248+0x4], desc[UR4][R20.64], !P4 ;  /* 0x0000400014f87fae */ /* 0x0005e2000e121844 */
[----:B------:R-:W-:-:S03]  /*142a0*/  VIADD R3, R5, 0xffffffd4 ;  /* 0xffffffd405037836 */ /* 0x000fc60000000000 */
[----:B------:R1:W-:Y:S01]  /*142b0*/  STL.64 [R1+0xb00], R18 ;  /* 0x000b001201007387 */ /* 0x0003e20000100a00 */
[----:B------:R-:W4:Y:S01]  /*142c0*/  LDC R5, c[0x0][0x230] ;  /* 0x00008c00ff057b82 */ /* 0x000f220000000800 */
[----:B------:R-:W-:Y:S02]  /*142d0*/  IMAD R0, R2, 0xa, RZ ;  /* 0x0000000a02007824 */ /* 0x000fe400078e02ff */
[----:B------:R1:W-:Y:S04]  /*142e0*/  LDGSTS.E [R248+0x4004], desc[UR4][R18.64], !P4 ;  /* 0x0400400012f87fae */ /* 0x0003e8000e121844 */
[----:B------:R3:W-:Y:S01]  /*142f0*/  STL.64 [R1+0xaf8], R16 ;  /* 0x000af81001007387 */ /* 0x0007e20000100a00 */
[----:B--2---:R-:W-:-:S03]  /*14300*/  IMAD.WIDE R20, R0, 0x4, R242 ;  /* 0x0000000400147825 */ /* 0x004fc600078e02f2 */
[----:B------:R3:W-:Y:S04]  /*14310*/  LDGSTS.E [R248+0x8004], desc[UR4][R16.64], !P4 ;  /* 0x0800400010f87fae */ /* 0x0007e8000e121844 */
[----:B------:R2:W-:Y:S01]  /*14320*/  STL.64 [R1+0xaf0], R10 ;  /* 0x000af00a01007387 */ /* 0x0005e20000100a00 */
[----:B-1----:R-:W-:-:S03]  /*14330*/  IMAD.WIDE R18, R0, 0x4, R240 ;  /* 0x0000000400127825 */ /* 0x002fc600078e02f0 */
[----:B------:R2:W-:Y:S01]  /*14340*/  LDGSTS.E [R248+0xc004], desc[UR4][R10.64], !P4 ;  /* 0x0c0040000af87fae */ /* 0x0005e2000e121844 */
[----:B------:R-:W-:Y:S01]  /*14350*/  ISETP.GE.U32.AND P4, PT, R3, 0x7fffff95, PT ;  /* 0x7fffff950300780c */ /* 0x000fe20003f86070 */
[----:B------:R-:W-:Y:S02]  /*14360*/  IMAD R3, R2, 0xb, RZ ;  /* 0x0000000b02037824 */ /* 0x000fe400078e02ff */
[C---:B---3--:R-:W-:Y:S01]  /*14370*/  IMAD.WIDE R16, R0.reuse, 0x4, R238 ;  /* 0x0000000400107825 */ /* 0x048fe200078e02ee */
[----:B------:R1:W-:Y:S04]  /*14380*/  STL.64 [R1+0xae8], R20 ;  /* 0x000ae81401007387 */ /* 0x0003e80000100a00 */
[----:B------:R1:W-:Y:S01]  /*14390*/  LDGSTS.E [R248+0x8], desc[UR4][R20.64], !P5 ;  /* 0x0000800014f87fae */ /* 0x0003e2000e921844 */
[----:B--2---:R-:W-:-:S03]  /*143a0*/  IMAD.WIDE R10, R0, 0x4, R236 ;  /* 0x00000004000a7825 */ /* 0x004fc600078e02ec */
        /* <DEDUP_REMOVED lines=11> */
[----:B-1----:R-:W-:Y:S02]  /*14460*/  IMAD.WIDE R16, R3, 0x4, R238 ;  /* 0x0000000403107825 */ /* 0x002fe400078e02ee */
[----:B------:R1:W-:Y:S02]  /*14470*/  STL.64 [R1+0xac8], R20 ;  /* 0x000ac81401007387 */ /* 0x0003e40000100a00 */
[----:B------:R-:W-:-:S02]  /*14480*/  IMAD R0, R2, 0x28, RZ ;  /* 0x0000002802007824 */ /* 0x000fc400078e02ff */
[----:B------:R1:W-:Y:S01]  /*14490*/  LDGSTS.E [R248+0xc], desc[UR4][R20.64], !P6 ;  /* 0x0000c00014f87fae */ /* 0x0003e2000f121844 */
[----:B--2---:R-:W-:-:S03]  /*144a0*/  IMAD.WIDE R10, R3, 0x4, R236 ;  /* 0x00000004030a7825 */ /* 0x004fc600078e02ec */
[----:B------:R2:W-:Y:S01]  /*144b0*/  STL.64 [R1+0xac0], R18 ;  /* 0x000ac01201007387 */ /* 0x0005e20000100a00 */
[----:B------:R-:W-:-:S03]  /*144c0*/  VIADD R3, R4, 0xfffffff2 ;  /* 0xfffffff204037836 */ /* 0x000fc60000000000 */
[----:B------:R2:W-:Y:S01]  /*144d0*/  LDGSTS.E [R248+0x400c], desc[UR4][R18.64], !P6 ;  /* 0x0400c00012f87fae */ /* 0x0005e2000f121844 */
[----:B------:R-:W3:Y:S03]  /*144e0*/  LDC R4, c[0x0][0x230] ;  /* 0x00008c00ff047b82 */ /* 0x000ee60000000800 */
[----:B------:R4:W-:Y:S01]  /*144f0*/  STL.64 [R1+0xab8], R16 ;  /* 0x000ab81001007387 */ /* 0x0009e20000100a00 */
[----:B-1----:R-:W-:-:S03]  /*14500*/  IMAD.WIDE R20, R0, 0x4, R242 ;  /* 0x0000000400147825 */ /* 0x002fc600078e02f2 */
[----:B------:R4:W-:Y:S04]  /*14510*/  LDGSTS.E [R248+0x800c], desc[UR4][R16.64], !P6 ;  /* 0x0800c00010f87fae */ /* 0x0009e8000f121844 */
[----:B------:R1:W-:Y:S01]  /*14520*/  STL.64 [R1+0xab0], R10 ;  /* 0x000ab00a01007387 */ /* 0x0003e20000100a00 */
[----:B--2---:R-:W-:-:S03]  /*14530*/  IMAD.WIDE R18, R0, 0x4, R240 ;  /* 0x0000000400127825 */ /* 0x004fc600078e02f0 */
        /* <DEDUP_REMOVED lines=8> */
[----:B------:R-:W-:-:S03]  /*145c0*/  VIADD R0, R5, 0xfffffff1 ;  /* 0xfffffff105007836 */ /* 0x000fc60000000000 */
[----:B------:R1:W-:Y:S01]  /*145d0*/  LDGSTS.E [R248+0x14000], desc[UR4][R18.64], !P3 ;  /* 0x1400000012f87fae */ /* 0x0003e2000d921844 */
[----:B------:R-:W4:Y:S01]  /*145e0*/  LDC R5, c[0x0][0x230] ;  /* 0x00008c00ff057b82 */ /* 0x000f220000000800 */
[C---:B--2---:R-:W-:Y:S02]  /*145f0*/  IMAD.WIDE R20, R3.reuse, 0x4, R242 ;  /* 0x0000000403147825 */ /* 0x044fe400078e02f2 */
[----:B------:R2:W-:Y:S04]  /*14600*/  STL.64 [R1+0x738], R16 ;  /* 0x0007381001007387 */ /* 0x0005e80000100a00 */
[----:B------:R2:W-:Y:S01]  /*14610*/  LDGSTS.E [R248+0x18000], desc[UR4][R16.64], !P3 ;  /* 0x1800000010f87fae */ /* 0x0005e2000d921844 */
[----:B-1----:R-:W-:-:S03]  /*14620*/  IMAD.WIDE R18, R3, 0x4, R240 ;  /* 0x0000000403127825 */ /* 0x002fc600078e02f0 */
[----:B------:R1:W-:Y:S04]  /*14630*/  STL.64 [R1+0x730], R10 ;  /* 0x0007300a01007387 */ /* 0x0003e80000100a00 */
[----:B------:R1:W-:Y:S01]  /*14640*/  LDGSTS.E [R248+0x1c000], desc[UR4][R10.64], !P3 ;  /* 0x1c0000000af87fae */ /* 0x0003e2000d921844 */
[----:B------:R-:W-:Y:S01]  /*14650*/  ISETP.GE.U32.AND P3, PT, R0, 0x7fffffb2, PT ;  /* 0x7fffffb20000780c */ /* 0x000fe20003f66070 */
[----:B------:R-:W-:Y:S02]  /*14660*/  IMAD R0, R2, 0x2a, RZ ;  /* 0x0000002a02007824 */ /* 0x000fe400078e02ff */
[C---:B--2---:R-:W-:Y:S01]  /*14670*/  IMAD.WIDE R16, R3.reuse, 0x4, R238 ;  /* 0x0000000403107825 */ /* 0x044fe200078e02ee */
[----:B------:R2:W-:Y:S04]  /*14680*/  LDGSTS.E [R248+0x10004], desc[UR4][R20.64], !P1 ;  /* 0x1000400014f87fae */ /* 0x0005e8000c921844 */
[----:B------:R2:W-:Y:S01]  /*14690*/  LDGSTS.E [R248+0x14004], desc[UR4][R18.64], !P1 ;  /* 0x1400400012f87fae */ /* 0x0005e2000c921844 */
[----:B-1----:R-:W-:-:S03]  /*146a0*/  IMAD.WIDE R10, R3, 0x4, R236 ;  /* 0x00000004030a7825 */ /* 0x002fc600078e02ec */
[----:B------:R2:W-:Y:S01]  /*146b0*/  STL.64 [R1+0x728], R20 ;  /* 0x0007281401007387 */ /* 0x0005e20000100a00 */
[----:B---3--:R-:W-:-:S03]  /*146c0*/  VIADD R3, R6, 0xfffffff0 ;  /* 0xfffffff006037836 */ /* 0x008fc60000000000 */
[----:B------:R1:W-:Y:S01]  /*146d0*/  LDGSTS.E [R248+0x18004], desc[UR4][R16.64], !P1 ;  /* 0x1800400010f87fae */ /* 0x0003e2000c921844 */
[----:B------:R-:W3:Y:S03]  /*146e0*/  LDC R6, c[0x0][0x230] ;  /* 0x00008c00ff067b82 */ /* 0x000ee60000000800 */
[----:B------:R4:W-:Y:S04]  /*146f0*/  STL.64 [R1+0x720], R18 ;  /* 0x0007201201007387 */ /* 0x0009e80000100a00 */
[----:B------:R1:W-:Y:S01]  /*14700*/  LDGSTS.E [R248+0x1c004], desc[UR4][R10.64], !P1 ;  /* 0x1c0040000af87fae */ /* 0x0003e2000c921844 */
[----:B--2---:R-:W-:Y:S01]  /*14710*/  IMAD.WIDE R20, R0, 0x4, R242 ;  /* 0x0000000400147825 */ /* 0x004fe200078e02f2 */
[----:B------:R-:W-:-:S02]  /*14720*/  ISETP.GE.U32.AND P1, PT, R3, 0x7fffffb1, PT ;  /* 0x7fffffb10300780c */ /* 0x000fc40003f26070 */
[----:B------:R1:W-:Y:S01]  /*14730*/  STL.64 [R1+0x718], R16 ;  /* 0x0007181001007387 */ /* 0x0003e20000100a00 */
[----:B------:R-:W-:Y:S02]  /*14740*/  IMAD R3, R2, 0x2b, RZ ;  /* 0x0000002b02037824 */ /* 0x000fe400078e02ff */
[C---:B----4-:R-:W-:Y:S01]  /*14750*/  IMAD.WIDE R18, R0.reuse, 0x4, R240 ;  /* 0x0000000400127825 */ /* 0x050fe200078e02f0 */
        /* <DEDUP_REMOVED lines=15> */
[----:B------:R-:W-:Y:S01]  /*14850*/  ISETP.GE.U32.AND P2, PT, R0, 0x7fffff94, PT ;  /* 0x7fffff940000780c */ /* 0x000fe20003f46070 */
[----:B----4-:R-:W-:Y:S02]  /*14860*/  IMAD.WIDE R16, R3, 0x4, R238 ;  /* 0x0000000403107825 */ /* 0x010fe400078e02ee */
[----:B------:R4:W-:Y:S02]  /*14870*/  STL.64 [R1+0x6e8], R20 ;  /* 0x0006e81401007387 */ /* 0x0009e40000100a00 */
[----:B------:R-:W-:-:S02]  /*14880*/  VIADD R0, R5, 0xffffffd2 ;  /* 0xffffffd205007836 */ /* 0x000fc40000000000 */
[----:B------:R4:W-:Y:S01]  /*14890*/  LDGSTS.E [R248+0x1000c], desc[UR4][R20.64], !P4 ;  /* 0x1000c00014f87fae */ /* 0x0009e2000e121844 */
[----:B------:R-:W2:Y:S01]  /*148a0*/  LDC R5, c[0x0][0x230] ;  /* 0x00008c00ff057b82 */ /* 0x000ea20000000800 */
[----:B-1----:R-:W-:Y:S02]  /*148b0*/  IMAD.WIDE R10, R3, 0x4, R236 ;  /* 0x00000004030a7825 */ /* 0x002fe400078e02ec */
[----:B------:R-:W-:Y:S04]  /*148c0*/  STL.64 [R1+0x6e0], R18 ;  /* 0x0006e01201007387 */ /* 0x000fe80000100a00 */
[----:B------:R-:W-:Y:S04]  /*148d0*/  LDGSTS.E [R248+0x1400c], desc[UR4][R18.64], !P4 ;  /* 0x1400c00012f87fae */ /* 0x000fe8000e121844 */
[----:B------:R-:W-:Y:S04]  /*148e0*/  STL.64 [R1+0x6d8], R16 ;  /* 0x0006d81001007387 */ /* 0x000fe80000100a00 */
[----:B------:R-:W-:Y:S04]  /*148f0*/  LDGSTS.E [R248+0x1800c], desc[UR4][R16.64], !P4 ;  /* 0x1800c00010f87fae */ /* 0x000fe8000e121844 */
[----:B------:R1:W-:Y:S04]  /*14900*/  STL.64 [R1+0x6d0], R10 ;  /* 0x0006d00a01007387 */ /* 0x0003e80000100a00 */
[----:B------:R1:W-:Y:S01]  /*14910*/  LDGSTS.E [R248+0x1c00c], desc[UR4][R10.64], !P4 ;  /* 0x1c00c0000af87fae */ /* 0x0003e2000e121844 */
[----:B------:R-:W-:Y:S01]  /*14920*/  ISETP.GE.U32.AND P4, PT, R0, 0x7fffff93, PT ;  /* 0x7fffff930000780c */ /* 0x000fe20003f86070 */
[----:B------:R-:W-:-:S04]  /*14930*/  IMAD R0, R2, 0xc, RZ ;  /* 0x0000000c02007824 */ /* 0x000fc800078e02ff */
[----:B----4-:R-:W-:Y:S01]  /*14940*/  IMAD.WIDE R20, R0, 0x4, R242 ;  /* 0x0000000400147825 */ /* 0x010fe200078e02f2 */
[----:B-1----:R-:W-:-:S03]  /*14950*/  LOP3.LUT R10, R7, 0x30, RZ, 0x3c, !PT ;  /* 0x00000030070a7812 */ /* 0x002fc600078e3cff */
[----:B------:R-:W-:-:S04]  /*14960*/  IMAD.WIDE R18, R0, 0x4, R240 ;  /* 0x0000000400127825 */ /* 0x000fc800078e02f0 */
[----:B------:R-:W-:Y:S02]  /*14970*/  VIADD R247, R10, UR61 ;  /* 0x0000003d0af77c36 */ /* 0x000fe40008000000 */
[C---:B------:R-:W-:Y:S01]  /*14980*/  IMAD.WIDE R16, R0.reuse, 0x4, R238 ;  /* 0x0000000400107825 */ /* 0x040fe200078e02ee */
[----:B------:R1:W-:Y:S03]  /*14990*/  STL.64 [R1+0xaa8], R20 ;  /* 0x000aa81401007387 */ /* 0x0003e60000100a00 */
[----:B------:R-:W-:Y:S01]  /*149a0*/  IMAD.WIDE R10, R0, 0x4, R236 ;  /* 0x00000004000a7825 */ /* 0x000fe200078e02ec */
[----:B------:R1:W-:Y:S03]  /*149b0*/  LDGSTS.E [R247], desc[UR4][R20.64], !P5 ;  /* 0x0000000014f77fae */ /* 0x0003e6000e921844 */
[----:B---3--:R-:W-:-:S02]  /*149c0*/  VIADD R0, R6, 0xffffffd1 ;  /* 0xffffffd106007836 */ /* 0x008fc40000000000 */
[----:B------:R-:W-:Y:S01]  /*149d0*/  IMAD R3, R2, 0xd, RZ ;  /* 0x0000000d02037824 */ /* 0x000fe200078e02ff */
[----:B------:R-:W3:Y:S01]  /*149e0*/  LDC R6, c[0x0][0x230] ;  /* 0x00008c00ff067b82 */ /* 0x000ee20000000800 */
        /* <DEDUP_REMOVED lines=15> */
[----:B--2---:R-:W-:-:S03]  /*14ae0*/  VIADD R3, R4, 0xffffffd0 ;  /* 0xffffffd004037836 */ /* 0x004fc60000000000 */
        /* <DEDUP_REMOVED lines=95> */
[----:B------:R-:W-:-:S03]  /*150e0*/  IMAD.SHL.U32 R0, R2, 0x10, RZ ;  /* 0x0000001002007824 */ /* 0x000fc600078e00ff */
[----:B------:R-:W-:Y:S01]  /*150f0*/  STL.64 [R1+0x658], R16 ;  /* 0x0006581001007387 */ /* 0x000fe20000100a00 */
[----:B------:R-:W-:Y:S02]  /*15100*/  VIADD R3, R4, 0xffffffce ;  /* 0xffffffce04037836 */ /* 0x000fe40000000000 */
[----:B------:R-:W2:Y:S01]  /*15110*/  LDC R4, c[0x0][0x230] ;  /* 0x00008c00ff047b82 */ /* 0x000ea20000000800 */
        /* <DEDUP_REMOVED lines=28> */
[----:B------:R-:W-:Y:S02]  /*152e0*/  VIADD R3, R6, 0xffffffcc ;  /* 0xffffffcc06037836 */ /* 0x000fe40000000000 */
[----:B------:R-:W-:Y:S01]  /*152f0*/  IMAD R0, R2, 0x12, RZ ;  /* 0x0000001202007824 */ /* 0x000fe200078e02ff */
[----:B------:R-:W1:Y:S01]  /*15300*/  LDC R6, c[0x0][0x230] ;  /* 0x00008c00ff067b82 */ /* 0x000e620000000800 */
[----:B------:R4:W-:Y:S04]  /*15310*/  STL.64 [R1+0xa00], R18 ;  /* 0x000a001201007387 */ /* 0x0009e80000100a00 */
[----:B------:R4:W-:Y:S01]  /*15320*/  LDGSTS.E [R246+0x4004], desc[UR4][R18.64], !P1 ;  /* 0x0400400012f67fae */ /* 0x0009e2000c921844 */
[----:B--2---:R-:W-:-:S03]  /*15330*/  IMAD.WIDE R20, R0, 0x4, R242 ;  /* 0x0000000400147825 */ /* 0x004fc600078e02f2 */
[----:B------:R2:W-:Y:S04]  /*15340*/  STL.64 [R1+0x9f8], R16 ;  /* 0x0009f81001007387 */ /* 0x0005e80000100a00 */
[----:B------:R2:W-:Y:S04]  /*15350*/  LDGSTS.E [R246+0x8004], desc[UR4][R16.64], !P1 ;  /* 0x0800400010f67fae */ /* 0x0005e8000c921844 */
[----:B------:R3:W-:Y:S01]  /*15360*/  STL.64 [R1+0x9f0], R10 ;  /* 0x0009f00a01007387 */ /* 0x0007e20000100a00 */
[----:B----4-:R-:W-:-:S03]  /*15370*/  IMAD.WIDE R18, R0, 0x4, R240 ;  /* 0x0000000400127825 */ /* 0x010fc600078e02f0 */
        /* <DEDUP_REMOVED lines=10> */
[----:B------:R-:W4:Y:S01]  /*15420*/  LDC R4, c[0x0][0x230] ;  /* 0x00008c00ff047b82 */ /* 0x000f220000000800 */
[C---:B--2---:R-:W-:Y:S02]  /*15430*/  IMAD.WIDE R20, R3.reuse, 0x4, R242 ;  /* 0x0000000403147825 */ /* 0x044fe400078e02f2 */
[----:B------:R2:W-:Y:S04]  /*15440*/  STL.64 [R1+0x9d8], R16 ;  /* 0x0009d81001007387 */ /* 0x0005e80000100a00 */
[----:B------:R2:W-:Y:S01]  /*15450*/  LDGSTS.E [R246+0x8008], desc[UR4][R16.64], !P2 ;  /* 0x0800800010f67fae */ /* 0x0005e2000d121844 */
[----:B---3--:R-:W-:-:S03]  /*15460*/  IMAD.WIDE R18, R3, 0x4, R240 ;  /* 0x0000000403127825 */ /* 0x008fc600078e02f0 */
[----:B------:R3:W-:Y:S04]  /*15470*/  STL.64 [R1+0x9d0], R10 ;  /* 0x0009d00a01007387 */ /* 0x0007e80000100a00 */
[----:B------:R3:W-:Y:S01]  /*15480*/  LDGSTS.E [R246+0xc008], desc[UR4][R10.64], !P2 ;  /* 0x0c0080000af67fae */ /* 0x0007e2000d121844 */
[----:B------:R-:W-:Y:S01]  /*15490*/  ISETP.GE.U32.AND P2, PT, R0, 0x7fffffac, PT ;  /* 0x7fffffac0000780c */ /* 0x000fe20003f46070 */
[----:B--2---:R-:W-:Y:S02]  /*154a0*/  IMAD.WIDE R16, R3, 0x4, R238 ;  /* 0x0000000403107825 */ /* 0x004fe400078e02ee */
[----:B------:R2:W-:Y:S02]  /*154b0*/  STL.64 [R1+0x9c8], R20 ;  /* 0x0009c81401007387 */ /* 0x0005e40000100a00 */
[----:B------:R-:W-:-:S02]  /*154c0*/  IMAD R0, R2, 0x30, RZ ;  /* 0x0000003002007824 */ /* 0x000fc400078e02ff */
[----:B------:R2:W-:Y:S01]  /*154d0*/  LDGSTS.E [R246+0xc], desc[UR4][R20.64], !P4 ;  /* 0x0000c00014f67fae */ /* 0x0005e2000e121844 */
[----:B---3--:R-:W-:-:S03]  /*154e0*/  IMAD.WIDE R10, R3, 0x4, R236 ;  /* 0x00000004030a7825 */ /* 0x008fc600078e02ec */
[----:B------:R3:W-:Y:S01]  /*154f0*/  STL.64 [R1+0x9c0], R18 ;  /* 0x0009c01201007387 */ /* 0x0007e20000100a00 */
[----:B------:R-:W-:-:S03]  /*15500*/  VIADD R3, R5, 0xffffffea ;  /* 0xffffffea05037836 */ /* 0x000fc60000000000 */
[----:B------:R3:W-:Y:S01]  /*15510*/  LDGSTS.E [R246+0x400c], desc[UR4][R18.64], !P4 ;  /* 0x0400c00012f67fae */ /* 0x0007e2000e121844 */
[----:B------:R-:W4:Y:S03]  /*15520*/  LDC R5, c[0x0][0x230] ;  /* 0x00008c00ff057b82 */ /* 0x000f260000000800 */
[----:B------:R1:W-:Y:S01]  /*15530*/  STL.64 [R1+0x9b8], R16 ;  /* 0x0009b81001007387 */ /* 0x0003e20000100a00 */
[----:B--2---:R-:W-:-:S03]  /*15540*/  IMAD.WIDE R20, R0, 0x4, R242 ;  /* 0x0000000400147825 */ /* 0x004fc600078e02f2 */
[----:B------:R1:W-:Y:S04]  /*15550*/  LDGSTS.E [R246+0x800c], desc[UR4][R16.64], !P4 ;  /* 0x0800c00010f67fae */ /* 0x0003e8000e121844 */
[----:B------:R2:W-:Y:S01]  /*15560*/  STL.64 [R1+0x9b0], R10 ;  /* 0x0009b00a01007387 */ /* 0x0005e20000100a00 */
[----:B---3--:R-:W-:-:S03]  /*15570*/  IMAD.WIDE R18, R0, 0x4, R240 ;  /* 0x0000000400127825 */ /* 0x008fc600078e02f0 */
[----:B------:R2:W-:Y:S01]  /*15580*/  LDGSTS.E [R246+0xc00c], desc[UR4][R10.64], !P4 ;  /* 0x0c00c0000af67fae */ /* 0x0005e2000e121844 */
[----:B------:R-:W-:Y:S01]  /*15590*/  ISETP.GE.U32.AND P4, PT, R3, 0x7fffffab, PT ;  /* 0x7fffffab0300780c */ /* 0x000fe20003f86070 */
[----:B-1----:R-:W-:Y:S02]  /*155a0*/  IMAD.WIDE R16, R0, 0x4, R238 ;  /* 0x0000000400107825 */ /* 0x002fe400078e02ee */
[----:B------:R1:W-:Y:S02]  /*155b0*/  STL.64 [R1+0x648], R20 ;  /* 0x0006481401007387 */ /* 0x0003e40000100a00 */
[----:B------:R-:W-:Y:S02]  /*155c0*/  IMAD R3, R2, 0x31, RZ ;  /* 0x0000003102037824 */ /* 0x000fe400078e02ff */
        /* <DEDUP_REMOVED lines=19> */
[----:B----4-:R-:W-:-:S03]  /*15700*/  VIADD R3, R4, 0xffffffe8 ;  /* 0xffffffe804037836 */ /* 0x010fc60000000000 */
        /* <DEDUP_REMOVED lines=8> */
[C---:B---3--:R-:W-:Y:S01]  /*15790*/  IMAD.WIDE R18, R0.reuse, 0x4, R240 ;  /* 0x0000000400127825 */ /* 0x048fe200078e02f0 */
        /* <DEDUP_REMOVED lines=16> */
[----:B---3--:R-:W-:Y:S02]  /*158a0*/  IMAD.WIDE R16, R3, 0x4, R238 ;  /* 0x0000000403107825 */ /* 0x008fe400078e02ee */
        /* <DEDUP_REMOVED lines=13> */
[----:B---3--:R-:W-:Y:S01]  /*15980*/  IMAD.WIDE R20, R0, 0x4, R242 ;  /* 0x0000000400147825 */ /* 0x008fe200078e02f2 */
[----:B-1----:R-:W-:-:S03]  /*15990*/  LOP3.LUT R10, R7, 0x50, RZ, 0x3c, !PT ;  /* 0x00000050070a7812 */ /* 0x002fc600078e3cff */
[----:B------:R-:W-:-:S04]  /*159a0*/  IMAD.WIDE R18, R0, 0x4, R240 ;  /* 0x0000000400127825 */ /* 0x000fc800078e02f0 */
[----:B------:R-:W-:Y:S02]  /*159b0*/  VIADD R245, R10, UR61 ;  /* 0x0000003d0af57c36 */ /* 0x000fe40008000000 */
[C---:B------:R-:W-:Y:S01]  /*159c0*/  IMAD.WIDE R16, R0.reuse, 0x4, R238 ;  /* 0x0000000400107825 */ /* 0x040fe200078e02ee */
[----:B------:R1:W-:Y:S03]  /*159d0*/  STL.64 [R1+0x9a8], R20 ;  /* 0x0009a81401007387 */ /* 0x0003e60000100a00 */
[----:B------:R-:W-:Y:S01]  /*159e0*/  IMAD.WIDE R10, R0, 0x4, R236 ;  /* 0x00000004000a7825 */ /* 0x000fe200078e02ec */
[----:B------:R1:W-:Y:S03]  /*159f0*/  LDGSTS.E [R245], desc[UR4][R20.64], !P2 ;  /* 0x0000000014f57fae */ /* 0x0003e6000d121844 */
[----:B----4-:R-:W-:Y:S01]  /*15a00*/  VIADD R0, R4, 0xffffffc9 ;  /* 0xffffffc904007836 */ /* 0x010fe20000000000 */
[----:B------:R3:W-:Y:S01]  /*15a10*/  STL.64 [R1+0x9a0], R18 ;  /* 0x0009a01201007387 */ /* 0x0007e20000100a00 */
[----:B------:R-:W-:Y:S01]  /*15a20*/  IMAD R3, R2, 0x15, RZ ;  /* 0x0000001502037824 */ /* 0x000fe200078e02ff */
[----:B------:R-:W4:Y:S02]  /*15a30*/  LDC R4, c[0x0][0x230] ;  /* 0x00008c00ff047b82 */ /* 0x000f240000000800 */
[----:B------:R3:W-:Y:S04]  /*15a40*/  LDGSTS.E [R245+0x4000], desc[UR4][R18.64], !P2 ;  /* 0x0400000012f57fae */ /* 0x0007e8000d121844 */
[----:B------:R2:W-:Y:S01]  /*15a50*/  STL.64 [R1+0x998], R16 ;  /* 0x0009981001007387 */ /* 0x0005e20000100a00 */
[----:B-1----:R-:W-:-:S03]  /*15a60*/  IMAD.WIDE R20, R3, 0x4, R242 ;  /* 0x0000000403147825 */ /* 0x002fc600078e02f2 */
[----:B------:R2:W-:Y:S04]  /*15a70*/  LDGSTS.E [R245+0x8000], desc[UR4][R16.64], !P2 ;  /* 0x0800000010f57fae */ /* 0x0005e8000d121844 */
[----:B------:R1:W-:Y:S01]  /*15a80*/  STL.64 [R1+0x990], R10 ;  /* 0x0009900a01007387 */ /* 0x0003e20000100a00 */
[----:B---3--:R-:W-:-:S03]  /*15a90*/  IMAD.WIDE R18, R3, 0x4, R240 ;  /* 0x0000000403127825 */ /* 0x008fc600078e02f0 */
        /* <DEDUP_REMOVED lines=15> */
[----:B---3--:R-:W-:-:S03]  /*15b90*/  IMAD.WIDE R18, R0, 0x4, R240 ;  /* 0x0000000400127825 */ /* 0x008fc600078e02f0 */
[----:B------:R4:W-:Y:S01]  /*15ba0*/  LDGSTS.E [R245+0xc004], desc[UR4][R10.64], !P4 ;  /* 0x0c0040000af57fae */ /* 0x0009e2000e121844 */
[----:B------:R-:W-:Y:S01]  /*15bb0*/  ISETP.GE.U32.AND P4, PT, R3, 0x7fffff89, PT ;  /* 0x7fffff890300780c */ /* 0x000fe20003f86070 */
[----:B------:R-:W-:Y:S02]  /*15bc0*/  IMAD R3, R2, 0x17, RZ ;  /* 0x0000001702037824 */ /* 0x000fe400078e02ff */
[C---:B--2---:R-:W-:Y:S01]  /*15bd0*/  IMAD.WIDE R16, R0.reuse, 0x4, R238 ;  /* 0x0000000400107825 */ /* 0x044fe200078e02ee */
[----:B------:R2:W-:Y:S04]  /*15be0*/  STL.64 [R1+0x968], R20 ;  /* 0x0009681401007387 */ /* 0x0005e80000100a00 */
[----:B------:R2:W-:Y:S01]  /*15bf0*/  LDGSTS.E [R245+0x8], desc[UR4][R20.64], !P5 ;  /* 0x0000800014f57fae */ /* 0x0005e2000e921844 */
[----:B----4-:R-:W-:-:S03]  /*15c00*/  IMAD.WIDE R10, R0, 0x4, R236 ;  /* 0x00000004000a7825 */ /* 0x010fc600078e02ec */
        /* <DEDUP_REMOVED lines=88> */
[----:B------:R-:W-:-:S02]  /*16190*/  IMAD R0, R2, 0x18, RZ ;  /* 0x0000001802007824 */ /* 0x000fc400078e02ff */
[----:B------:R-:W-:Y:S02]  /*161a0*/  IMAD R3, R2, 0x19, RZ ;  /* 0x0000001902037824 */ /* 0x000fe400078e02ff */
        /* <DEDUP_REMOVED lines=10> */
[----:B------:R-:W4:Y:S03]  /*16250*/  LDC R6, c[0x0][0x230] ;  /* 0x00008c00ff067b82 */ /* 0x000f260000000800 */
[----:B------:R3:W-:Y:S01]  /*16260*/  LDGSTS.E [R244+0x4000], desc[UR4][R18.64], !P5 ;  /* 0x0400000012f47fae */ /* 0x0007e2000e921844 */
[----:B-1----:R-:W-:-:S03]  /*16270*/  IMAD.WIDE R20, R3, 0x4, R242 ;  /* 0x0000000403147825 */ /* 0x002fc600078e02f2 */
[----:B------:R1:W-:Y:S04]  /*16280*/  STL.64 [R1+0x918], R16 ;  /* 0x0009181001007387 */ /* 0x0003e80000100a00 */
[----:B------:R1:W-:Y:S01]  /*16290*/  LDGSTS.E [R244+0x8000], desc[UR4][R16.64], !P5 ;  /* 0x0800000010f47fae */ /* 0x0003e2000e921844 */
[----:B---3--:R-:W-:-:S03]  /*162a0*/  IMAD.WIDE R18, R3, 0x4, R240 ;  /* 0x0000000403127825 */ /* 0x008fc600078e02f0 */
[----:B------:R3:W-:Y:S04]  /*162b0*/  STL.64 [R1+0x910], R10 ;  /* 0x0009100a01007387 */ /* 0x0007e80000100a00 */
[----:B------:R3:W-:Y:S01]  /*162c0*/  LDGSTS.E [R244+0xc000], desc[UR4][R10.64], !P5 ;  /* 0x0c0000000af47fae */ /* 0x0007e2000e921844 */
[----:B------:R-:W-:Y:S01]  /*162d0*/  ISETP.GE.U32.AND P5, PT, R0, 0x7fffff86, PT ;  /* 0x7fffff860000780c */ /* 0x000fe20003fa6070 */
[----:B-1----:R-:W-:Y:S02]  /*162e0*/  IMAD.WIDE R16, R3, 0x4, R238 ;  /* 0x0000000403107825 */ /* 0x002fe400078e02ee */
[----:B------:R1:W-:Y:S02]  /*162f0*/  STL.64 [R1+0x908], R20 ;  /* 0x0009081401007387 */ /* 0x0003e40000100a00 */
[----:B------:R-:W-:-:S02]  /*16300*/  IMAD R0, R2, 0x1a, RZ ;  /* 0x0000001a02007824 */ /* 0x000fc400078e02ff */
[----:B------:R1:W-:Y:S01]  /*16310*/  LDGSTS.E [R244+0x4], desc[UR4][R20.64], !P6 ;  /* 0x0000400014f47fae */ /* 0x0003e2000f121844 */
[----:B---3--:R-:W-:-:S03]  /*16320*/  IMAD.WIDE R10, R3, 0x4, R236 ;  /* 0x00000004030a7825 */ /* 0x008fc600078e02ec */
        /* <DEDUP_REMOVED lines=20> */
[C---:B---3--:R-:W-:Y:S02]  /*16470*/  IMAD.WIDE R20, R3.reuse, 0x4, R242 ;  /* 0x0000000403147825 */ /* 0x048fe400078e02f2 */
[----:B------:R3:W-:Y:S04]  /*16480*/  STL.64 [R1+0x8d8], R16 ;  /* 0x0008d81001007387 */ /* 0x0007e80000100a00 */
[----:B------:R3:W-:Y:S01]  /*16490*/  LDGSTS.E [R244+0x8008], desc[UR4][R16.64], !P3 ;  /* 0x0800800010f47fae */ /* 0x0007e2000d921844 */
[----:B-1----:R-:W-:-:S03]  /*164a0*/  IMAD.WIDE R18, R3, 0x4, R240 ;  /* 0x0000000403127825 */ /* 0x002fc600078e02f0 */
[----:B------:R1:W-:Y:S04]  /*164b0*/  STL.64 [R1+0x8d0], R10 ;  /* 0x0008d00a01007387 */ /* 0x0003e80000100a00 */
[----:B------:R1:W-:Y:S01]  /*164c0*/  LDGSTS.E [R244+0xc008], desc[UR4][R10.64], !P3 ;  /* 0x0c0080000af47fae */ /* 0x0003e2000d921844 */
[----:B------:R-:W-:Y:S01]  /*164d0*/  ISETP.GE.U32.AND P3, PT, R0, 0x7fffffa4, PT ;  /* 0x7fffffa40000780c */ /* 0x000fe20003f66070 */
[----:B------:R-:W-:Y:S02]  /*164e0*/  IMAD R0, R2, 0x38, RZ ;  /* 0x0000003802007824 */ /* 0x000fe400078e02ff */
[C---:B---3--:R-:W-:Y:S01]  /*164f0*/  IMAD.WIDE R16, R3.reuse, 0x4, R238 ;  /* 0x0000000403107825 */ /* 0x048fe200078e02ee */
[----:B------:R3:W-:Y:S04]  /*16500*/  LDGSTS.E [R244+0xc], desc[UR4][R20.64], !P1 ;  /* 0x0000c00014f47fae */ /* 0x0007e8000c921844 */
[----:B------:R2:W-:Y:S01]  /*16510*/  LDGSTS.E [R244+0x400c], desc[UR4][R18.64], !P1 ;  /* 0x0400c00012f47fae */ /* 0x0005e2000c921844 */
[----:B-1----:R-:W-:-:S03]  /*16520*/  IMAD.WIDE R10, R3, 0x4, R236 ;  /* 0x00000004030a7825 */ /* 0x002fc600078e02ec */
[----:B------:R3:W-:Y:S01]  /*16530*/  STL.64 [R1+0x8c8], R20 ;  /* 0x0008c81401007387 */ /* 0x0007e20000100a00 */
[----:B------:R-:W-:-:S03]  /*16540*/  VIADD R3, R6, 0xffffffe2 ;  /* 0xffffffe206037836 */ /* 0x000fc60000000000 */
[----:B------:R1:W-:Y:S01]  /*16550*/  LDGSTS.E [R244+0x800c], desc[UR4][R16.64], !P1 ;  /* 0x0800c00010f47fae */ /* 0x0003e2000c921844 */
[----:B------:R-:W4:Y:S03]  /*16560*/  LDC R6, c[0x0][0x230] ;  /* 0x00008c00ff067b82 */ /* 0x000f260000000800 */
[----:B------:R2:W-:Y:S04]  /*16570*/  STL.64 [R1+0x8c0], R18 ;  /* 0x0008c01201007387 */ /* 0x0005e80000100a00 */
[----:B------:R1:W-:Y:S01]  /*16580*/  LDGSTS.E [R244+0xc00c], desc[UR4][R10.64], !P1 ;  /* 0x0c00c0000af47fae */ /* 0x0003e2000c921844 */
[----:B---3--:R-:W-:Y:S01]  /*16590*/  IMAD.WIDE R20, R0, 0x4, R242 ;  /* 0x0000000400147825 */ /* 0x008fe200078e02f2 */
[----:B------:R-:W-:-:S02]  /*165a0*/  ISETP.GE.U32.AND P1, PT, R3, 0x7fffffa3, PT ;  /* 0x7fffffa30300780c */ /* 0x000fc40003f26070 */
[----:B------:R1:W-:Y:S01]  /*165b0*/  STL.64 [R1+0x8b8], R16 ;  /* 0x0008b81001007387 */ /* 0x0003e20000100a00 */
[----:B------:R-:W-:Y:S02]  /*165c0*/  IMAD R3, R2, 0x39, RZ ;  /* 0x0000003902037824 */ /* 0x000fe400078e02ff */
[C---:B--2---:R-:W-:Y:S01]  /*165d0*/  IMAD.WIDE R18, R0.reuse, 0x4, R240 ;  /* 0x0000000400127825 */ /* 0x044fe200078e02f0 */
        /* <DEDUP_REMOVED lines=17> */
[----:B------:R3:W-:Y:S02]  /*166f0*/  LDGSTS.E [R244+0x10004], desc[UR4][R20.64], !P4 ;  /* 0x1000400014f47fae */ /* 0x0007e4000e121844 */
[----:B----4-:R-:W-:-:S02]  /*16700*/  VIADD R0, R5, 0xffffffe0 ;  /* 0xffffffe005007836 */ /* 0x010fc40000000000 */
[----:B------:R4:W-:Y:S01]  /*16710*/  LDGSTS.E [R244+0x14004], desc[UR4][R18.64], !P4 ;  /* 0x1400400012f47fae */ /* 0x0009e2000e121844 */
[----:B------:R-:W2:Y:S01]  /*16720*/  LDC R5, c[0x0][0x230] ;  /* 0x00008c00ff057b82 */ /* 0x000ea20000000800 */
[----:B-1----:R-:W-:Y:S02]  /*16730*/  IMAD.WIDE R10, R3, 0x4, R236 ;  /* 0x00000004030a7825 */ /* 0x002fe400078e02ec */
[----:B------:R1:W-:Y:S04]  /*16740*/  LDGSTS.E [R244+0x18004], desc[UR4][R16.64], !P4 ;  /* 0x1800400010f47fae */ /* 0x0003e8000e121844 */
[----:B------:R1:W-:Y:S01]  /*16750*/  LDGSTS.E [R244+0x1c004], desc[UR4][R10.64], !P4 ;  /* 0x1c0040000af47fae */ /* 0x0003e2000e121844 */
[----:B------:R-:W-:Y:S01]  /*16760*/  ISETP.GE.U32.AND P4, PT, R0, 0x7fffffa1, PT ;  /* 0x7fffffa10000780c */ /* 0x000fe20003f86070 */
[----:B------:R-:W-:-:S02]  /*16770*/  IMAD R0, R2, 0x3a, RZ ;  /* 0x0000003a02007824 */ /* 0x000fc400078e02ff */
[----:B------:R3:W-:Y:S01]  /*16780*/  STL.64 [R1+0x528], R20 ;  /* 0x0005281401007387 */ /* 0x0007e20000100a00 */
[----:B------:R-:W-:-:S03]  /*16790*/  IMAD R3, R2, 0x3b, RZ ;  /* 0x0000003b02037824 */ /* 0x000fc600078e02ff */
[----:B------:R4:W-:Y:S04]  /*167a0*/  STL.64 [R1+0x520], R18 ;  /* 0x0005201201007387 */ /* 0x0009e80000100a00 */
[----:B------:R1:W-:Y:S01]  /*167b0*/  STL.64 [R1+0x518], R16 ;  /* 0x0005181001007387 */ /* 0x0003e20000100a00 */
[----:B---3--:R-:W-:-:S03]  /*167c0*/  IMAD.WIDE R20, R0, 0x4, R242 ;  /* 0x0000000400147825 */ /* 0x008fc600078e02f2 */
[----:B------:R3:W-:Y:S01]  /*167d0*/  STL.64 [R1+0x510], R10 ;  /* 0x0005100a01007387 */ /* 0x0007e20000100a00 */
[----:B----4-:R-:W-:-:S03]  /*167e0*/  IMAD.WIDE R18, R0, 0x4, R240 ;  /* 0x0000000400127825 */ /* 0x010fc600078e02f0 */
[----:B------:R4:W-:Y:S01]  /*167f0*/  STL.64 [R1+0x508], R20 ;  /* 0x0005081401007387 */ /* 0x0009e20000100a00 */
[----:B-1----:R-:W-:-:S03]  /*16800*/  IMAD.WIDE R16, R0, 0x4, R238 ;  /* 0x0000000400107825 */ /* 0x002fc600078e02ee */
[----:B------:R4:W-:Y:S01]  /*16810*/  LDGSTS.E [R244+0x10008], desc[UR4][R20.64], !P5 ;  /* 0x1000800014f47fae */ /* 0x0009e2000e921844 */
[----:B---3--:R-:W-:-:S03]  /*16820*/  IMAD.WIDE R10, R0, 0x4, R236 ;  /* 0x00000004000a7825 */ /* 0x008fc600078e02ec */
[----:B------:R1:W-:Y:S01]  /*16830*/  STL.64 [R1+0x500], R18 ;  /* 0x0005001201007387 */ /* 0x0003e20000100a00 */
[----:B------:R-:W-:-:S03]  /*16840*/  VIADD R0, R6, 0xffffffc3 ;  /* 0xffffffc306007836 */ /* 0x000fc60000000000 */
[----:B------:R1:W-:Y:S01]  /*16850*/  LDGSTS.E [R244+0x14008], desc[UR4][R18.64], !P5 ;  /* 0x1400800012f47fae */ /* 0x0003e2000e921844 */
[----:B----4-:R-:W-:-:S03]  /*16860*/  IMAD.WIDE R20, R3, 0x4, R242 ;  /* 0x0000000403147825 */ /* 0x010fc600078e02f2 */
        /* <DEDUP_REMOVED lines=8> */
[----:B--2---:R-:W-:-:S02]  /*168f0*/  VIADD R0, R4, 0xffffffc2 ;  /* 0xffffffc204007836 */ /* 0x004fc40000000000 */
[----:B------:R3:W-:Y:S01]  /*16900*/  LDGSTS.E [R244+0x1000c], desc[UR4][R20.64], !P6 ;  /* 0x1000c00014f47fae */ /* 0x0007e2000f121844 */
[----:B-1----:R-:W-:-:S03]  /*16910*/  IMAD.WIDE R10, R3, 0x4, R236 ;  /* 0x00000004030a7825 */ /* 0x002fc600078e02ec */
        /* <DEDUP_REMOVED lines=12> */
[----:B------:R-:W-:Y:S01]  /*169e0*/  IMAD.WIDE R16, R0, 0x4, R238 ;  /* 0x0000000400107825 */ /* 0x000fe200078e02ee */
[----:B------:R1:W-:Y:S03]  /*169f0*/  STL.64 [R1+0x8a8], R20 ;  /* 0x0008a81401007387 */ /* 0x0003e60000100a00 */
[----:B------:R-:W-:Y:S01]  /*16a00*/  IMAD R3, R2, 0x1d, RZ ;  /* 0x0000001d02037824 */ /* 0x000fe200078e02ff */
[----:B------:R1:W-:Y:S01]  /*16a10*/  LDGSTS.E [R15], desc[UR4][R20.64], !P3 ;  /* 0x00000000140f7fae */ /* 0x0003e2000d921844 */
[----:B------:R-:W-:Y:S02]  /*16a20*/  VIADD R6, R5, 0xffffffc1 ;  /* 0xffffffc105067836 */ /* 0x000fe40000000000 */
[----:B------:R-:W-:Y:S01]  /*16a30*/  IMAD.WIDE R10, R0, 0x4, R236 ;  /* 0x00000004000a7825 */ /* 0x000fe200078e02ec */
[----:B------:R2:W-:Y:S03]  /*16a40*/  LDGSTS.E [R15+0x4000], desc[UR4][R18.64], !P3 ;  /* 0x04000000120f7fae */ /* 0x0005e6000d921844 */
[----:B------:R-:W-:Y:S01]  /*16a50*/  VIADD R5, R251, 0xffffffc0 ;  /* 0xffffffc0fb057836 */ /* 0x000fe20000000000 */
[----:B------:R2:W-:Y:S01]  /*16a60*/  STL.64 [R1+0x8a0], R18 ;  /* 0x0008a01201007387 */ /* 0x0005e20000100a00 */
[----:B------:R-:W-:Y:S01]  /*16a70*/  UISETP.GT.AND UP0, UPT, UR6, 0x7f, UPT ;  /* 0x0000007f0600788c */ /* 0x000fe2000bf04270 */
[----:B------:R-:W-:Y:S01]  /*16a80*/  IMAD R4, R2, 0x1e, RZ ;  /* 0x0000001e02047824 */ /* 0x000fe200078e02ff */
[----:B------:R-:W3:Y:S01]  /*16a90*/  LDC R251, c[0x0][0x230] ;  /* 0x00008c00fffb7b82 */ /* 0x000ee20000000800 */
[----:B------:R4:W-:Y:S01]  /*16aa0*/  LDGSTS.E [R15+0x8000], desc[UR4][R16.64], !P3 ;  /* 0x08000000100f7fae */ /* 0x0009e2000d921844 */
[----:B-1----:R-:W-:-:S03]  /*16ab0*/  IMAD.WIDE R20, R3, 0x4, R242 ;  /* 0x0000000403147825 */ /* 0x002fc600078e02f2 */
[----:B------:R4:W-:Y:S04]  /*16ac0*/  STL.64 [R1+0x898], R16 ;  /* 0x0008981001007387 */ /* 0x0009e80000100a00 */
[----:B------:R1:W-:Y:S01]  /*16ad0*/  LDGSTS.E [R15+0xc000], desc[UR4][R10.64], !P3 ;  /* 0x0c0000000a0f7fae */ /* 0x0003e2000d921844 */
[C---:B--2---:R-:W-:Y:S01]  /*16ae0*/  IMAD.WIDE R18, R3.reuse, 0x4, R240 ;  /* 0x0000000403127825 */ /* 0x044fe200078e02f0 */
[----:B------:R-:W-:Y:S02]  /*16af0*/  ISETP.GE.AND P3, PT, R14, R5, PT ;  /* 0x000000050e00720c */ /* 0x000fe40003f66270 */
[----:B------:R1:W-:Y:S01]  /*16b00*/  STL.64 [R1+0x890], R10 ;  /* 0x0008900a01007387 */ /* 0x0003e20000100a00 */
[----:B----4-:R-:W-:-:S03]  /*16b10*/  IMAD.WIDE R16, R3, 0x4, R238 ;  /* 0x0000000403107825 */ /* 0x010fc600078e02ee */
[----:B------:R2:W-:Y:S01]  /*16b20*/  STL.64 [R1+0x888], R20 ;  /* 0x0008881401007387 */ /* 0x0005e20000100a00 */
[----:B------:R-:W-:-:S03]  /*16b30*/  SEL R0, RZ, 0x4, P3 ;  /* 0x00000004ff007807 */ /* 0x000fc60001800000 */
[----:B------:R2:W-:Y:S01]  /*16b40*/  LDGSTS.E [R15+0x4], desc[UR4][R20.64], !P1 ;  /* 0x00004000140f7fae */ /* 0x0005e2000c921844 */
[----:B-1----:R-:W-:-:S03]  /*16b50*/  IMAD.WIDE R10, R3, 0x4, R236 ;  /* 0x00000004030a7825 */ /* 0x002fc600078e02ec */
[----:B------:R1:W-:Y:S01]  /*16b60*/  STL.64 [R1+0x880], R18 ;  /* 0x0008801201007387 */ /* 0x0003e20000100a00 */
[----:B------:R-:W-:-:S03]  /*16b70*/  PLOP3.LUT P3, PT, PT, PT, UP0, 0x80, 0x0 ;  /* 0x000000000000781c */ /* 0x000fc60003f6f008 */
[----:B------:R1:W-:Y:S01]  /*16b80*/  LDGSTS.E [R15+0x4004], desc[UR4][R18.64], !P1 ;  /* 0x04004000120f7fae */ /* 0x0003e2000c921844 */
[----:B------:R-:W-:Y:S02]  /*16b90*/  IMAD R3, R2, 0x1f, RZ ;  /* 0x0000001f02037824 */ /* 0x000fe400078e02ff */
[C---:B--2---:R-:W-:Y:S01]  /*16ba0*/  IMAD.WIDE R20, R4.reuse, 0x4, R242 ;  /* 0x0000000404147825 */ /* 0x044fe200078e02f2 */
[----:B------:R2:W-:Y:S04]  /*16bb0*/  STL.64 [R1+0x878], R16 ;  /* 0x0008781001007387 */ /* 0x0005e80000100a00 */
[----:B------:R2:W-:Y:S01]  /*16bc0*/  LDGSTS.E [R15+0x8004], desc[UR4][R16.64], !P1 ;  /* 0x08004000100f7fae */ /* 0x0005e2000c921844 */
[----:B-1----:R-:W-:-:S03]  /*16bd0*/  IMAD.WIDE R18, R4, 0x4, R240 ;  /* 0x0000000404127825 */ /* 0x002fc600078e02f0 */
[----:B------:R1:W-:Y:S01]  /*16be0*/  STL.64 [R1+0x870], R10 ;  /* 0x0008700a01007387 */ /* 0x0003e20000100a00 */
[----:B------:R-:W-:-:S03]  /*16bf0*/  SEL R0, R0, RZ, P3 ;  /* 0x000000ff00007207 */ /* 0x000fc60001800000 */
[----:B------:R1:W-:Y:S01]  /*16c00*/  LDGSTS.E [R15+0xc004], desc[UR4][R10.64], !P1 ;  /* 0x0c0040000a0f7fae */ /* 0x0003e2000c921844 */
[----:B--2---:R-:W-:-:S03]  /*16c10*/  IMAD.WIDE R16, R4, 0x4, R238 ;  /* 0x0000000404107825 */ /* 0x004fc600078e02ee */
[----:B------:R2:W-:Y:S04]  /*16c20*/  STL.64 [R1+0x868], R20 ;  /* 0x0008681401007387 */ /* 0x0005e80000100a00 */
[----:B------:R2:W-:Y:S01]  /*16c30*/  LDGSTS.E [R15+0x8], desc[UR4][R20.64], !P2 ;  /* 0x00008000140f7fae */ /* 0x0005e2000d121844 */
[----:B-1----:R-:W-:-:S03]  /*16c40*/  IMAD.WIDE R10, R4, 0x4, R236 ;  /* 0x00000004040a7825 */ /* 0x002fc600078e02ec */
[----:B------:R1:W-:Y:S01]  /*16c50*/  STL.64 [R1+0x860], R18 ;  /* 0x0008601201007387 */ /* 0x0003e20000100a00 */
[----:B------:R-:W-:Y:S01]  /*16c60*/  ISETP.NE.U32.AND P3, PT, R0, RZ, PT ;  /* 0x000000ff0000720c */ /* 0x000fe20003f65070 */
[----:B------:R-:W4:Y:S02]  /*16c70*/  LDC R4, c[0x0][0x230] ;  /* 0x00008c00ff047b82 */ /* 0x000f240000000800 */
[----:B------:R1:W-:Y:S01]  /*16c80*/  LDGSTS.E [R15+0x4008], desc[UR4][R18.64], !P2 ;  /* 0x04008000120f7fae */ /* 0x0003e2000d121844 */
[----:B--2---:R-:W-:-:S03]  /*16c90*/  IMAD.WIDE R20, R3, 0x4, R242 ;  /* 0x0000000403147825 */ /* 0x004fc600078e02f2 */
[----:B------:R2:W-:Y:S04]  /*16ca0*/  STL.64 [R1+0x858], R16 ;  /* 0x0008581001007387 */ /* 0x0005e80000100a00 */
[----:B------:R2:W-:Y:S01]  /*16cb0*/  LDGSTS.E [R15+0x8008], desc[UR4][R16.64], !P2 ;  /* 0x08008000100f7fae */ /* 0x0005e2000d121844 */
[----:B-1----:R-:W-:-:S03]  /*16cc0*/  IMAD.WIDE R18, R3, 0x4, R240 ;  /* 0x0000000403127825 */ /* 0x002fc600078e02f0 */
[----:B------:R1:W-:Y:S04]  /*16cd0*/  STL.64 [R1+0x850], R10 ;  /* 0x0008500a01007387 */ /* 0x0003e80000100a00 */
[----:B------:R1:W-:Y:S01]  /*16ce0*/  LDGSTS.E [R15+0xc008], desc[UR4][R10.64], !P2 ;  /* 0x0c0080000a0f7fae */ /* 0x0003e2000d121844 */
[----:B------:R-:W-:Y:S02]  /*16cf0*/  IMAD R0, R2, 0x3c, RZ ;  /* 0x0000003c02007824 */ /* 0x000fe400078e02ff */
[C---:B--2---:R-:W-:Y:S01]  /*16d00*/  IMAD.WIDE R16, R3.reuse, 0x4, R238 ;  /* 0x0000000403107825 */ /* 0x044fe200078e02ee */
[----:B------:R2:W-:Y:S01]  /*16d10*/  LDGSTS.E [R15+0xc], desc[UR4][R20.64], !P4 ;  /* 0x0000c000140f7fae */ /* 0x0005e2000e121844 */
[----:B------:R-:W-:Y:S02]  /*16d20*/  ISETP.GE.U32.AND P1, PT, R6, 0x7fffff82, PT ;  /* 0x7fffff820600780c */ /* 0x000fe40003f26070 */
[----:B------:R-:W3:Y:S01]  /*16d30*/  LDC R6, c[0x0][0x230] ;  /* 0x00008c00ff067b82 */ /* 0x000ee20000000800 */
[----:B------:R2:W-:Y:S01]  /*16d40*/  LDGSTS.E [R15+0x400c], desc[UR4][R18.64], !P4 ;  /* 0x0400c000120f7fae */ /* 0x0005e2000e121844 */
[----:B-1----:R-:W-:-:S03]  /*16d50*/  IMAD.WIDE R10, R3, 0x4, R236 ;  /* 0x00000004030a7825 */ /* 0x002fc600078e02ec */
[----:B------:R2:W-:Y:S01]  /*16d60*/  STL.64 [R1+0xc68], R20 ;  /* 0x000c681401007387 */ /* 0x0005e20000100a00 */
[----:B------:R-:W-:-:S03]  /*16d70*/  VIADD R3, R252, 0xffffffbf ;  /* 0xffffffbffc037836 */ /* 0x000fc60000000000 */
[----:B------:R1:W-:Y:S01]  /*16d80*/  LDGSTS.E [R15+0x800c], desc[UR4][R16.64], !P4 ;  /* 0x0800c000100f7fae */ /* 0x0003e2000e121844 */
[----:B------:R-:W-:Y:S01]  /*16d90*/  ISETP.GE.U32.AND P2, PT, R5, 0x7fffff81, PT ;  /* 0x7fffff810500780c */ /* 0x000fe20003f46070 */
[----:B------:R-:W4:Y:S02]  /*16da0*/  LDC R252, c[0x0][0x230] ;  /* 0x00008c00fffc7b82 */ /* 0x000f240000000800 */
[----:B------:R1:W-:Y:S04]  /*16db0*/  STL.64 [R1+0xc60], R18 ;  /* 0x000c601201007387 */ /* 0x0003e80000100a00 */
[----:B------:R1:W-:Y:S01]  /*16dc0*/  LDGSTS.E [R15+0xc00c], desc[UR4][R10.64], !P4 ;  /* 0x0c00c0000a0f7fae */ /* 0x0003e2000e121844 */
[----:B--2---:R-:W-:Y:S01]  /*16dd0*/  IMAD.WIDE R20, R0, 0x4, R242 ;  /* 0x0000000400147825 */ /* 0x004fe200078e02f2 */
[----:B------:R-:W-:Y:S01]  /*16de0*/  ISETP.GE.U32.AND P4, PT, R3, 0x7fffff80, PT ;  /* 0x7fffff800300780c */ /* 0x000fe20003f86070 */
[----:B------:R-:W2:Y:S01]  /*16df0*/  LDC R5, c[0x0][0x230] ;  /* 0x00008c00ff057b82 */ /* 0x000ea20000000800 */
[----:B------:R1:W-:Y:S01]  /*16e00*/  STL.64 [R1+0xc58], R16 ;  /* 0x000c581001007387 */ /* 0x0003e20000100a00 */
[----:B------:R-:W-:-:S02]  /*16e10*/  IMAD R3, R2, 0x3d, RZ ;  /* 0x0000003d02037824 */ /* 0x000fc400078e02ff */
[C---:B-1----:R-:W-:Y:S01]  /*16e20*/  IMAD.WIDE R18, R0.reuse, 0x4, R240 ;  /* 0x0000000400127825 */ /* 0x042fe200078e02f0 */
[----:B------:R1:W-:Y:S04]  /*16e30*/  STL.64 [R1+0xc50], R10 ;  /* 0x000c500a01007387 */ /* 0x0003e80000100a00 */
[----:B------:R3:W-:Y:S01]  /*16e40*/  STL.64 [R1+0xc48], R20 ;  /* 0x000c481401007387 */ /* 0x0007e20000100a00 */
[----:B------:R-:W-:-:S03]  /*16e50*/  IMAD.WIDE R16, R0, 0x4, R238 ;  /* 0x0000000400107825 */ /* 0x000fc600078e02ee */
        /* <DEDUP_REMOVED lines=8> */
[----:B------:R1:W-:Y:S04]  /*16ee0*/  STL.64 [R1+0xc30], R10 ;  /* 0x000c300a01007387 */ /* 0x0003e80000100a00 */
[----:B------:R1:W-:Y:S01]  /*16ef0*/  LDGSTS.E [R15+0x1c000], desc[UR4][R10.64], !P5 ;  /* 0x1c0000000a0f7fae */ /* 0x0003e2000e921844 */
[----:B---3--:R-:W-:-:S03]  /*16f00*/  IMAD.WIDE R16, R3, 0x4, R238 ;  /* 0x0000000403107825 */ /* 0x008fc600078e02ee */
[----:B------:R-:W-:Y:S04]  /*16f10*/  STL.64 [R1+0xc28], R20 ;  /* 0x000c281401007387 */ /* 0x000fe80000100a00 */
[----:B------:R-:W-:Y:S01]  /*16f20*/  LDGSTS.E [R15+0x10004], desc[UR4][R20.64], !P6 ;  /* 0x10004000140f7fae */ /* 0x000fe2000f121844 */
[----:B-1----:R-:W-:-:S03]  /*16f30*/  IMAD.WIDE R10, R3, 0x4, R236 ;  /* 0x00000004030a7825 */ /* 0x002fc600078e02ec */
[----:B------:R-:W-:Y:S04]  /*16f40*/  STL.64 [R1+0xc20], R18 ;  /* 0x000c201201007387 */ /* 0x000fe80000100a00 */
[----:B------:R-:W-:Y:S04]  /*16f50*/  LDGSTS.E [R15+0x14004], desc[UR4][R18.64], !P6 ;  /* 0x14004000120f7fae */ /* 0x000fe8000f121844 */
[----:B------:R-:W-:Y:S04]  /*16f60*/  STL.64 [R1+0xc18], R16 ;  /* 0x000c181001007387 */ /* 0x000fe80000100a00 */
[----:B------:R-:W-:Y:S04]  /*16f70*/  LDGSTS.E [R15+0x18004], desc[UR4][R16.64], !P6 ;  /* 0x18004000100f7fae */ /* 0x000fe8000f121844 */
[----:B------:R1:W-:Y:S04]  /*16f80*/  STL.64 [R1+0xc10], R10 ;  /* 0x000c100a01007387 */ /* 0x0003e80000100a00 */
[----:B------:R1:W-:Y:S04]  /*16f90*/  LDGSTS.E [R15+0x1c004], desc[UR4][R10.64], !P6 ;  /* 0x1c0040000a0f7fae */ /* 0x0003e8000f121844 */
[----:B------:R-:W3:Y:S01]  /*16fa0*/  LDL R25, [R1+0x2cfc] ;  /* 0x002cfc0001197983 */ /* 0x000ee20000100800 */
[----:B-1----:R-:W1:Y:S01]  /*16fb0*/  LDC.64 R10, c[0x0][0x238] ;  /* 0x00008e00ff0a7b82 */ /* 0x002e620000000a00 */
[----:B------:R-:W-:-:S05]  /*16fc0*/  VIADD R0, R6, 0xffffffbe ;  /* 0xffffffbe06007836 */ /* 0x000fca0000000000 */
[----:B------:R-:W-:Y:S01]  /*16fd0*/  ISETP.GE.U32.AND P5, PT, R0, 0x7fffff7f, PT ;  /* 0x7fffff7f0000780c */ /* 0x000fe20003fa6070 */
[----:B----4-:R-:W-:Y:S01]  /*16fe0*/  VIADD R0, R4, 0xffffffbd ;  /* 0xffffffbd04007836 */ /* 0x010fe20000000000 */
[----:B------:R-:W4:Y:S04]  /*16ff0*/  LDC R6, c[0x0][0x230] ;  /* 0x00008c00ff067b82 */ /* 0x000f280000000800 */
[----:B------:R-:W-:Y:S01]  /*17000*/  ISETP.GE.U32.AND P6, PT, R0, 0x7fffff7e, PT ;  /* 0x7fffff7e0000780c */ /* 0x000fe20003fc6070 */
[----:B------:R-:W-:-:S03]  /*17010*/  IMAD R0, R2, 0x3e, RZ ;  /* 0x0000003e02007824 */ /* 0x000fc600078e02ff */
[----:B------:R-:W3:Y:S01]  /*17020*/  LDC R4, c[0x0][0x230] ;  /* 0x00008c00ff047b82 */ /* 0x000ee20000000800 */
[----:B------:R-:W-:-:S04]  /*17030*/  IMAD.WIDE R16, R0, 0x4, R242 ;  /* 0x0000000400107825 */ /* 0x000fc800078e02f2 */
[----:B------:R-:W-:-:S04]  /*17040*/  IMAD.WIDE R28, R0, 0x4, R238 ;  /* 0x00000004001c7825 */ /* 0x000fc800078e02ee */
[----:B-1----:R-:W-:Y:S02]  /*17050*/  IMAD.MOV.U32 R3, RZ, RZ, R10 ;  /* 0x000000ffff037224 */ /* 0x002fe400078e000a */
[----:B------:R-:W-:Y:S01]  /*17060*/  IMAD.MOV.U32 R14, RZ, RZ, R11 ;  /* 0x000000ffff0e7224 */ /* 0x000fe200078e000b */
[----:B------:R-:W-:Y:S01]  /*17070*/  LDGSTS.E [R15+0x10008], desc[UR4][R16.64], !P1 ;  /* 0x10008000100f7fae */ /* 0x000fe2000c921844 */
[----:B------:R-:W-:-:S04]  /*17080*/  IMAD.WIDE R10, R0, 0x4, R240 ;  /* 0x00000004000a7825 */ /* 0x000fc800078e02f0 */
[----:B------:R-:W-:Y:S01]  /*17090*/  IMAD.WIDE R26, R0, 0x4, R236 ;  /* 0x00000004001a7825 */ /* 0x000fe200078e02ec */
[----:B------:R1:W-:Y:S04]  /*170a0*/  STL.64 [R1+0x4c8], R16 ;  /* 0x0004c81001007387 */ /* 0x0003e80000100a00 */
[----:B------:R2:W-:Y:S04]  /*170b0*/  STL.64 [R1+0x4c0], R10 ;  /* 0x0004c00a01007387 */ /* 0x0005e80000100a00 */
[----:B------:R4:W-:Y:S04]  /*170c0*/  STL.64 [R1+0x4b8], R28 ;  /* 0x0004b81c01007387 */ /* 0x0009e80000100a00 */
[----:B------:R4:W-:Y:S04]  /*170d0*/  STL.64 [R1+0x4b0], R26 ;  /* 0x0004b01a01007387 */ /* 0x0009e80000100a00 */
[----:B------:R-:W3:Y:S04]  /*170e0*/  LDL.64 R22, [R1+0x468] ;  /* 0x0004680001167983 */ /* 0x000ee80000100a00 */
[----:B------:R-:W3:Y:S04]  /*170f0*/  LDL.64 R20, [R1+0x448] ;  /* 0x0004480001147983 */ /* 0x000ee80000100a00 */
[----:B------:R-:W3:Y:S04]  /*17100*/  LDL.64 R18, [R1+0x428] ;  /* 0x0004280001127983 */ /* 0x000ee80000100a00 */
[----:B------:R-:W-:Y:S04]  /*17110*/  LDGSTS.E [R15+0x14008], desc[UR4][R10.64], !P1 ;  /* 0x140080000a0f7fae */ /* 0x000fe8000c921844 */
[----:B-1----:R-:W3:Y:S01]  /*17120*/  LDL.64 R16, [R1+0x408] ;  /* 0x0004080001107983 */ /* 0x002ee20000100a00 */
[----:B------:R-:W-:-:S03]  /*17130*/  IMAD R2, R2, 0x3f, RZ ;  /* 0x0000003f02027824 */ /* 0x000fc600078e02ff */
[----:B------:R4:W-:Y:S04]  /*17140*/  LDGSTS.E [R15+0x18008], desc[UR4][R28.64], !P1 ;  /* 0x180080001c0f7fae */ /* 0x0009e8000c921844 */
[----:B--2---:R-:W2:Y:S01]  /*17150*/  LDL.64 R10, [R1+0x3e8] ;  /* 0x0003e800010a7983 */ /* 0x004ea20000100a00 */
[----:B------:R-:W-:-:S03]  /*17160*/  IMAD.WIDE R32, R2, 0x4, R242 ;  /* 0x0000000402207825 */ /* 0x000fc600078e02f2 */
[----:B------:R1:W-:Y:S01]  /*17170*/  LDGSTS.E [R15+0x1c008], desc[UR4][R26.64], !P1 ;  /* 0x1c0080001a0f7fae */ /* 0x0003e2000c921844 */
[----:B------:R-:W-:-:S04]  /*17180*/  IMAD.WIDE R30, R2, 0x4, R240 ;  /* 0x00000004021e7825 */ /* 0x000fc800078e02f0 */
[C---:B----4-:R-:W-:Y:S01]  /*17190*/  IMAD.WIDE R28, R2.reuse, 0x4, R238 ;  /* 0x00000004021c7825 */ /* 0x050fe200078e02ee */
[----:B------:R4:W-:Y:S03]  /*171a0*/  STL.64 [R1+0x4a8], R32 ;  /* 0x0004a82001007387 */ /* 0x0009e60000100a00 */
[----:B------:R-:W-:Y:S02]  /*171b0*/  VIADD R0, R5, 0xffffffbc ;  /* 0xffffffbc05007836 */ /* 0x000fe40000000000 */
[----:B-1----:R-:W-:Y:S01]  /*171c0*/  IMAD.WIDE R26, R2, 0x4, R236 ;  /* 0x00000004021a7825 */ /* 0x002fe200078e02ec */
[----:B------:R1:W-:Y:S03]  /*171d0*/  STL.64 [R1+0x4a0], R30 ;  /* 0x0004a01e01007387 */ /* 0x0003e60000100a00 */
[----:B------:R-:W-:Y:S01]  /*171e0*/  IMAD.SHL.U32 R2, R3, 0x40, RZ ;  /* 0x0000004003027824 */ /* 0x000fe200078e00ff */
[----:B------:R-:W-:Y:S04]  /*171f0*/  STL.64 [R1+0x498], R28 ;  /* 0x0004981c01007387 */ /* 0x000fe80000100a00 */
[----:B------:R1:W-:Y:S01]  /*17200*/  STL.64 [R1+0x490], R26 ;  /* 0x0004901a01007387 */ /* 0x0003e20000100a00 */
[----:B------:R-:W-:Y:S01]  /*17210*/  ISETP.GE.U32.AND P1, PT, R0, 0x7fffff7d, PT ;  /* 0x7fffff7d0000780c */ /* 0x000fe20003f26070 */
[----:B------:R-:W-:-:S02]  /*17220*/  VIADD R0, R6, 0xffffff9f ;  /* 0xffffff9f06007836 */ /* 0x000fc40000000000 */
[----:B------:R-:W-:Y:S04]  /*17230*/  LDGSTS.E [R15+0x1000c], desc[UR4][R32.64], !P2 ;  /* 0x1000c000200f7fae */ /* 0x000fe8000d121844 */
[----:B------:R-:W-:Y:S04]  /*17240*/  LDGSTS.E [R15+0x1400c], desc[UR4][R30.64], !P2 ;  /* 0x1400c0001e0f7fae */ /* 0x000fe8000d121844 */
[----:B------:R-:W-:Y:S04]  /*17250*/  LDGSTS.E [R15+0x1800c], desc[UR4][R28.64], !P2 ;  /* 0x1800c0001c0f7fae */ /* 0x000fe8000d121844 */
[----:B------:R-:W-:Y:S01]  /*17260*/  LDGSTS.E [R15+0x1c00c], desc[UR4][R26.64], !P2 ;  /* 0x1c00c0001a0f7fae */ /* 0x000fe2000d121844 */
[----:B------:R-:W-:Y:S01]  /*17270*/  ISETP.GE.U32.AND P2, PT, R0, 0x7fffff60, PT ;  /* 0x7fffff600000780c */ /* 0x000fe20003f46070 */
[----:B------:R-:W-:-:S02]  /*17280*/  IMAD.U32 R0, RZ, RZ, UR61 ;  /* 0x0000003dff007e24 */ /* 0x000fc4000f8e00ff */
[----:B------:R-:W0:Y:S01]  /*17290*/  LDGDEPBAR ;  /* 0x00000000000079af */ /* 0x000e220000000000 */
[C---:B---3--:R-:W-:Y:S02]  /*172a0*/  LOP3.LUT R5, R25.reuse, 0x20, RZ, 0x3c, !PT ;  /* 0x0000002019057812 */ /* 0x048fe400078e3cff */
[C---:B------:R-:W-:Y:S02]  /*172b0*/  LOP3.LUT R3, R25.reuse, 0x40, RZ, 0x3c, !PT ;  /* 0x0000004019037812 */ /* 0x040fe400078e3cff */
[----:B------:R-:W-:Y:S01]  /*172c0*/  LOP3.LUT R24, R25, 0x60, RZ, 0x3c, !PT ;  /* 0x0000006019187812 */ /* 0x000fe200078e3cff */
[----:B------:R3:W-:Y:S04]  /*172d0*/  STL [R1+0x3218], R5 ;  /* 0x0032180501007387 */ /* 0x0007e80000100800 */
[----:B------:R3:W-:Y:S04]  /*172e0*/  STL [R1+0x3214], R3 ;  /* 0x0032140301007387 */ /* 0x0007e80000100800 */
[----:B------:R3:W-:Y:S04]  /*172f0*/  STL [R1+0x3210], R24 ;  /* 0x0032101801007387 */ /* 0x0007e80000100800 */
[----:B------:R-:W2:Y:S04]  /*17300*/  LDL.64 R74, [R1+0x3c8] ;  /* 0x0003c800014a7983 */ /* 0x000ea80000100a00 */
        /* <DEDUP_REMOVED lines=11> */
[----:B------:R-:W2:Y:S01]  /*173c0*/  LDL.64 R50, [R1+0x248] ;  /* 0x0002480001327983 */ /* 0x000ea20000100a00 */
[----:B------:R-:W-:-:S03]  /*173d0*/  IADD3 R6, R0, 0x100000, R25 ;  /* 0x0010000000067810 */ /* 0x000fc60007ffe019 */
        /* <DEDUP_REMOVED lines=8> */
[----:B------:R-:W-:Y:S04]  /*17460*/  LDGSTS.E [R6+-0x40000], desc[UR4][R22.64], P0 ;  /* 0xc000000016067fae */ /* 0x000fe80008121844 */
[----:B----4-:R-:W4:Y:S04]  /*17470*/  LDL.64 R32, [R1+0x128] ;  /* 0x0001280001207983 */ /* 0x010f280000100a00 */
[----:B------:R-:W-:Y:S04]  /*17480*/  LDGSTS.E [R6+-0x3fc00], desc[UR4][R20.64], P0 ;  /* 0xc040000014067fae */ /* 0x000fe80008121844 */
[----:B-1----:R-:W4:Y:S04]  /*17490*/  LDL.64 R30, [R1+0x108] ;  /* 0x00010800011e7983 */ /* 0x002f280000100a00 */
[----:B------:R-:W-:Y:S04]  /*174a0*/  LDGSTS.E [R6+-0x3f800], desc[UR4][R18.64], P0 ;  /* 0xc080000012067fae */ /* 0x000fe80008121844 */
[----:B------:R-:W4:Y:S01]  /*174b0*/  LDL.64 R26, [R1+0xe8] ;  /* 0x0000e800011a7983 */ /* 0x000f220000100a00 */
[----:B---3--:R-:W-:-:S02]  /*174c0*/  IADD3 R5, R0, 0x100000, R5 ;  /* 0x0010000000057810 */ /* 0x008fc40007ffe005 */
[C---:B------:R-:W-:Y:S01]  /*174d0*/  IADD3 R3, R0.reuse, 0x100000, R3 ;  /* 0x0010000000037810 */ /* 0x040fe20007ffe003 */
[----:B------:R-:W3:Y:S04]  /*174e0*/  LDL.64 R28, [R1+0xa8] ;  /* 0x0000a800011c7983 */ /* 0x000ee80000100a00 */
[----:B------:R-:W3:Y:S01]  /*174f0*/  LDL.64 R18, [R1+0xc8] ;  /* 0x0000c80001127983 */ /* 0x000ee20000100a00 */
[----:B------:R-:W-:-:S03]  /*17500*/  IADD3 R0, R0, 0x100000, R24 ;  /* 0x0010000000007810 */ /* 0x000fc60007ffe018 */
[----:B------:R-:W3:Y:S04]  /*17510*/  LDL.64 R24, [R1+0x88] ;  /* 0x0000880001187983 */ /* 0x000ee80000100a00 */
[----:B------:R-:W3:Y:S04]  /*17520*/  LDL.64 R22, [R1+0x68] ;  /* 0x0000680001167983 */ /* 0x000ee80000100a00 */
[----:B------:R-:W-:Y:S04]  /*17530*/  LDGSTS.E [R6+-0x3f400], desc[UR4][R16.64], P0 ;  /* 0xc0c0000010067fae */ /* 0x000fe80008121844 */
[----:B------:R-:W3:Y:S04]  /*17540*/  LDL.64 R20, [R1+0x48] ;  /* 0x0000480001147983 */ /* 0x000ee80000100a00 */
[----:B--2---:R-:W-:Y:S04]  /*17550*/  LDGSTS.E [R6+-0x3f000], desc[UR4][R10.64], P0 ;  /* 0xc10000000a067fae */ /* 0x004fe80008121844 */
[----:B------:R-:W2:Y:S04]  /*17560*/  LDL.64 R16, [R1+0x28] ;  /* 0x0000280001107983 */ /* 0x000ea80000100a00 */
[----:B------:R-:W2:Y:S04]  /*17570*/  LDL.64 R10, [R1+0x8] ;  /* 0x00000800010a7983 */ /* 0x000ea80000100a00 */
[----:B------:R-:W-:Y:S04]  /*17580*/  LDGSTS.E [R6+-0x3ec00], desc[UR4][R74.64], P0 ;  /* 0xc14000004a067fae */ /* 0x000fe80008121844 */
[----:B------:R-:W-:Y:S04]  /*17590*/  LDGSTS.E [R6+-0x3e800], desc[UR4][R72.64], P0 ;  /* 0xc180000048067fae */ /* 0x000fe80008121844 */
[----:B------:R-:W-:Y:S04]  /*175a0*/  LDGSTS.E [R6+-0x3e400], desc[UR4][R70.64], P0 ;  /* 0xc1c0000046067fae */ /* 0x000fe80008121844 */
[----:B------:R-:W2:Y:S04]  /*175b0*/  LDL.LU.64 R74, [R1+0x3758] ;  /* 0x00375800014a7983 */ /* 0x000ea80000300a00 */
[----:B------:R-:W2:Y:S04]  /*175c0*/  LDL.LU.64 R72, [R1+0x3750] ;  /* 0x0037500001487983 */ /* 0x000ea80000300a00 */
[----:B------:R-:W2:Y:S04]  /*175d0*/  LDL.LU.64 R70, [R1+0x3748] ;  /* 0x0037480001467983 */ /* 0x000ea80000300a00 */
        /* <DEDUP_REMOVED lines=36> */
[----:B----4-:R-:W-:Y:S04]  /*17820*/  LDGSTS.E [R6+-0x39800], desc[UR4][R32.64], P0 ;  /* 0xc680000020067fae */ /* 0x010fe80008121844 */
[----:B------:R-:W-:Y:S04]  /*17830*/  LDGSTS.E [R6+-0x39400], desc[UR4][R30.64], P0 ;  /* 0xc6c000001e067fae */ /* 0x000fe80008121844 */
[----:B------:R-:W-:Y:S04]  /*17840*/  LDGSTS.E [R6+-0x39000], desc[UR4][R26.64], P0 ;  /* 0xc70000001a067fae */ /* 0x000fe80008121844 */
[----:B------:R-:W4:Y:S04]  /*17850*/  LDL.LU.64 R32, [R1+0x36b0] ;  /* 0x0036b00001207983 */ /* 0x000f280000300a00 */
[----:B------:R-:W4:Y:S04]  /*17860*/  LDL.LU.64 R30, [R1+0x36a8] ;  /* 0x0036a800011e7983 */ /* 0x000f280000300a00 */
[----:B------:R-:W4:Y:S04]  /*17870*/  LDL.LU.64 R26, [R1+0x36a0] ;  /* 0x0036a000011a7983 */ /* 0x000f280000300a00 */
[----:B---3--:R-:W-:Y:S04]  /*17880*/  LDGSTS.E [R6+-0x38c00], desc[UR4][R18.64], P0 ;  /* 0xc740000012067fae */ /* 0x008fe80008121844 */
[----:B------:R-:W-:Y:S04]  /*17890*/  LDGSTS.E [R6+-0x38800], desc[UR4][R28.64], P0 ;  /* 0xc78000001c067fae */ /* 0x000fe80008121844 */
[----:B------:R-:W-:Y:S04]  /*178a0*/  LDGSTS.E [R6+-0x38400], desc[UR4][R24.64], P0 ;  /* 0xc7c0000018067fae */ /* 0x000fe80008121844 */
[----:B------:R-:W3:Y:S04]  /*178b0*/  LDL.LU.64 R18, [R1+0x3698] ;  /* 0x0036980001127983 */ /* 0x000ee80000300a00 */
[----:B------:R-:W4:Y:S04]  /*178c0*/  LDL.64 R28, [R1+0x460] ;  /* 0x00046000011c7983 */ /* 0x000f280000100a00 */
[----:B------:R-:W-:Y:S04]  /*178d0*/  LDGSTS.E [R6+-0x30000], desc[UR4][R22.64], P0 ;  /* 0xd000000016067fae */ /* 0x000fe80008121844 */
[----:B------:R-:W4:Y:S04]  /*178e0*/  LDL.64 R24, [R1+0x440] ;  /* 0x0004400001187983 */ /* 0x000f280000100a00 */
[----:B------:R-:W-:Y:S04]  /*178f0*/  LDGSTS.E [R6+-0x2fc00], desc[UR4][R20.64], P0 ;  /* 0xd040000014067fae */ /* 0x000fe80008121844 */
[----:B------:R-:W4:Y:S04]  /*17900*/  LDL.64 R22, [R1+0x420] ;  /* 0x0004200001167983 */ /* 0x000f280000100a00 */
[----:B--2---:R-:W-:Y:S04]  /*17910*/  LDGSTS.E [R6+-0x2f800], desc[UR4][R16.64], P0 ;  /* 0xd080000010067fae */ /* 0x004fe80008121844 */
[----:B------:R-:W2:Y:S04]  /*17920*/  LDL.64 R20, [R1+0x400] ;  /* 0x0004000001147983 */ /* 0x000ea80000100a00 */
[----:B------:R-:W-:Y:S04]  /*17930*/  LDGSTS.E [R6+-0x2f400], desc[UR4][R10.64], P0 ;  /* 0xd0c000000a067fae */ /* 0x000fe80008121844 */
[----:B------:R-:W2:Y:S04]  /*17940*/  LDL.64 R16, [R1+0x3e0] ;  /* 0x0003e00001107983 */ /* 0x000ea80000100a00 */
[----:B------:R-:W2:Y:S04]  /*17950*/  LDL.64 R10, [R1+0x3c0] ;  /* 0x0003c000010a7983 */ /* 0x000ea80000100a00 */
[----:B---3--:R-:W-:Y:S04]  /*17960*/  LDGSTS.E [R6+-0x2f000], desc[UR4][R18.64], P0 ;  /* 0xd100000012067fae */ /* 0x008fe80008121844 */
[----:B------:R1:W-:Y:S04]  /*17970*/  STL.64 [R1+0x33c0], R18 ;  /* 0x0033c01201007387 */ /* 0x0003e80000100a00 */
[----:B----4-:R-:W-:Y:S04]  /*17980*/  LDGSTS.E [R6+-0x2ec00], desc[UR4][R26.64], P0 ;  /* 0xd14000001a067fae */ /* 0x010fe80008121844 */
[----:B------:R-:W-:Y:S04]  /*17990*/  LDGSTS.E [R6+-0x2e800], desc[UR4][R34.64], P0 ;  /* 0xd180000022067fae */ /* 0x000fe80008121844 */
[----:B-1----:R-:W3:Y:S04]  /*179a0*/  LDL.64 R18, [R1+0x140] ;  /* 0x0001400001127983 */ /* 0x002ee80000100a00 */
[----:B------:R1:W-:Y:S04]  /*179b0*/  STL.64 [R1+0x33c8], R26 ;  /* 0x0033c81a01007387 */ /* 0x0003e80000100a00 */
[----:B------:R-:W-:Y:S04]  /*179c0*/  LDGSTS.E [R6+-0x2e400], desc[UR4][R42.64], P0 ;  /* 0xd1c000002a067fae */ /* 0x000fe80008121844 */
[----:B------:R-:W-:Y:S04]  /*179d0*/  LDGSTS.E [R6+-0x2e000], desc[UR4][R50.64], P0 ;  /* 0xd200000032067fae */ /* 0x000fe80008121844 */
[----:B-1----:R-:W4:Y:S04]  /*179e0*/  LDL.LU.64 R26, [R1+0x20] ;  /* 0x00002000011a7983 */ /* 0x002f280000300a00 */
[----:B------:R1:W-:Y:S04]  /*179f0*/  STL.64 [R1+0x33d0], R34 ;  /* 0x0033d02201007387 */ /* 0x0003e80000100a00 */
[----:B------:R-:W-:Y:S04]  /*17a00*/  LDGSTS.E [R6+-0x2dc00], desc[UR4][R58.64], P0 ;  /* 0xd24000003a067fae */ /* 0x000fe80008121844 */
[----:B------:R-:W-:Y:S04]  /*17a10*/  LDGSTS.E [R6+-0x2d800], desc[UR4][R66.64], P0 ;  /* 0xd280000042067fae */ /* 0x000fe80008121844 */
[----:B-1----:R-:W3:Y:S04]  /*17a20*/  LDL.64 R34, [R1+0x160] ;  /* 0x0001600001227983 */ /* 0x002ee80000100a00 */
[----:B------:R1:W-:Y:S04]  /*17a30*/  STL.64 [R1+0x33d8], R42 ;  /* 0x0033d82a01007387 */ /* 0x0003e80000100a00 */
[----:B------:R-:W-:Y:S04]  /*17a40*/  LDGSTS.E [R6+-0x2d400], desc[UR4][R74.64], P0 ;  /* 0xd2c000004a067fae */ /* 0x000fe80008121844 */
[----:B------:R-:W-:Y:S04]  /*17a50*/  LDGSTS.E [R6+-0x2d000], desc[UR4][R82.64], P0 ;  /* 0xd300000052067fae */ /* 0x000fe80008121844 */
[----:B-1----:R-:W4:Y:S04]  /*17a60*/  LDL.64 R42, [R1+0x180] ;  /* 0x00018000012a7983 */ /* 0x002f280000100a00 */
[----:B------:R1:W-:Y:S04]  /*17a70*/  STL.64 [R1+0x33e0], R50 ;  /* 0x0033e03201007387 */ /* 0x0003e80000100a00 */
[----:B------:R-:W-:Y:S04]  /*17a80*/  LDGSTS.E [R6+-0x2cc00], desc[UR4][R90.64], P0 ;  /* 0xd34000005a067fae */ /* 0x000fe80008121844 */
[----:B------:R-:W-:Y:S04]  /*17a90*/  LDGSTS.E [R6+-0x2c800], desc[UR4][R98.64], P0 ;  /* 0xd380000062067fae */ /* 0x000fe80008121844 */
[----:B-1----:R-:W3:Y:S04]  /*17aa0*/  LDL.LU.64 R50, [R1+0x40] ;  /* 0x0000400001327983 */ /* 0x002ee80000300a00 */
[----:B------:R1:W-:Y:S04]  /*17ab0*/  STL.64 [R1+0x33e8], R58 ;  /* 0x0033e83a01007387 */ /* 0x0003e80000100a00 */
[----:B------:R-:W-:Y:S04]  /*17ac0*/  LDGSTS.E [R6+-0x2c400], desc[UR4][R106.64], P0 ;  /* 0xd3c000006a067fae */ /* 0x000fe80008121844 */
[----:B------:R-:W-:Y:S04]  /*17ad0*/  LDGSTS.E [R6+-0x2c000], desc[UR4][R114.64], P0 ;  /* 0xd400000072067fae */ /* 0x000fe80008121844 */
[----:B-1----:R-:W4:Y:S04]  /*17ae0*/  LDL.64 R58, [R1+0x1a0] ;  /* 0x0001a000013a7983 */ /* 0x002f280000100a00 */
[----:B------:R1:W-:Y:S04]  /*17af0*/  STL.64 [R1+0x33f0], R66 ;  /* 0x0033f04201007387 */ /* 0x0003e80000100a00 */
[----:B------:R-:W-:Y:S04]  /*17b00*/  LDGSTS.E [R6+-0x2bc00], desc[UR4][R122.64], P0 ;  /* 0xd44000007a067fae */ /* 0x000fe80008121844 */
        /* <DEDUP_REMOVED lines=35> */
[----:B--2---:R-:W-:Y:S04]  /*17d40*/  LDGSTS.E [R5+-0x3f300], desc[UR4][R20.64], P0 ;  /* 0xc0d0000014057fae */ /* 0x004fe80008121844 */
[----:B------:R-:W-:Y:S04]  /*17d50*/  LDGSTS.E [R5+-0x3ef00], desc[UR4][R16.64], P0 ;  /* 0xc110000010057fae */ /* 0x000fe80008121844 */
[----:B-1----:R-:W2:Y:S04]  /*17d60*/  LDL.64 R138, [R1+0x280] ;  /* 0x00028000018a7983 */ /* 0x002ea80000100a00 */
[----:B------:R1:W-:Y:S04]  /*17d70*/  STL.64 [R1+0x3440], R146 ;  /* 0x0034409201007387 */ /* 0x0003e80000100a00 */
[----:B------:R-:W-:Y:S04]  /*17d80*/  LDGSTS.E [R5+-0x3eb00], desc[UR4][R10.64], P0 ;  /* 0xc15000000a057fae */ /* 0x000fe80008121844 */
[----:B-1----:R-:W3:Y:S04]  /*17d90*/  LDL.LU.64 R146, [R1+0xc0] ;  /* 0x0000c00001927983 */ /* 0x002ee80000300a00 */
[----:B------:R1:W-:Y:S04]  /*17da0*/  STL.64 [R1+0x3448], R154 ;  /* 0x0034489a01007387 */ /* 0x0003e80000100a00 */
[----:B-1----:R-:W4:Y:S04]  /*17db0*/  LDL.64 R154, [R1+0x2a0] ;  /* 0x0002a000019a7983 */ /* 0x002f280000100a00 */
[----:B------:R1:W-:Y:S04]  /*17dc0*/  STL.64 [R1+0x3450], R162 ;  /* 0x003450a201007387 */ /* 0x0003e80000100a00 */
[----:B-1----:R-:W2:Y:S04]  /*17dd0*/  LDL.64 R162, [R1+0x2c0] ;  /* 0x0002c00001a27983 */ /* 0x002ea80000100a00 */
[----:B------:R1:W-:Y:S04]  /*17de0*/  STL.64 [R1+0x3458], R170 ;  /* 0x003458aa01007387 */ /* 0x0003e80000100a00 */
        /* <DEDUP_REMOVED lines=18> */
[----:B-1----:R-:W4:Y:S04]  /*17f10*/  LDL.64 R6, [R1+0x3a0] ;  /* 0x0003a00001067983 */ /* 0x002f280000100a00 */
[----:B------:R-:W2:Y:S04]  /*17f20*/  LDL.LU.64 R28, [R1+0x3690] ;  /* 0x00369000011c7983 */ /* 0x000ea80000300a00 */
[----:B------:R-:W2:Y:S04]  /*17f30*/  LDL.LU.64 R24, [R1+0x3688] ;  /* 0x0036880001187983 */ /* 0x000ea80000300a00 */
[----:B------:R-:W2:Y:S04]  /*17f40*/  LDL.LU.64 R22, [R1+0x3680] ;  /* 0x0036800001167983 */ /* 0x000ea80000300a00 */
[----:B------:R-:W2:Y:S04]  /*17f50*/  LDL.LU.64 R20, [R1+0x3678] ;  /* 0x0036780001147983 */ /* 0x000ea80000300a00 */
[----:B------:R-:W2:Y:S04]  /*17f60*/  LDL.LU.64 R16, [R1+0x3670] ;  /* 0x0036700001107983 */ /* 0x000ea80000300a00 */
[----:B------:R-:W2:Y:S04]  /*17f70*/  LDL.LU.64 R10, [R1+0x3668] ;  /* 0x00366800010a7983 */ /* 0x000ea80000300a00 */
[----:B---3--:R-:W-:Y:S04]  /*17f80*/  STL.64 [R1+0x34a0], R218 ;  /* 0x0034a0da01007387 */ /* 0x008fe80000100a00 */
[----:B------:R-:W-:Y:S04]  /*17f90*/  STL.64 [R1+0x34a8], R194 ;  /* 0x0034a8c201007387 */ /* 0x000fe80000100a00 */
[----:B------:R-:W-:Y:S04]  /*17fa0*/  STL.64 [R1+0x34b0], R170 ;  /* 0x0034b0aa01007387 */ /* 0x000fe80000100a00 */
[----:B------:R-:W-:Y:S04]  /*17fb0*/  STL.64 [R1+0x34b8], R146 ;  /* 0x0034b89201007387 */ /* 0x000fe80000100a00 */
[----:B------:R-:W-:Y:S04]  /*17fc0*/  STL.64 [R1+0x34c0], R122 ;  /* 0x0034c07a01007387 */ /* 0x000fe80000100a00 */
[----:B------:R-:W-:Y:S04]  /*17fd0*/  STL.64 [R1+0x34c8], R98 ;  /* 0x0034c86201007387 */ /* 0x000fe80000100a00 */
[----:B----4-:R-:W-:Y:S04]  /*17fe0*/  LDGSTS.E [R5+-0x3e700], desc[UR4][R6.64], P0 ;  /* 0xc190000006057fae */ /* 0x010fe80008121844 */
[----:B--2---:R-:W-:Y:S04]  /*17ff0*/  LDGSTS.E [R5+-0x3e300], desc[UR4][R234.64], P0 ;  /* 0xc1d00000ea057fae */ /* 0x004fe80008121844 */
[----:B------:R-:W-:Y:S04]  /*18000*/  LDGSTS.E [R5+-0x3df00], desc[UR4][R226.64], P0 ;  /* 0xc2100000e2057fae */ /* 0x000fe80008121844 */
        /* <DEDUP_REMOVED lines=24> */
[----:B------:R-:W-:Y:S04]  /*18190*/  STL.64 [R1+0x34d0], R74 ;  /* 0x0034d04a01007387 */ /* 0x000fe80000100a00 */
        /* <DEDUP_REMOVED lines=59> */
[----:B------:R1:W-:Y:S04]  /*18550*/  STL.64 [R1+0x35c0], R228 ;  /* 0x0035c0e401007387 */ /* 0x0003e80000100a00 */
[----:B------:R-:W-:Y:S04]  /*18560*/  LDGSTS.E [R5+-0x28300], desc[UR4][R8.64], P0 ;  /* 0xd7d0000008057fae */ /* 0x000fe80008121844 */
[----:B------:R-:W2:Y:S04]  /*18570*/  LDL.LU.64 R8, [R1+0x3660] ;  /* 0x0036600001087983 */ /* 0x000ea80000300a00 */
[----:B------:R-:W3:Y:S04]  /*18580*/  LDL.64 R202, [R1+0x458] ;  /* 0x0004580001ca7983 */ /* 0x000ee80000100a00 */
[----:B------:R-:W4:Y:S04]  /*18590*/  LDL.64 R178, [R1+0x438] ;  /* 0x0004380001b27983 */ /* 0x000f280000100a00 */
[----:B------:R-:W2:Y:S04]  /*185a0*/  LDL.64 R154, [R1+0x418] ;  /* 0x00041800019a7983 */ /* 0x000ea80000100a00 */
[----:B------:R-:W2:Y:S04]  /*185b0*/  LDL.64 R130, [R1+0x3f8] ;  /* 0x0003f80001827983 */ /* 0x000ea80000100a00 */
[----:B------:R-:W2:Y:S04]  /*185c0*/  LDL.64 R106, [R1+0x3d8] ;  /* 0x0003d800016a7983 */ /* 0x000ea80000100a00 */
[----:B------:R-:W2:Y:S04]  /*185d0*/  LDL.64 R82, [R1+0x3b8] ;  /* 0x0003b80001527983 */ /* 0x000ea80000100a00 */
[----:B------:R-:W2:Y:S04]  /*185e0*/  LDL.64 R58, [R1+0x398] ;  /* 0x00039800013a7983 */ /* 0x000ea80000100a00 */
[----:B------:R-:W2:Y:S04]  /*185f0*/  LDL.64 R34, [R1+0x378] ;  /* 0x0003780001227983 */ /* 0x000ea80000100a00 */
[----:B-1----:R-:W2:Y:S04]  /*18600*/  LDL.LU.64 R228, [R1+0x358] ;  /* 0x0003580001e47983 */ /* 0x002ea80000300a00 */
[----:B------:R-:W2:Y:S04]  /*18610*/  LDL.LU.64 R44, [R1+0x338] ;  /* 0x00033800012c7983 */ /* 0x000ea80000300a00 */
        /* <DEDUP_REMOVED lines=25> */
[----:B---3--:R-:W-:Y:S04]  /*187b0*/  LDGSTS.E [R3+-0x3fe00], desc[UR4][R202.64], P0 ;  /* 0xc0200000ca037fae */ /* 0x008fe80008121844 */
        /* <DEDUP_REMOVED lines=13> */
[----:B------:R1:W-:Y:S04]  /*18890*/  LDGSTS.E [R3+-0x3c600], desc[UR4][R68.64], P0 ;  /* 0xc3a0000044037fae */ /* 0x0003e80008121844 */
        /* <DEDUP_REMOVED lines=64> */
[----:B------:R3:W-:Y:S04]  /*18ca0*/  STL.64 [R1+0x3648], R194 ;  /* 0x003648c201007387 */ /* 0x0007e80000100a00 */
[----:B------:R-:W-:Y:S01]  /*18cb0*/  LDGSTS.E [R3+-0x28200], desc[UR4][R12.64], P0 ;  /* 0xd7e000000c037fae */ /* 0x000fe20008121844 */
[C---:B-1----:R-:W-:Y:S01]  /*18cc0*/  IMAD.WIDE R68, R2.reuse, 0x4, R238 ;  /* 0x0000000402447825 */ /* 0x042fe200078e02ee */
[----:B--2---:R-:W1:Y:S03]  /*18cd0*/  LDC R146, c[0x0][0x230] ;  /* 0x00008c00ff927b82 */ /* 0x004e660000000800 */
[----:B------:R-:W-:-:S04]  /*18ce0*/  IMAD.WIDE R50, R2, 0x4, R236 ;  /* 0x0000000402327825 */ /* 0x000fc800078e02ec */
[----:B---3--:R-:W-:Y:S01]  /*18cf0*/  IMAD.WIDE R194, R2, 0x4, R242 ;  /* 0x0000000402c27825 */ /* 0x008fe200078e02f2 */
[----:B------:R-:W2:Y:S01]  /*18d00*/  LDC R237, c[0x0][0x230] ;  /* 0x00008c00ffed7b82 */ /* 0x000ea20000000800 */
[----:B------:R-:W3:Y:S04]  /*18d10*/  LDL.LU.64 R12, [R1+0x3658] ;  /* 0x00365800010c7983 */ /* 0x000ee80000300a00 */
[----:B------:R-:W4:Y:S01]  /*18d20*/  LDL.64 R156, [R1+0x480] ;  /* 0x00048000019c7983 */ /* 0x000f220000100a00 */
[----:B------:R-:W-:Y:S02]  /*18d30*/  VIADD R4, R4, 0xffffff9e ;  /* 0xffffff9e04047836 */ /* 0x000fe40000000000 */
[----:B------:R-:W2:Y:S01]  /*18d40*/  LDC R236, c[0x0][0x230] ;  /* 0x00008c00ffec7b82 */ /* 0x000ea20000000800 */
[----:B------:R-:W2:Y:S04]  /*18d50*/  LDL.LU.64 R20, [R1+0xc08] ;  /* 0x000c080001147983 */ /* 0x000ea80000300a00 */
[----:B------:R-:W2:Y:S03]  /*18d60*/  LDL.LU.64 R188, [R1+0xc00] ;  /* 0x000c000001bc7983 */ /* 0x000ea60000300a00 */
[----:B------:R-:W1:Y:S01]  /*18d70*/  LDC R239, c[0x0][0x230] ;  /* 0x00008c00ffef7b82 */ /* 0x000e620000000800 */
[----:B------:R-:W2:Y:S04]  /*18d80*/  LDL.LU.64 R212, [R1+0xbf8] ;  /* 0x000bf80001d47983 */ /* 0x000ea80000300a00 */
[----:B------:R-:W2:Y:S03]  /*18d90*/  LDL.LU.64 R6, [R1+0xbf0] ;  /* 0x000bf00001067983 */ /* 0x000ea60000300a00 */
[----:B------:R-:W1:Y:S01]  /*18da0*/  LDC R238, c[0x0][0x230] ;  /* 0x00008c00ffee7b82 */ /* 0x000e620000000800 */
[----:B------:R-:W3:Y:S04]  /*18db0*/  LDL.LU.64 R140, [R1+0x450] ;  /* 0x00045000018c7983 */ /* 0x000ee80000300a00 */
[----:B------:R-:W4:Y:S04]  /*18dc0*/  LDL.LU.64 R84, [R1+0x430] ;  /* 0x0004300001547983 */ /* 0x000f280000300a00 */
        /* <DEDUP_REMOVED lines=36> */
[----:B------:R1:W-:Y:S04]  /*19010*/  STL.64 [R1+0x13e8], R194 ;  /* 0x0013e8c201007387 */ /* 0x0003e80000100a00 */
        /* <DEDUP_REMOVED lines=64> */
[----:B------:R-:W0:Y:S01]  /*19420*/  LDGDEPBAR ;  /* 0x00000000000079af */ /* 0x000e220000000000 */
[----:B------:R-:W-:Y:S01]  /*19430*/  BAR.SYNC.DEFER_BLOCKING 0x0 ;  /* 0x0000000000007b1d */ /* 0x000fe20000010000 */
[----:B--2---:R-:W-:-:S05]  /*19440*/  IMAD.WIDE R156, R2, 0x4, R240 ;  /* 0x00000004029c7825 */ /* 0x004fca00078e02f0 */
[----:B------:R2:W-:Y:S04]  /*19450*/  STL.64 [R1+0x13e0], R156 ;  /* 0x0013e09c01007387 */ /* 0x0005e80000100a00 */
[----:B------:R-:W-:Y:S04]  /*19460*/  STL.64 [R1+0x13d8], R68 ;  /* 0x0013d84401007387 */ /* 0x000fe80000100a00 */
[----:B------:R3:W-:Y:S04]  /*19470*/  STL.64 [R1+0x13d0], R50 ;  /* 0x0013d03201007387 */ /* 0x0007e80000100a00 */
[----:B------:R-:W-:Y:S01]  /*19480*/  @!PT LDS RZ, [RZ] ;  /* 0x00000000fffff984 */ /* 0x000fe20000000800 */
[----:B------:R-:W-:Y:S01]  /*19490*/  @!PT LDS RZ, [RZ] ;  /* 0x00000000fffff984 */ /* 0x000fe20000000800 */
[----:B------:R-:W-:Y:S01]  /*194a0*/  @!PT LDS RZ, [RZ] ;  /* 0x00000000fffff984 */ /* 0x000fe20000000800 */
[----:B------:R1:W-:Y:S04]  /*194b0*/  LDGSTS.E [R250+0x20000], desc[UR4][R194.64], !P4 ;  /* 0x20000000c2fa7fae */ /* 0x0003e8000e121844 */
[----:B------:R2:W-:Y:S04]  /*194c0*/  LDGSTS.E [R250+0x24000], desc[UR4][R156.64], !P4 ;  /* 0x240000009cfa7fae */ /* 0x0005e8000e121844 */
[----:B------:R-:W-:Y:S04]  /*194d0*/  LDGSTS.E [R250+0x28000], desc[UR4][R68.64], !P4 ;  /* 0x2800000044fa7fae */ /* 0x000fe8000e121844 */
[----:B------:R-:W-:Y:S01]  /*194e0*/  LDGSTS.E [R250+0x2c000], desc[UR4][R50.64], !P4 ;  /* 0x2c00000032fa7fae */ /* 0x000fe2000e121844 */
[----:B-1----:R-:W-:-:S04]  /*194f0*/  IMAD.WIDE R194, R2, 0x4, R20 ;  /* 0x0000000402c27825 */ /* 0x002fc800078e0214 */
[C---:B------:R-:W-:Y:S01]  /*19500*/  IMAD.WIDE R188, R2.reuse, 0x4, R188 ;  /* 0x0000000402bc7825 */ /* 0x040fe200078e02bc */
[----:B------:R1:W-:Y:S03]  /*19510*/  LDGSTS.E [R250+0x20004], desc[UR4][R194.64], !P5 ;  /* 0x20004000c2fa7fae */ /* 0x0003e6000e921844 */
[C---:B--2---:R-:W-:Y:S01]  /*19520*/  IMAD.WIDE R156, R2.reuse, 0x4, R212 ;  /* 0x00000004029c7825 */ /* 0x044fe200078e02d4 */
[----:B------:R-:W-:Y:S04]  /*19530*/  LDGSTS.E [R250+0x24004], desc[UR4][R188.64], !P5 ;  /* 0x24004000bcfa7fae */ /* 0x000fe8000e921844 */
[----:B---3--:R-:W1:Y:S04]  /*19540*/  LDL.LU.64 R50, [R1+0xbc8] ;  /* 0x000bc80001327983 */ /* 0x008e680000300a00 */
[----:B------:R-:W2:Y:S04]  /*19550*/  LDL.LU.64 R68, [R1+0xbc0] ;  /* 0x000bc00001447983 */ /* 0x000ea80000300a00 */
[----:B------:R-:W-:Y:S04]  /*19560*/  STL.64 [R1+0x13c8], R194 ;  /* 0x0013c8c201007387 */ /* 0x000fe80000100a00 */
[----:B------:R-:W3:Y:S04]  /*19570*/  LDL.LU.64 R20, [R1+0xbb8] ;  /* 0x000bb80001147983 */ /* 0x000ee80000300a00 */
[----:B------:R4:W-:Y:S01]  /*19580*/  STL.64 [R1+0x13c0], R188 ;  /* 0x0013c0bc01007387 */ /* 0x0009e20000100a00 */
[----:B------:R-:W-:-:S03]  /*19590*/  IMAD.WIDE R6, R2, 0x4, R6 ;  /* 0x0000000402067825 */ /* 0x000fc600078e0206 */
[----:B------:R-:W3:Y:S04]  /*195a0*/  LDL.LU.64 R212, [R1+0xbb0] ;  /* 0x000bb00001d47983 */ /* 0x000ee80000300a00 */
[----:B------:R4:W-:Y:S04]  /*195b0*/  STL.64 [R1+0x13b8], R156 ;  /* 0x0013b89c01007387 */ /* 0x0009e80000100a00 */
[----:B------:R4:W-:Y:S04]  /*195c0*/  STL.64 [R1+0x13b0], R6 ;  /* 0x0013b00601007387 */ /* 0x0009e80000100a00 */
[----:B----4-:R-:W4:Y:S04]  /*195d0*/  LDL.LU.64 R188, [R1+0x848] ;  /* 0x0008480001bc7983 */ /* 0x010f280000300a00 */
[----:B------:R-:W-:Y:S04]  /*195e0*/  LDGSTS.E [R250+0x28004], desc[UR4][R156.64], !P5 ;  /* 0x280040009cfa7fae */ /* 0x000fe8000e921844 */
[----:B------:R-:W-:Y:S04]  /*195f0*/  LDGSTS.E [R250+0x2c004], desc[UR4][R6.64], !P5 ;  /* 0x2c00400006fa7fae */ /* 0x000fe8000e921844 */
[----:B------:R-:W4:Y:S04]  /*19600*/  LDL.LU.64 R156, [R1+0x840] ;  /* 0x00084000019c7983 */ /* 0x000f280000300a00 */
[----:B------:R-:W4:Y:S01]  /*19610*/  LDL.LU.64 R6, [R1+0x838] ;  /* 0x0008380001067983 */ /* 0x000f220000300a00 */
[----:B------:R-:W-:-:S04]  /*19620*/  IMAD.WIDE R60, R2, 0x4, R60 ;  /* 0x00000004023c7825 */ /* 0x000fc800078e023c */
[C---:B------:R-:W-:Y:S01]  /*19630*/  IMAD.WIDE R98, R2.reuse, 0x4, R98 ;  /* 0x0000000402627825 */ /* 0x040fe200078e0262 */
[----:B------:R1:W-:Y:S03]  /*19640*/  STL.64 [R1+0x13a8], R60 ;  /* 0x0013a83c01007387 */ /* 0x0003e60000100a00 */
[----:B------:R-:W-:Y:S01]  /*19650*/  IMAD.WIDE R36, R2, 0x4, R36 ;  /* 0x0000000402247825 */ /* 0x000fe200078e0224 */
[----:B------:R1:W-:Y:S04]  /*19660*/  STL.64 [R1+0x13a0], R98 ;  /* 0x0013a06201007387 */ /* 0x0003e80000100a00 */
[----:B------:R-:W-:Y:S04]  /*19670*/  LDGSTS.E [R250+0x20008], desc[UR4][R60.64], !P6 ;  /* 0x200080003cfa7fae */ /* 0x000fe8000f121844 */
[----:B------:R3:W-:Y:S01]  /*19680*/  STL.64 [R1+0x1398], R36 ;  /* 0x0013982401007387 */ /* 0x0007e20000100a00 */
[----:B------:R-:W-:Y:S01]  /*19690*/  ISETP.GE.U32.AND P0, PT, R4, 0x7fffff5f, PT ;  /* 0x7fffff5f0400780c */ /* 0x000fe20003f06070 */
[----:B------:R-:W-:-:S02]  /*196a0*/  IMAD.WIDE R10, R2, 0x4, R10 ;  /* 0x00000004020a7825 */ /* 0x000fc400078e020a */
[----:B------:R-:W-:Y:S04]  /*196b0*/  LDGSTS.E [R250+0x24008], desc[UR4][R98.64], !P6 ;  /* 0x2400800062fa7fae */ /* 0x000fe8000f121844 */
[----:B-1----:R-:W4:Y:S01]  /*196c0*/  LDL.LU.64 R60, [R1+0x830] ;  /* 0x00083000013c7983 */ /* 0x002f220000300a00 */
[----:B------:R-:W-:Y:S02]  /*196d0*/  VIADD R4, R251, 0xffffff9d ;  /* 0xffffff9dfb047836 */ /* 0x000fe40000000000 */
[----:B------:R-:W1:Y:S01]  /*196e0*/  LDC R251, c[0x0][0x230] ;  /* 0x00008c00fffb7b82 */ /* 0x000e620000000800 */
[----:B------:R3:W-:Y:S02]  /*196f0*/  LDGSTS.E [R250+0x28008], desc[UR4][R36.64], !P6 ;  /* 0x2800800024fa7fae */ /* 0x0007e4000f121844 */
[----:B------:R-:W-:Y:S01]  /*19700*/  ISETP.GE.U32.AND P4, PT, R4, 0x7fffff5e, PT ;  /* 0x7fffff5e0400780c */ /* 0x000fe20003f86070 */
[----:B------:R-:W-:Y:S01]  /*19710*/  VIADD R4, R252, 0xffffff9c ;  /* 0xffffff9cfc047836 */ /* 0x000fe20000000000 */
[----:B------:R3:W-:Y:S03]  /*19720*/  STL.64 [R1+0x1390], R10 ;  /* 0x0013900a01007387 */ /* 0x0007e60000100a00 */
[----:B------:R-:W1:Y:S01]  /*19730*/  LDC R252, c[0x0][0x230] ;  /* 0x00008c00fffc7b82 */ /* 0x000e620000000800 */
[----:B------:R-:W-:Y:S01]  /*19740*/  ISETP.GE.U32.AND P5, PT, R4, 0x7fffff5d, PT ;  /* 0x7fffff5d0400780c */ /* 0x000fe20003fa6070 */
[----:B------:R-:W-:Y:S01]  /*19750*/  VIADD R4, R146, 0xffffffbb ;  /* 0xffffffbb92047836 */ /* 0x000fe20000000000 */
[----:B------:R-:W4:Y:S04]  /*19760*/  LDL.LU.64 R98, [R1+0x828] ;  /* 0x0008280001627983 */ /* 0x000f280000300a00 */
[----:B------:R3:W-:Y:S01]  /*19770*/  LDGSTS.E [R250+0x2c008], desc[UR4][R10.64], !P6 ;  /* 0x2c0080000afa7fae */ /* 0x0007e2000f121844 */
[----:B------:R-:W-:-:S03]  /*19780*/  IMAD.WIDE R194, R2, 0x4, R50 ;  /* 0x0000000402c27825 */ /* 0x000fc600078e0232 */
[----:B------:R-:W4:Y:S01]  /*19790*/  LDL.LU.64 R50, [R1+0x820] ;  /* 0x0008200001327983 */ /* 0x000f220000300a00 */
[----:B--2---:R-:W-:-:S03]  /*197a0*/  IMAD.WIDE R146, R2, 0x4, R68 ;  /* 0x0000000402927825 */ /* 0x004fc600078e0244 */
[----:B------:R-:W-:Y:S04]  /*197b0*/  STL.64 [R1+0x1388], R194 ;  /* 0x001388c201007387 */ /* 0x000fe80000100a00 */
[----:B------:R-:W2:Y:S01]  /*197c0*/  LDL.LU.64 R68, [R1+0x818] ;  /* 0x0008180001447983 */ /* 0x000ea20000300a00 */
[----:B---3--:R-:W-:-:S03]  /*197d0*/  IMAD.WIDE R36, R2, 0x4, R20 ;  /* 0x0000000402247825 */ /* 0x008fc600078e0214 */
[----:B------:R3:W-:Y:S04]  /*197e0*/  STL.64 [R1+0x1380], R146 ;  /* 0x0013809201007387 */ /* 0x0007e80000100a00 */
[----:B------:R-:W2:Y:S01]  /*197f0*/  LDL.LU.64 R20, [R1+0x810] ;  /* 0x0008100001147983 */ /* 0x000ea20000300a00 */
[----:B------:R-:W-:-:S03]  /*19800*/  IMAD.WIDE R10, R2, 0x4, R212 ;  /* 0x00000004020a7825 */ /* 0x000fc600078e02d4 */
[----:B------:R1:W-:Y:S04]  /*19810*/  STL.64 [R1+0x1378], R36 ;  /* 0x0013782401007387 */ /* 0x0003e80000100a00 */
[----:B------:R1:W-:Y:S04]  /*19820*/  STL.64 [R1+0x1370], R10 ;  /* 0x0013700a01007387 */ /* 0x0003e80000100a00 */
[----:B------:R-:W2:Y:S01]  /*19830*/  LDL.LU.64 R212, [R1+0x808] ;  /* 0x0008080001d47983 */ /* 0x000ea20000300a00 */
[----:B----4-:R-:W-:-:S03]  /*19840*/  IMAD.WIDE R188, R2, 0x4, R188 ;  /* 0x0000000402bc7825 */ /* 0x010fc600078e02bc */
[----:B------:R-:W-:Y:S04]  /*19850*/  LDGSTS.E [R250+0x2000c], desc[UR4][R194.64], !P1 ;  /* 0x2000c000c2fa7fae */ /* 0x000fe8000c921844 */
[----:B------:R3:W-:Y:S04]  /*19860*/  LDGSTS.E [R250+0x2400c], desc[UR4][R146.64], !P1 ;  /* 0x2400c00092fa7fae */ /* 0x0007e8000c921844 */
[----:B------:R-:W-:Y:S04]  /*19870*/  LDGSTS.E [R250+0x2800c], desc[UR4][R36.64], !P1 ;  /* 0x2800c00024fa7fae */ /* 0x000fe8000c921844 */
[----:B------:R-:W-:Y:S01]  /*19880*/  LDGSTS.E [R250+0x2c00c], desc[UR4][R10.64], !P1 ;  /* 0x2c00c0000afa7fae */ /* 0x000fe2000c921844 */
[----:B------:R-:W-:-:S03]  /*19890*/  IMAD.WIDE R156, R2, 0x4, R156 ;  /* 0x00000004029c7825 */ /* 0x000fc600078e029c */
[----:B------:R-:W-:Y:S01]  /*198a0*/  LDGSTS.E [R250+0x30000], desc[UR4][R188.64], !P2 ;  /* 0x30000000bcfa7fae */ /* 0x000fe2000d121844 */
[----:B---3--:R-:W-:-:S03]  /*198b0*/  IMAD.WIDE R146, R2, 0x4, R6 ;  /* 0x0000000402927825 */ /* 0x008fc600078e0206 */
[----:B-1----:R-:W3:Y:S04]  /*198c0*/  LDL.LU.64 R36, [R1+0x800] ;  /* 0x0008000001247983 */ /* 0x002ee80000300a00 */
[----:B------:R-:W-:Y:S04]  /*198d0*/  STL.64 [R1+0x1028], R188 ;  /* 0x001028bc01007387 */ /* 0x000fe80000100a00 */
[----:B------:R-:W4:Y:S04]  /*198e0*/  LDL.LU.64 R6, [R1+0x7f8] ;  /* 0x0007f80001067983 */ /* 0x000f280000300a00 */
[----:B------:R-:W-:Y:S04]  /*198f0*/  STL.64 [R1+0x1020], R156 ;  /* 0x0010209c01007387 */ /* 0x000fe80000100a00 */
[----:B------:R-:W4:Y:S04]  /*19900*/  LDL.LU.64 R10, [R1+0x7f0] ;  /* 0x0007f000010a7983 */ /* 0x000f280000300a00 */
[----:B------:R-:W-:Y:S01]  /*19910*/  LDGSTS.E [R250+0x34000], desc[UR4][R156.64], !P2 ;  /* 0x340000009cfa7fae */ /* 0x000fe2000d121844 */
[----:B------:R-:W-:-:S03]  /*19920*/  IMAD.WIDE R60, R2, 0x4, R60 ;  /* 0x00000004023c7825 */ /* 0x000fc600078e023c */
[----:B------:R-:W-:Y:S04]  /*19930*/  STL.64 [R1+0x1018], R146 ;  /* 0x0010189201007387 */ /* 0x000fe80000100a00 */
[----:B------:R1:W-:Y:S04]  /*19940*/  LDGSTS.E [R250+0x38000], desc[UR4][R146.64], !P2 ;  /* 0x3800000092fa7fae */ /* 0x0003e8000d121844 */
[----:B------:R1:W-:Y:S04]  /*19950*/  STL.64 [R1+0x1010], R60 ;  /* 0x0010103c01007387 */ /* 0x0003e80000100a00 */
[----:B------:R-:W-:Y:S04]  /*19960*/  LDGSTS.E [R250+0x3c000], desc[UR4][R60.64], !P2 ;  /* 0x3c0000003cfa7fae */ /* 0x000fe8000d121844 */
[----:B-1----:R-:W4:Y:S04]  /*19970*/  LDL.LU.64 R60, [R1+0x7e8] ;  /* 0x0007e800013c7983 */ /* 0x002f280000300a00 */
[----:B------:R-:W4:Y:S01]  /*19980*/  LDL.LU.64 R188, [R1+0x7e0] ;  /* 0x0007e00001bc7983 */ /* 0x000f220000300a00 */
[----:B------:R-:W-:-:S03]  /*19990*/  IMAD.WIDE R146, R2, 0x4, R98 ;  /* 0x0000000402927825 */ /* 0x000fc600078e0262 */
[----:B------:R-:W4:Y:S04]  /*199a0*/  LDL.LU.64 R156, [R1+0x7d8] ;  /* 0x0007d800019c7983 */ /* 0x000f280000300a00 */
[----:B------:R-:W-:Y:S01]  /*199b0*/  LDGSTS.E [R250+0x30004], desc[UR4][R146.64], !P0 ;  /* 0x3000400092fa7fae */ /* 0x000fe2000c121844 */
[----:B------:R-:W-:-:S03]  /*199c0*/  IMAD.WIDE R98, R2, 0x4, R50 ;  /* 0x0000000402627825 */ /* 0x000fc600078e0232 */
[----:B------:R-:W4:Y:S01]  /*199d0*/  LDL.LU.64 R50, [R1+0x7d0] ;  /* 0x0007d00001327983 */ /* 0x000f220000300a00 */
[----:B--2---:R-:W-:-:S03]  /*199e0*/  IMAD.WIDE R68, R2, 0x4, R68 ;  /* 0x0000000402447825 */ /* 0x004fc600078e0244 */
[----:B------:R-:W-:Y:S04]  /*199f0*/  STL.64 [R1+0x1008], R146 ;  /* 0x0010089201007387 */ /* 0x000fe80000100a00 */
[----:B------:R1:W-:Y:S01]  /*19a00*/  STL.64 [R1+0x1000], R98 ;  /* 0x0010006201007387 */ /* 0x0003e20000100a00 */
[----:B------:R-:W-:-:S03]  /*19a10*/  IMAD.WIDE R20, R2, 0x4, R20 ;  /* 0x0000000402147825 */ /* 0x000fc600078e0214 */
[----:B------:R2:W-:Y:S04]  /*19a20*/  STL.64 [R1+0xff8], R68 ;  /* 0x000ff84401007387 */ /* 0x0005e80000100a00 */
[----:B------:R1:W-:Y:S04]  /*19a30*/  LDGSTS.E [R250+0x34004], desc[UR4][R98.64], !P0 ;  /* 0x3400400062fa7fae */ /* 0x0003e8000c121844 */
[----:B------:R2:W-:Y:S04]  /*19a40*/  STL.64 [R1+0xff0], R20 ;  /* 0x000ff01401007387 */ /* 0x0005e80000100a00 */
[----:B------:R-:W-:Y:S04]  /*19a50*/  LDGSTS.E [R250+0x38004], desc[UR4][R68.64], !P0 ;  /* 0x3800400044fa7fae */ /* 0x000fe8000c121844 */
[----:B------:R-:W-:Y:S01]  /*19a60*/  LDGSTS.E [R250+0x3c004], desc[UR4][R20.64], !P0 ;  /* 0x3c00400014fa7fae */ /* 0x000fe2000c121844 */
[----:B-1----:R-:W-:-:S05]  /*19a70*/  IMAD.WIDE R98, R2, 0x4, R212 ;  /* 0x0000000402627825 */ /* 0x002fca00078e02d4 */
[----:B------:R-:W-:Y:S04]  /*19a80*/  LDGSTS.E [R250+0x30008], desc[UR4][R98.64], !P4 ;  /* 0x3000800062fa7fae */ /* 0x000fe8000e121844 */
[----:B--2---:R-:W2:Y:S04]  /*19a90*/  LDL.LU.64 R68, [R1+0xba8] ;  /* 0x000ba80001447983 */ /* 0x004ea80000300a00 */
[----:B------:R-:W2:Y:S04]  /*19aa0*/  LDL.LU.64 R20, [R1+0xba0] ;  /* 0x000ba00001147983 */ /* 0x000ea80000300a00 */
[----:B------:R-:W2:Y:S01]  /*19ab0*/  LDL.LU.64 R212, [R1+0xb98] ;  /* 0x000b980001d47983 */ /* 0x000ea20000300a00 */
[----:B---3--:R-:W-:-:S03]  /*19ac0*/  IMAD.WIDE R36, R2, 0x4, R36 ;  /* 0x0000000402247825 */ /* 0x008fc600078e0224 */
[----:B------:R-:W-:Y:S01]  /*19ad0*/  STL.64 [R1+0xfe8], R98 ;  /* 0x000fe86201007387 */ /* 0x000fe20000100a00 */
[----:B----4-:R-:W-:-:S03]  /*19ae0*/  IMAD.WIDE R6, R2, 0x4, R6 ;  /* 0x0000000402067825 */ /* 0x010fc600078e0206 */
[----:B------:R-:W-:Y:S01]  /*19af0*/  STL.64 [R1+0xfe0], R36 ;  /* 0x000fe02401007387 */ /* 0x000fe20000100a00 */
[----:B------:R-:W-:-:S03]  /*19b00*/  IMAD.WIDE R10, R2, 0x4, R10 ;  /* 0x00000004020a7825 */ /* 0x000fc600078e020a */
[----:B------:R1:W-:Y:S04]  /*19b10*/  STL.64 [R1+0xfd8], R6 ;  /* 0x000fd80601007387 */ /* 0x0003e80000100a00 */
[----:B------:R-:W-:Y:S04]  /*19b20*/  LDGSTS.E [R250+0x34008], desc[UR4][R36.64], !P4 ;  /* 0x3400800024fa7fae */ /* 0x000fe8000e121844 */
[----:B------:R3:W-:Y:S04]  /*19b30*/  STL.64 [R1+0xfd0], R10 ;  /* 0x000fd00a01007387 */ /* 0x0007e80000100a00 */
[----:B------:R-:W-:Y:S04]  /*19b40*/  LDGSTS.E [R250+0x38008], desc[UR4][R6.64], !P4 ;  /* 0x3800800006fa7fae */ /* 0x000fe8000e121844 */
[----:B------:R3:W-:Y:S04]  /*19b50*/  LDGSTS.E [R250+0x3c008], desc[UR4][R10.64], !P4 ;  /* 0x3c0080000afa7fae */ /* 0x0007e8000e121844 */
[----:B-1----:R-:W4:Y:S01]  /*19b60*/  LDL.LU.64 R6, [R1+0xb90] ;  /* 0x000b900001067983 */ /* 0x002f220000300a00 */
[----:B---3--:R-:W-:-:S03]  /*19b70*/  IMAD.WIDE R10, R2, 0x4, R188 ;  /* 0x00000004020a7825 */ /* 0x008fc600078e02bc */
[----:B------:R-:W3:Y:S01]  /*19b80*/  LDL.LU.64 R188, [R1+0xb88] ;  /* 0x000b880001bc7983 */ /* 0x000ee20000300a00 */
[----:B------:R-:W-:-:S04]  /*19b90*/  IMAD.WIDE R36, R2, 0x4, R60 ;  /* 0x0000000402247825 */ /* 0x000fc800078e023c */
[----:B------:R-:W-:Y:S01]  /*19ba0*/  IMAD.WIDE R242, R2, 0x4, R156 ;  /* 0x0000000402f27825 */ /* 0x000fe200078e029c */
[----:B------:R1:W-:Y:S04]  /*19bb0*/  STL.64 [R1+0xfc8], R36 ;  /* 0x000fc82401007387 */ /* 0x0003e80000100a00 */
[----:B------:R-:W3:Y:S04]  /*19bc0*/  LDL.LU.64 R156, [R1+0xb80] ;  /* 0x000b8000019c7983 */ /* 0x000ee80000300a00 */
[----:B------:R2:W-:Y:S04]  /*19bd0*/  STL.64 [R1+0xfc0], R10 ;  /* 0x000fc00a01007387 */ /* 0x0005e80000100a00 */
[----:B------:R-:W-:Y:S04]  /*19be0*/  LDGSTS.E [R250+0x3000c], desc[UR4][R36.64], !P5 ;  /* 0x3000c00024fa7fae */ /* 0x000fe8000e921844 */
[----:B------:R-:W3:Y:S04]  /*19bf0*/  LDL.LU.64 R60, [R1+0xb78] ;  /* 0x000b7800013c7983 */ /* 0x000ee80000300a00 */
[----:B------:R2:W-:Y:S04]  /*19c00*/  LDGSTS.E [R250+0x3400c], desc[UR4][R10.64], !P5 ;  /* 0x3400c0000afa7fae */ /* 0x0005e8000e921844 */
[----:B-1----:R-:W3:Y:S04]  /*19c10*/  LDL.LU.64 R36, [R1+0xb70] ;  /* 0x000b700001247983 */ /* 0x002ee80000300a00 */
[----:B------:R-:W-:Y:S01]  /*19c20*/  STL.64 [R1+0x3230], R242 ;  /* 0x003230f201007387 */ /* 0x000fe20000100a00 */
[----:B------:R-:W-:-:S03]  /*19c30*/  ISETP.GE.U32.AND P6, PT, R4, 0x7fffff7c, PT ;  /* 0x7fffff7c0400780c */ /* 0x000fc60003fc6070 */
[----:B------:R-:W-:Y:S01]  /*19c40*/  LDGSTS.E [R250+0x3800c], desc[UR4][R242.64], !P5 ;  /* 0x3800c000f2fa7fae */ /* 0x000fe2000e921844 */
[----:B------:R-:W-:-:S05]  /*19c50*/  IMAD.WIDE R240, R2, 0x4, R50 ;  /* 0x0000000402f07825 */ /* 0x000fca00078e0232 */
[----:B------:R-:W-:Y:S04]  /*19c60*/  STL.64 [R1+0x3238], R240 ;  /* 0x003238f001007387 */ /* 0x000fe80000100a00 */
[----:B------:R-:W3:Y:S04]  /*19c70*/  LDL.LU.64 R146, [R1+0xb68] ;  /* 0x000b680001927983 */ /* 0x000ee80000300a00 */
[----:B------:R-:W-:Y:S01]  /*19c80*/  LDGSTS.E [R250+0x3c00c], desc[UR4][R240.64], !P5 ;  /* 0x3c00c000f0fa7fae */ /* 0x000fe2000e921844 */
[----:B--2---:R-:W-:-:S04]  /*19c90*/  IMAD.WIDE R98, R2, 0x4, R68 ;  /* 0x0000000402627825 */ /* 0x004fc800078e0244 */
[C---:B------:R-:W-:Y:S01]  /*19ca0*/  IMAD.WIDE R20, R2.reuse, 0x4, R20 ;  /* 0x0000000402147825 */ /* 0x040fe200078e0214 */
[----:B------:R-:W-:Y:S03]  /*19cb0*/  STL.64 [R1+0x1368], R98 ;  /* 0x0013686201007387 */ /* 0x000fe60000100a00 */
[C---:B------:R-:W-:Y:S01]  /*19cc0*/  IMAD.WIDE R10, R2.reuse, 0x4, R212 ;  /* 0x00000004020a7825 */ /* 0x040fe200078e02d4 */
[----:B------:R-:W2:Y:S04]  /*19cd0*/  LDL.LU.64 R50, [R1+0xb60] ;  /* 0x000b600001327983 */ /* 0x000ea80000300a00 */
[----:B------:R-:W-:Y:S04]  /*19ce0*/  STL.64 [R1+0x1360], R20 ;  /* 0x0013601401007387 */ /* 0x000fe80000100a00 */
[----:B------:R-:W2:Y:S04]  /*19cf0*/  LDL.LU.64 R68, [R1+0xb58] ;  /* 0x000b580001447983 */ /* 0x000ea80000300a00 */
[----:B------:R-:W-:Y:S04]  /*19d00*/  STL.64 [R1+0x1358], R10 ;  /* 0x0013580a01007387 */ /* 0x000fe80000100a00 */
[----:B------:R-:W2:Y:S04]  /*19d10*/  LDL.LU.64 R212, [R1+0xb50] ;  /* 0x000b500001d47983 */ /* 0x000ea80000300a00 */
[----:B------:R-:W-:Y:S04]  /*19d20*/  LDGSTS.E [R249+0x20000], desc[UR4][R98.64], !P6 ;  /* 0x2000000062f97fae */ /* 0x000fe8000f121844 */
[----:B------:R1:W-:Y:S04]  /*19d30*/  LDGSTS.E [R249+0x24000], desc[UR4][R20.64], !P6 ;  /* 0x2400000014f97fae */ /* 0x0003e8000f121844 */
[----:B------:R-:W-:Y:S01]  /*19d40*/  LDGSTS.E [R249+0x28000], desc[UR4][R10.64], !P6 ;  /* 0x280000000af97fae */ /* 0x000fe2000f121844 */
[----:B----4-:R-:W-:-:S05]  /*19d50*/  IMAD.WIDE R6, R2, 0x4, R6 ;  /* 0x0000000402067825 */ /* 0x010fca00078e0206 */
[----:B------:R4:W-:Y:S04]  /*19d60*/  STL.64 [R1+0x1350], R6 ;  /* 0x0013500601007387 */ /* 0x0009e80000100a00 */
[----:B------:R-:W-:Y:S04]  /*19d70*/  LDGSTS.E [R249+0x2c000], desc[UR4][R6.64], !P6 ;  /* 0x2c00000006f97fae */ /* 0x000fe8000f121844 */
[----:B----4-:R-:W4:Y:S01]  /*19d80*/  LDL.LU.64 R6, [R1+0xb48] ;  /* 0x000b480001067983 */ /* 0x010f220000300a00 */
[----:B---3--:R-:W-:-:S03]  /*19d90*/  IMAD.WIDE R188, R2, 0x4, R188 ;  /* 0x0000000402bc7825 */ /* 0x008fc600078e02bc */
[----:B------:R-:W1:Y:S04]  /*19da0*/  LDL.LU.64 R20, [R1+0xb40] ;  /* 0x000b400001147983 */ /* 0x000e680000300a00 */
[----:B------:R-:W3:Y:S04]  /*19db0*/  LDL.LU.64 R98, [R1+0xb38] ;  /* 0x000b380001627983 */ /* 0x000ee80000300a00 */
[----:B------:R-:W-:Y:S04]  /*19dc0*/  STL.64 [R1+0x1348], R188 ;  /* 0x001348bc01007387 */ /* 0x000fe80000100a00 */
[----:B------:R-:W3:Y:S01]  /*19dd0*/  LDL.LU.64 R10, [R1+0xb30] ;  /* 0x000b3000010a7983 */ /* 0x000ee20000300a00 */
[----:B------:R-:W-:-:S02]  /*19de0*/  VIADD R4, R237, 0xffffffba ;  /* 0xffffffbaed047836 */ /* 0x000fc40000000000 */
[----:B------:R-:W-:Y:S01]  /*19df0*/  IMAD.WIDE R156, R2, 0x4, R156 ;  /* 0x00000004029c7825 */ /* 0x000fe200078e029c */
[----:B------:R-:W3:Y:S02]  /*19e00*/  LDC R237, c[0x0][0x230] ;  /* 0x00008c00ffed7b82 */ /* 0x000ee40000000800 */
[----:B------:R-:W-:Y:S01]  /*19e10*/  ISETP.GE.U32.AND P1, PT, R4, 0x7fffff7b, PT ;  /* 0x7fffff7b0400780c */ /* 0x000fe20003f26070 */
[----:B------:R-:W-:Y:S02]  /*19e20*/  VIADD R4, R236, 0xffffffb9 ;  /* 0xffffffb9ec047836 */ /* 0x000fe40000000000 */
[C---:B------:R-:W-:Y:S01]  /*19e30*/  IMAD.WIDE R60, R2.reuse, 0x4, R60 ;  /* 0x00000004023c7825 */ /* 0x040fe200078e023c */
[----:B------:R-:W-:Y:S03]  /*19e40*/  STL.64 [R1+0x1340], R156 ;  /* 0x0013409c01007387 */ /* 0x000fe60000100a00 */
[----:B------:R-:W-:Y:S01]  /*19e50*/  IMAD.WIDE R36, R2, 0x4, R36 ;  /* 0x0000000402247825 */ /* 0x000fe200078e0224 */
[----:B------:R-:W-:Y:S01]  /*19e60*/  ISETP.GE.U32.AND P2, PT, R4, 0x7fffff7a, PT ;  /* 0x7fffff7a0400780c */ /* 0x000fe20003f46070 */
[----:B------:R-:W-:Y:S01]  /*19e70*/  STL.64 [R1+0x1338], R60 ;  /* 0x0013383c01007387 */ /* 0x000fe20000100a00 */
[----:B------:R-:W3:Y:S03]  /*19e80*/  LDC R236, c[0x0][0x230] ;  /* 0x00008c00ffec7b82 */ /* 0x000ee60000000800 */
[----:B------:R-:W-:Y:S04]  /*19e90*/  LDGSTS.E [R249+0x20004], desc[UR4][R188.64], !P1 ;  /* 0x20004000bcf97fae */ /* 0x000fe8000c921844 */
[----:B------:R-:W-:Y:S04]  /*19ea0*/  LDGSTS.E [R249+0x24004], desc[UR4][R156.64], !P1 ;  /* 0x240040009cf97fae */ /* 0x000fe8000c921844 */
[----:B------:R-:W-:Y:S04]  /*19eb0*/  LDGSTS.E [R249+0x28004], desc[UR4][R60.64], !P1 ;  /* 0x280040003cf97fae */ /* 0x000fe8000c921844 */
[----:B------:R2:W-:Y:S04]  /*19ec0*/  STL.64 [R1+0x1330], R36 ;  /* 0x0013302401007387 */ /* 0x0005e80000100a00 */
[----:B------:R-:W-:Y:S04]  /*19ed0*/  LDGSTS.E [R249+0x2c004], desc[UR4][R36.64], !P1 ;  /* 0x2c00400024f97fae */ /* 0x000fe8000c921844 */
[----:B--2---:R-:W2:Y:S04]  /*19ee0*/  LDL.LU.64 R36, [R1+0x7c8] ;  /* 0x0007c80001247983 */ /* 0x004ea80000300a00 */
[----:B------:R-:W2:Y:S04]  /*19ef0*/  LDL.LU.64 R60, [R1+0x7c0] ;  /* 0x0007c000013c7983 */ /* 0x000ea80000300a00 */
[----:B------:R-:W2:Y:S04]  /*19f00*/  LDL.LU.64 R156, [R1+0x7b8] ;  /* 0x0007b800019c7983 */ /* 0x000ea80000300a00 */
[----:B------:R-:W2:Y:S01]  /*19f10*/  LDL.LU.64 R188, [R1+0x7b0] ;  /* 0x0007b00001bc7983 */ /* 0x000ea20000300a00 */
[----:B------:R-:W-:-:S05]  /*19f20*/  VIADD R4, R239, 0xffffffb8 ;  /* 0xffffffb8ef047836 */ /* 0x000fca0000000000 */
[----:B------:R-:W-:Y:S01]  /*19f30*/  ISETP.GE.U32.AND P0, PT, R4, 0x7fffff79, PT ;  /* 0x7fffff790400780c */ /* 0x000fe20003f06070 */
[----:B------:R-:W-:-:S05]  /*19f40*/  IMAD.WIDE R194, R2, 0x4, R146 ;  /* 0x0000000402c27825 */ /* 0x000fca00078e0292 */
[----:B------:R-:W-:Y:S04]  /*19f50*/  STL.64 [R1+0x1328], R194 ;  /* 0x001328c201007387 */ /* 0x000fe80000100a00 */
[----:B------:R-:W-:Y:S01]  /*19f60*/  LDGSTS.E [R249+0x20008], desc[UR4][R194.64], !P2 ;  /* 0x20008000c2f97fae */ /* 0x000fe2000d121844 */
[----:B------:R-:W-:-:S04]  /*19f70*/  IMAD.WIDE R146, R2, 0x4, R50 ;  /* 0x0000000402927825 */ /* 0x000fc800078e0232 */
[C---:B------:R-:W-:Y:S01]  /*19f80*/  IMAD.WIDE R68, R2.reuse, 0x4, R68 ;  /* 0x0000000402447825 */ /* 0x040fe200078e0244 */
[----:B------:R-:W-:Y:S03]  /*19f90*/  STL.64 [R1+0x1320], R146 ;  /* 0x0013209201007387 */ /* 0x000fe60000100a00 */
[C---:B------:R-:W-:Y:S01]  /*19fa0*/  IMAD.WIDE R50, R2.reuse, 0x4, R212 ;  /* 0x0000000402327825 */ /* 0x040fe200078e02d4 */
[----:B------:R1:W-:Y:S01]  /*19fb0*/  STL.64 [R1+0x1318], R68 ;  /* 0x0013184401007387 */ /* 0x0003e20000100a00 */
[----:B------:R-:W2:Y:S03]  /*19fc0*/  LDC R213, c[0x0][0x230] ;  /* 0x00008c00ffd57b82 */ /* 0x000ea60000000800 */
[----:B------:R-:W-:Y:S04]  /*19fd0*/  LDGSTS.E [R249+0x24008], desc[UR4][R146.64], !P2 ;  /* 0x2400800092f97fae */ /* 0x000fe8000d121844 */
[----:B------:R4:W-:Y:S01]  /*19fe0*/  STL.64 [R1+0x1310], R50 ;  /* 0x0013103201007387 */ /* 0x0009e20000100a00 */
[----:B-1----:R-:W-:-:S03]  /*19ff0*/  IMAD.WIDE R20, R2, 0x4, R20 ;  /* 0x0000000402147825 */ /* 0x002fc600078e0214 */
[----:B------:R-:W-:Y:S01]  /*1a000*/  LDGSTS.E [R249+0x28008], desc[UR4][R68.64], !P2 ;  /* 0x2800800044f97fae */ /* 0x000fe2000d121844 */
[----:B------:R-:W1:Y:S03]  /*1a010*/  LDC R212, c[0x0][0x230] ;  /* 0x00008c00ffd47b82 */ /* 0x000e660000000800 */
[----:B------:R4:W-:Y:S04]  /*1a020*/  LDGSTS.E [R249+0x2c008], desc[UR4][R50.64], !P2 ;  /* 0x2c00800032f97fae */ /* 0x0009e8000d121844 */
[----:B------:R-:W2:Y:S01]  /*1a030*/  LDL.LU.64 R68, [R1+0x7a8] ;  /* 0x0007a80001447983 */ /* 0x000ea20000300a00 */
[----:B----4-:R-:W-:-:S03]  /*1a040*/  IMAD.WIDE R50, R2, 0x4, R6 ;  /* 0x0000000402327825 */ /* 0x010fc600078e0206 */
[----:B------:R-:W4:Y:S01]  /*1a050*/  LDL.LU.64 R6, [R1+0x7a0] ;  /* 0x0007a00001067983 */ /* 0x000f220000300a00 */
[----:B---3--:R-:W-:-:S03]  /*1a060*/  IMAD.WIDE R98, R2, 0x4, R98 ;  /* 0x0000000402627825 */ /* 0x008fc600078e0262 */
[----:B------:R3:W-:Y:S01]  /*1a070*/  STL.64 [R1+0x1308], R50 ;  /* 0x0013083201007387 */ /* 0x0007e20000100a00 */
[----:B------:R-:W-:-:S03]  /*1a080*/  IMAD.WIDE R10, R2, 0x4, R10 ;  /* 0x00000004020a7825 */ /* 0x000fc600078e020a */
[----:B------:R3:W-:Y:S04]  /*1a090*/  STL.64 [R1+0x1300], R20 ;  /* 0x0013001401007387 */ /* 0x0007e80000100a00 */
[----:B------:R-:W-:Y:S04]  /*1a0a0*/  STL.64 [R1+0x12f8], R98 ;  /* 0x0012f86201007387 */ /* 0x000fe80000100a00 */
[----:B------:R-:W-:Y:S04]  /*1a0b0*/  LDGSTS.E [R249+0x2000c], desc[UR4][R50.64], !P0 ;  /* 0x2000c00032f97fae */ /* 0x000fe8000c121844 */
[----:B------:R1:W-:Y:S04]  /*1a0c0*/  STL.64 [R1+0x12f0], R10 ;  /* 0x0012f00a01007387 */ /* 0x0003e80000100a00 */
[----:B------:R-:W-:Y:S04]  /*1a0d0*/  LDGSTS.E [R249+0x2400c], desc[UR4][R20.64], !P0 ;  /* 0x2400c00014f97fae */ /* 0x000fe8000c121844 */
[----:B---3--:R-:W3:Y:S01]  /*1a0e0*/  LDL.LU.64 R50, [R1+0x798] ;  /* 0x0007980001327983 */ /* 0x008ee20000300a00 */
[----:B------:R-:W-:-:S02]  /*1a0f0*/  VIADD R4, R238, 0xffffff9b ;  /* 0xffffff9bee047836 */ /* 0x000fc40000000000 */
[----:B------:R-:W1:Y:S01]  /*1a100*/  LDC R238, c[0x0][0x230] ;  /* 0x00008c00ffee7b82 */ /* 0x000e620000000800 */
[----:B------:R-:W-:Y:S04]  /*1a110*/  LDGSTS.E [R249+0x2800c], desc[UR4][R98.64], !P0 ;  /* 0x2800c00062f97fae */ /* 0x000fe8000c121844 */
[----:B------:R-:W3:Y:S01]  /*1a120*/  LDL.LU.64 R20, [R1+0x790] ;  /* 0x0007900001147983 */ /* 0x000ee20000300a00 */
[----:B------:R-:W-:Y:S01]  /*1a130*/  ISETP.GE.U32.AND P4, PT, R4, 0x7fffff5c, PT ;  /* 0x7fffff5c0400780c */ /* 0x000fe20003f86070 */
[----:B------:R-:W-:Y:S02]  /*1a140*/  VIADD R4, R237, 0xffffff9a ;  /* 0xffffff9aed047836 */ /* 0x000fe40000000000 */
[----:B------:R-:W2:Y:S01]  /*1a150*/  LDC R237, c[0x0][0x230] ;  /* 0x00008c00ffed7b82 */ /* 0x000ea20000000800 */
[----:B------:R2:W-:Y:S02]  /*1a160*/  LDGSTS.E [R249+0x2c00c], desc[UR4][R10.64], !P0 ;  /* 0x2c00c0000af97fae */ /* 0x0005e4000c121844 */
[----:B------:R-:W-:Y:S01]  /*1a170*/  ISETP.GE.U32.AND P5, PT, R4, 0x7fffff5b, PT ;  /* 0x7fffff5b0400780c */ /* 0x000fe20003fa6070 */
[----:B------:R-:W-:Y:S01]  /*1a180*/  VIADD R4, R236, 0xffffff99 ;  /* 0xffffff99ec047836 */ /* 0x000fe20000000000 */
[----:B------:R-:W3:Y:S03]  /*1a190*/  LDL.LU.64 R194, [R1+0x788] ;  /* 0x0007880001c27983 */ /* 0x000ee60000300a00 */
[----:B------:R-:W2:Y:S01]  /*1a1a0*/  LDC R236, c[0x0][0x230] ;  /* 0x00008c00ffec7b82 */ /* 0x000ea20000000800 */
[----:B------:R-:W-:Y:S01]  /*1a1b0*/  ISETP.GE.U32.AND P6, PT, R4, 0x7fffff5a, PT ;  /* 0x7fffff5a0400780c */ /* 0x000fe20003fc6070 */
[----:B-1----:R-:W-:-:S02]  /*1a1c0*/  VIADD R4, R238, 0xffffff98 ;  /* 0xffffff98ee047836 */ /* 0x002fc40000000000 */
[----:B--2---:R-:W-:-:S03]  /*1a1d0*/  IMAD.WIDE R238, R2, 0x4, R36 ;  /* 0x0000000402ee7825 */ /* 0x004fc600078e0224 */
[----:B------:R-:W-:Y:S01]  /*1a1e0*/  ISETP.GE.U32.AND P1, PT, R4, 0x7fffff59, PT ;  /* 0x7fffff590400780c */ /* 0x000fe20003f26070 */
[C---:B------:R-:W-:Y:S01]  /*1a1f0*/  IMAD.WIDE R36, R2.reuse, 0x4, R156 ;  /* 0x0000000402247825 */ /* 0x040fe200078e029c */
[----:B------:R-:W-:Y:S03]  /*1a200*/  LDGSTS.E [R249+0x30000], desc[UR4][R238.64], !P4 ;  /* 0x30000000eef97fae */ /* 0x000fe6000e121844 */
[----:B------:R-:W-:Y:S02]  /*1a210*/  VIADD R4, R237, 0xffffffb7 ;  /* 0xffffffb7ed047836 */ /* 0x000fe40000000000 */
[----:B------:R-:W-:Y:S02]  /*1a220*/  IMAD.WIDE R10, R2, 0x4, R188 ;  /* 0x00000004020a7825 */ /* 0x000fe400078e02bc */
[----:B------:R-:W2:Y:S01]  /*1a230*/  LDL.LU.64 R188, [R1+0x780] ;  /* 0x0007800001bc7983 */ /* 0x000ea20000300a00 */
[----:B------:R-:W-:Y:S01]  /*1a240*/  ISETP.GE.U32.AND P2, PT, R4, 0x7fffff78, PT ;  /* 0x7fffff780400780c */ /* 0x000fe20003f46070 */
[----:B------:R-:W-:-:S02]  /*1a250*/  VIADD R4, R236, 0xffffffb6 ;  /* 0xffffffb6ec047836 */ /* 0x000fc40000000000 */
[----:B------:R-:W-:Y:S01]  /*1a260*/  STL.64 [R1+0xfb8], R36 ;  /* 0x000fb82401007387 */ /* 0x000fe20000100a00 */
[----:B------:R-:W-:-:S03]  /*1a270*/  IMAD.WIDE R236, R2, 0x4, R60 ;  /* 0x0000000402ec7825 */ /* 0x000fc600078e023c */
[----:B------:R-:W2:Y:S04]  /*1a280*/  LDL.LU.64 R156, [R1+0x778] ;  /* 0x00077800019c7983 */ /* 0x000ea80000300a00 */
[----:B------:R1:W-:Y:S04]  /*1a290*/  STL.64 [R1+0xfb0], R10 ;  /* 0x000fb00a01007387 */ /* 0x0003e80000100a00 */
[----:B------:R-:W2:Y:S04]  /*1a2a0*/  LDL.LU.64 R146, [R1+0x770] ;  /* 0x0007700001927983 */ /* 0x000ea80000300a00 */
[----:B------:R-:W-:Y:S04]  /*1a2b0*/  LDGSTS.E [R249+0x34000], desc[UR4][R236.64], !P4 ;  /* 0x34000000ecf97fae */ /* 0x000fe8000e121844 */
[----:B------:R-:W-:Y:S04]  /*1a2c0*/  STL.64 [R1+0x3240], R238 ;  /* 0x003240ee01007387 */ /* 0x000fe80000100a00 */
[----:B------:R-:W-:Y:S04]  /*1a2d0*/  LDGSTS.E [R249+0x38000], desc[UR4][R36.64], !P4 ;  /* 0x3800000024f97fae */ /* 0x000fe8000e121844 */
[----:B------:R-:W-:Y:S04]  /*1a2e0*/  STL.64 [R1+0x3248], R236 ;  /* 0x003248ec01007387 */ /* 0x000fe80000100a00 */
[----:B------:R-:W-:Y:S04]  /*1a2f0*/  LDGSTS.E [R249+0x3c000], desc[UR4][R10.64], !P4 ;  /* 0x3c0000000af97fae */ /* 0x000fe8000e121844 */
[----:B-1----:R-:W2:Y:S04]  /*1a300*/  LDL.LU.64 R10, [R1+0x768] ;  /* 0x00076800010a7983 */ /* 0x002ea80000300a00 */
[----:B------:R-:W2:Y:S01]  /*1a310*/  LDL.LU.64 R98, [R1+0x760] ;  /* 0x0007600001627983 */ /* 0x000ea20000300a00 */
[----:B------:R-:W-:-:S05]  /*1a320*/  IMAD.WIDE R68, R2, 0x4, R68 ;  /* 0x0000000402447825 */ /* 0x000fca00078e0244 */
[----:B------:R-:W-:Y:S04]  /*1a330*/  STL.64 [R1+0xfa8], R68 ;  /* 0x000fa84401007387 */ /* 0x000fe80000100a00 */
[----:B------:R-:W2:Y:S01]  /*1a340*/  LDL.LU.64 R36, [R1+0x758] ;  /* 0x0007580001247983 */ /* 0x000ea20000300a00 */
[----:B----4-:R-:W-:-:S03]  /*1a350*/  IMAD.WIDE R60, R2, 0x4, R6 ;  /* 0x00000004023c7825 */ /* 0x010fc600078e0206 */
[----:B------:R-:W-:Y:S04]  /*1a360*/  LDGSTS.E [R249+0x30004], desc[UR4][R68.64], !P5 ;  /* 0x3000400044f97fae */ /* 0x000fe8000e921844 */
[----:B------:R1:W-:Y:S04]  /*1a370*/  STL.64 [R1+0xfa0], R60 ;  /* 0x000fa03c01007387 */ /* 0x0003e80000100a00 */
[----:B------:R-:W4:Y:S04]  /*1a380*/  LDL.LU.64 R6, [R1+0x750] ;  /* 0x0007500001067983 */ /* 0x000f280000300a00 */
[----:B------:R-:W-:Y:S01]  /*1a390*/  LDGSTS.E [R249+0x34004], desc[UR4][R60.64], !P5 ;  /* 0x340040003cf97fae */ /* 0x000fe2000e921844 */
[----:B---3--:R-:W-:-:S04]  /*1a3a0*/  IMAD.WIDE R50, R2, 0x4, R50 ;  /* 0x0000000402327825 */ /* 0x008fc800078e0232 */
[----:B------:R-:W-:Y:S01]  /*1a3b0*/  IMAD.WIDE R20, R2, 0x4, R20 ;  /* 0x0000000402147825 */ /* 0x000fe200078e0214 */
[----:B------:R3:W-:Y:S04]  /*1a3c0*/  STL.64 [R1+0xf98], R50 ;  /* 0x000f983201007387 */ /* 0x0007e80000100a00 */
[----:B------:R3:W-:Y:S04]  /*1a3d0*/  STL.64 [R1+0xf90], R20 ;  /* 0x000f901401007387 */ /* 0x0007e80000100a00 */
[----:B-1----:R-:W4:Y:S04]  /*1a3e0*/  LDL.LU.64 R60, [R1+0xb28] ;  /* 0x000b2800013c7983 */ /* 0x002f280000300a00 */
[----:B------:R-:W-:Y:S04]  /*1a3f0*/  LDGSTS.E [R249+0x38004], desc[UR4][R50.64], !P5 ;  /* 0x3800400032f97fae */ /* 0x000fe8000e921844 */
[----:B------:R-:W-:Y:S04]  /*1a400*/  LDGSTS.E [R249+0x3c004], desc[UR4][R20.64], !P5 ;  /* 0x3c00400014f97fae */ /* 0x000fe8000e921844 */
[----:B---3--:R-:W3:Y:S04]  /*1a410*/  LDL.LU.64 R50, [R1+0xb20] ;  /* 0x000b200001327983 */ /* 0x008ee80000300a00 */
[----:B------:R-:W3:Y:S04]  /*1a420*/  LDL.LU.64 R68, [R1+0xb18] ;  /* 0x000b180001447983 */ /* 0x000ee80000300a00 */
[----:B------:R-:W3:Y:S01]  /*1a430*/  LDL.LU.64 R20, [R1+0xb10] ;  /* 0x000b100001147983 */ /* 0x000ee20000300a00 */
[----:B------:R-:W-:Y:S01]  /*1a440*/  ISETP.GE.U32.AND P0, PT, R4, 0x7fffff77, PT ;  /* 0x7fffff770400780c */ /* 0x000fe20003f06070 */
[----:B------:R-:W-:-:S02]  /*1a450*/  VIADD R4, R251, 0xffffffb5 ;  /* 0xffffffb5fb047836 */ /* 0x000fc40000000000 */
[C---:B------:R-:W-:Y:S01]  /*1a460*/  IMAD.WIDE R194, R2.reuse, 0x4, R194 ;  /* 0x0000000402c27825 */ /* 0x040fe200078e02c2 */
[----:B------:R-:W1:Y:S03]  /*1a470*/  LDC R251, c[0x0][0x230] ;  /* 0x00008c00fffb7b82 */ /* 0x000e660000000800 */
[----:B--2---:R-:W-:Y:S01]  /*1a480*/  IMAD.WIDE R188, R2, 0x4, R188 ;  /* 0x0000000402bc7825 */ /* 0x004fe200078e02bc */
[----:B------:R-:W-:-:S03]  /*1a490*/  ISETP.GE.U32.AND P4, PT, R4, 0x7fffff76, PT ;  /* 0x7fffff760400780c */ /* 0x000fc60003f86070 */
[C---:B------:R-:W-:Y:S01]  /*1a4a0*/  IMAD.WIDE R156, R2.reuse, 0x4, R156 ;  /* 0x00000004029c7825 */ /* 0x040fe200078e029c */
[----:B------:R2:W-:Y:S03]  /*1a4b0*/  STL.64 [R1+0xf88], R194 ;  /* 0x000f88c201007387 */ /* 0x0005e60000100a00 */
[----:B------:R-:W-:Y:S01]  /*1a4c0*/  IMAD.WIDE R146, R2, 0x4, R146 ;  /* 0x0000000402927825 */ /* 0x000fe200078e0292 */
[----:B------:R-:W-:Y:S03]  /*1a4d0*/  STL.64 [R1+0xf80], R188 ;  /* 0x000f80bc01007387 */ /* 0x000fe60000100a00 */
[----:B------:R-:W-:Y:S01]  /*1a4e0*/  VIADD R4, R213, 0xffffffb4 ;  /* 0xffffffb4d5047836 */ /* 0x000fe20000000000 */
[----:B------:R2:W-:Y:S04]  /*1a4f0*/  LDGSTS.E [R249+0x30008], desc[UR4][R194.64], !P6 ;  /* 0x30008000c2f97fae */ /* 0x0005e8000f121844 */
[----:B------:R1:W-:Y:S01]  /*1a500*/  STL.64 [R1+0xf78], R156 ;  /* 0x000f789c01007387 */ /* 0x0003e20000100a00 */
[----:B------:R-:W-:-:S03]  /*1a510*/  ISETP.GE.U32.AND P5, PT, R4, 0x7fffff75, PT ;  /* 0x7fffff750400780c */ /* 0x000fc60003fa6070 */
[----:B------:R-:W-:Y:S01]  /*1a520*/  LDGSTS.E [R249+0x34008], desc[UR4][R188.64], !P6 ;  /* 0x34008000bcf97fae */ /* 0x000fe2000f121844 */
[----:B------:R-:W-:-:S03]  /*1a530*/  VIADD R4, R212, 0xffffff97 ;  /* 0xffffff97d4047836 */ /* 0x000fc60000000000 */
[----:B------:R-:W-:Y:S01]  /*1a540*/  STL.64 [R1+0xf70], R146 ;  /* 0x000f709201007387 */ /* 0x000fe20000100a00 */
[----:B--2---:R-:W2:Y:S03]  /*1a550*/  LDC R195, c[0x0][0x230] ;  /* 0x00008c00ffc37b82 */ /* 0x004ea60000000800 */
[----:B------:R-:W-:Y:S04]  /*1a560*/  LDGSTS.E [R249+0x38008], desc[UR4][R156.64], !P6 ;  /* 0x380080009cf97fae */ /* 0x000fe8000f121844 */
[----:B------:R4:W-:Y:S01]  /*1a570*/  LDGSTS.E [R249+0x3c008], desc[UR4][R146.64], !P6 ;  /* 0x3c00800092f97fae */ /* 0x0009e2000f121844 */
[----:B------:R-:W2:Y:S03]  /*1a580*/  LDC R194, c[0x0][0x230] ;  /* 0x00008c00ffc27b82 */ /* 0x000ea60000000800 */
[----:B-1----:R-:W2:Y:S01]  /*1a590*/  LDL.LU.64 R156, [R1+0xb08] ;  /* 0x000b0800019c7983 */ /* 0x002ea20000300a00 */
[----:B------:R-:W-:-:S03]  /*1a5a0*/  IMAD.WIDE R10, R2, 0x4, R10 ;  /* 0x00000004020a7825 */ /* 0x000fc600078e020a */
[----:B------:R-:W2:Y:S01]  /*1a5b0*/  LDL.LU.64 R212, [R1+0xb00] ;  /* 0x000b000001d47983 */ /* 0x000ea20000300a00 */
[----:B------:R-:W-:-:S03]  /*1a5c0*/  IMAD.WIDE R98, R2, 0x4, R98 ;  /* 0x0000000402627825 */ /* 0x000fc600078e0262 */
[----:B------:R-:W2:Y:S04]  /*1a5d0*/  LDL.LU.64 R188, [R1+0xaf8] ;  /* 0x000af80001bc7983 */ /* 0x000ea80000300a00 */
[----:B------:R1:W-:Y:S04]  /*1a5e0*/  STL.64 [R1+0xf68], R10 ;  /* 0x000f680a01007387 */ /* 0x0003e80000100a00 */
[----:B------:R-:W-:Y:S04]  /*1a5f0*/  STL.64 [R1+0xf60], R98 ;  /* 0x000f606201007387 */ /* 0x000fe80000100a00 */
[----:B------:R-:W-:Y:S04]  /*1a600*/  LDGSTS.E [R249+0x3000c], desc[UR4][R10.64], !P1 ;  /* 0x3000c0000af97fae */ /* 0x000fe8000c921844 */
[----:B------:R3:W-:Y:S01]  /*1a610*/  LDGSTS.E [R249+0x3400c], desc[UR4][R98.64], !P1 ;  /* 0x3400c00062f97fae */ /* 0x0007e2000c921844 */
[----:B------:R-:W-:-:S05]  /*1a620*/  IMAD.WIDE R36, R2, 0x4, R36 ;  /* 0x0000000402247825 */ /* 0x000fca00078e0224 */
[----:B------:R-:W-:Y:S04]  /*1a630*/  STL.64 [R1+0xf58], R36 ;  /* 0x000f582401007387 */ /* 0x000fe80000100a00 */
[----:B-1----:R-:W2:Y:S01]  /*1a640*/  LDL.LU.64 R10, [R1+0xaf0] ;  /* 0x000af000010a7983 */ /* 0x002ea20000300a00 */
[----:B----4-:R-:W-:-:S03]  /*1a650*/  IMAD.WIDE R6, R2, 0x4, R6 ;  /* 0x0000000402067825 */ /* 0x010fc600078e0206 */
[----:B------:R1:W-:Y:S04]  /*1a660*/  LDGSTS.E [R249+0x3800c], desc[UR4][R36.64], !P1 ;  /* 0x3800c00024f97fae */ /* 0x0003e8000c921844 */
[----:B------:R4:W-:Y:S04]  /*1a670*/  STL.64 [R1+0xf50], R6 ;  /* 0x000f500601007387 */ /* 0x0009e80000100a00 */
[----:B------:R-:W-:Y:S04]  /*1a680*/  LDGSTS.E [R249+0x3c00c], desc[UR4][R6.64], !P1 ;  /* 0x3c00c00006f97fae */ /* 0x000fe8000c921844 */
[----:B----4-:R-:W4:Y:S01]  /*1a690*/  LDL.LU.64 R6, [R1+0xae8] ;  /* 0x000ae80001067983 */ /* 0x010f220000300a00 */
[----:B------:R-:W-:-:S05]  /*1a6a0*/  IMAD.WIDE R146, R2, 0x4, R60 ;  /* 0x0000000402927825 */ /* 0x000fca00078e023c */
[----:B------:R-:W-:Y:S04]  /*1a6b0*/  STL.64 [R1+0x12e8], R146 ;  /* 0x0012e89201007387 */ /* 0x000fe80000100a00 */
[----:B------:R-:W-:Y:S01]  /*1a6c0*/  LDGSTS.E [R248+0x20000], desc[UR4][R146.64], !P2 ;  /* 0x2000000092f87fae */ /* 0x000fe2000d121844 */
[----:B---3--:R-:W-:-:S04]  /*1a6d0*/  IMAD.WIDE R98, R2, 0x4, R50 ;  /* 0x0000000402627825 */ /* 0x008fc800078e0232 */
[C---:B------:R-:W-:Y:S01]  /*1a6e0*/  IMAD.WIDE R60, R2.reuse, 0x4, R68 ;  /* 0x00000004023c7825 */ /* 0x040fe200078e0244 */
[----:B------:R-:W-:Y:S04]  /*1a6f0*/  LDGSTS.E [R248+0x24000], desc[UR4][R98.64], !P2 ;  /* 0x2400000062f87fae */ /* 0x000fe8000d121844 */
[----:B------:R-:W3:Y:S01]  /*1a700*/  LDL.LU.64 R68, [R1+0xae0] ;  /* 0x000ae00001447983 */ /* 0x000ee20000300a00 */
[----:B-1----:R-:W-:-:S03]  /*1a710*/  IMAD.WIDE R36, R2, 0x4, R20 ;  /* 0x0000000402247825 */ /* 0x002fc600078e0214 */
[----:B------:R-:W-:Y:S04]  /*1a720*/  STL.64 [R1+0x12e0], R98 ;  /* 0x0012e06201007387 */ /* 0x000fe80000100a00 */
[----:B------:R-:W3:Y:S04]  /*1a730*/  LDL.LU.64 R50, [R1+0xad8] ;  /* 0x000ad80001327983 */ /* 0x000ee80000300a00 */
[----:B------:R1:W-:Y:S04]  /*1a740*/  STL.64 [R1+0x12d8], R60 ;  /* 0x0012d83c01007387 */ /* 0x0003e80000100a00 */
[----:B------:R-:W3:Y:S04]  /*1a750*/  LDL.LU.64 R20, [R1+0xad0] ;  /* 0x000ad00001147983 */ /* 0x000ee80000300a00 */
[----:B------:R1:W-:Y:S04]  /*1a760*/  LDGSTS.E [R248+0x28000], desc[UR4][R60.64], !P2 ;  /* 0x280000003cf87fae */ /* 0x0003e8000d121844 */
[----:B------:R1:W-:Y:S04]  /*1a770*/  STL.64 [R1+0x12d0], R36 ;  /* 0x0012d02401007387 */ /* 0x0003e80000100a00 */
[----:B------:R1:W-:Y:S01]  /*1a780*/  LDGSTS.E [R248+0x2c000], desc[UR4][R36.64], !P2 ;  /* 0x2c00000024f87fae */ /* 0x0003e2000d121844 */
[----:B--2---:R-:W-:-:S04]  /*1a790*/  IMAD.WIDE R156, R2, 0x4, R156 ;  /* 0x00000004029c7825 */ /* 0x004fc800078e029c */
[C---:B-1----:R-:W-:Y:S01]  /*1a7a0*/  IMAD.WIDE R60, R2.reuse, 0x4, R212 ;  /* 0x00000004023c7825 */ /* 0x042fe200078e02d4 */
[----:B------:R4:W-:Y:S03]  /*1a7b0*/  LDGSTS.E [R248+0x20004], desc[UR4][R156.64], !P0 ;  /* 0x200040009cf87fae */ /* 0x0009e6000c121844 */
[C---:B------:R-:W-:Y:S01]  /*1a7c0*/  IMAD.WIDE R36, R2.reuse, 0x4, R188 ;  /* 0x0000000402247825 */ /* 0x040fe200078e02bc */
[----:B------:R-:W2:Y:S04]  /*1a7d0*/  LDL.LU.64 R212, [R1+0xac8] ;  /* 0x000ac80001d47983 */ /* 0x000ea80000300a00 */
[----:B------:R-:W-:Y:S04]  /*1a7e0*/  STL.64 [R1+0x12c8], R156 ;  /* 0x0012c89c01007387 */ /* 0x000fe80000100a00 */
[----:B------:R-:W2:Y:S04]  /*1a7f0*/  LDL.LU.64 R188, [R1+0xac0] ;  /* 0x000ac00001bc7983 */ /* 0x000ea80000300a00 */
[----:B------:R-:W-:Y:S04]  /*1a800*/  STL.64 [R1+0x12c0], R60 ;  /* 0x0012c03c01007387 */ /* 0x000fe80000100a00 */
[----:B------:R-:W2:Y:S04]  /*1a810*/  LDL.LU.64 R146, [R1+0xab8] ;  /* 0x000ab80001927983 */ /* 0x000ea80000300a00 */
[----:B------:R-:W-:Y:S04]  /*1a820*/  STL.64 [R1+0x12b8], R36 ;  /* 0x0012b82401007387 */ /* 0x000fe80000100a00 */
[----:B------:R-:W2:Y:S04]  /*1a830*/  LDL.LU.64 R98, [R1+0xab0] ;  /* 0x000ab00001627983 */ /* 0x000ea80000300a00 */
[----:B------:R-:W-:Y:S04]  /*1a840*/  LDGSTS.E [R248+0x24004], desc[UR4][R60.64], !P0 ;  /* 0x240040003cf87fae */ /* 0x000fe8000c121844 */
[----:B------:R-:W-:Y:S01]  /*1a850*/  LDGSTS.E [R248+0x28004], desc[UR4][R36.64], !P0 ;  /* 0x2800400024f87fae */ /* 0x000fe2000c121844 */
[----:B------:R-:W-:-:S05]  /*1a860*/  IMAD.WIDE R10, R2, 0x4, R10 ;  /* 0x00000004020a7825 */ /* 0x000fca00078e020a */
[----:B------:R1:W-:Y:S04]  /*1a870*/  STL.64 [R1+0x12b0], R10 ;  /* 0x0012b00a01007387 */ /* 0x0003e80000100a00 */
[----:B------:R-:W-:Y:S04]  /*1a880*/  LDGSTS.E [R248+0x2c004], desc[UR4][R10.64], !P0 ;  /* 0x2c0040000af87fae */ /* 0x000fe8000c121844 */
[----:B-1----:R-:W2:Y:S04]  /*1a890*/  LDL.LU.64 R10, [R1+0x748] ;  /* 0x00074800010a7983 */ /* 0x002ea80000300a00 */
[----:B------:R-:W2:Y:S01]  /*1a8a0*/  LDL.LU.64 R36, [R1+0x740] ;  /* 0x0007400001247983 */ /* 0x000ea20000300a00 */
[----:B----4-:R-:W-:-:S03]  /*1a8b0*/  IMAD.WIDE R156, R2, 0x4, R6 ;  /* 0x00000004029c7825 */ /* 0x010fc600078e0206 */
[----:B------:R-:W4:Y:S04]  /*1a8c0*/  LDL.LU.64 R60, [R1+0x738] ;  /* 0x00073800013c7983 */ /* 0x000f280000300a00 */
[----:B------:R1:W-:Y:S04]  /*1a8d0*/  STL.64 [R1+0x12a8], R156 ;  /* 0x0012a89c01007387 */ /* 0x0003e80000100a00 */
[----:B------:R-:W4:Y:S04]  /*1a8e0*/  LDL.LU.64 R6, [R1+0x730] ;  /* 0x0007300001067983 */ /* 0x000f280000300a00 */
[----:B------:R-:W-:Y:S01]  /*1a8f0*/  LDGSTS.E [R248+0x20008], desc[UR4][R156.64], !P4 ;  /* 0x200080009cf87fae */ /* 0x000fe2000e121844 */
[----:B---3--:R-:W-:-:S04]  /*1a900*/  IMAD.WIDE R68, R2, 0x4, R68 ;  /* 0x0000000402447825 */ /* 0x008fc800078e0244 */
[C---:B------:R-:W-:Y:S01]  /*1a910*/  IMAD.WIDE R50, R2.reuse, 0x4, R50 ;  /* 0x0000000402327825 */ /* 0x040fe200078e0232 */
[----:B------:R-:W-:Y:S03]  /*1a920*/  STL.64 [R1+0x12a0], R68 ;  /* 0x0012a04401007387 */ /* 0x000fe60000100a00 */
[C---:B------:R-:W-:Y:S01]  /*1a930*/  IMAD.WIDE R20, R2.reuse, 0x4, R20 ;  /* 0x0000000402147825 */ /* 0x040fe200078e0214 */
[----:B------:R3:W-:Y:S04]  /*1a940*/  STL.64 [R1+0x1298], R50 ;  /* 0x0012983201007387 */ /* 0x0007e80000100a00 */
[----:B------:R3:W-:Y:S04]  /*1a950*/  STL.64 [R1+0x1290], R20 ;  /* 0x0012901401007387 */ /* 0x0007e80000100a00 */
[----:B------:R-:W-:Y:S04]  /*1a960*/  LDGSTS.E [R248+0x24008], desc[UR4][R68.64], !P4 ;  /* 0x2400800044f87fae */ /* 0x000fe8000e121844 */
[----:B-1----:R-:W4:Y:S04]  /*1a970*/  LDL.LU.64 R156, [R1+0x728] ;  /* 0x00072800019c7983 */ /* 0x002f280000300a00 */
[----:B------:R-:W-:Y:S04]  /*1a980*/  LDGSTS.E [R248+0x28008], desc[UR4][R50.64], !P4 ;  /* 0x2800800032f87fae */ /* 0x000fe8000e121844 */
[----:B------:R-:W-:Y:S04]  /*1a990*/  LDGSTS.E [R248+0x2c008], desc[UR4][R20.64], !P4 ;  /* 0x2c00800014f87fae */ /* 0x000fe8000e121844 */
[----:B---3--:R-:W3:Y:S04]  /*1a9a0*/  LDL.LU.64 R50, [R1+0x720] ;  /* 0x0007200001327983 */ /* 0x008ee80000300a00 */
[----:B------:R-:W3:Y:S04]  /*1a9b0*/  LDL.LU.64 R68, [R1+0x718] ;  /* 0x0007180001447983 */ /* 0x000ee80000300a00 */
[----:B------:R-:W3:Y:S01]  /*1a9c0*/  LDL.LU.64 R20, [R1+0x710] ;  /* 0x0007100001147983 */ /* 0x000ee20000300a00 */
[----:B--2---:R-:W-:-:S04]  /*1a9d0*/  IMAD.WIDE R212, R2, 0x4, R212 ;  /* 0x0000000402d47825 */ /* 0x004fc800078e02d4 */
[C---:B------:R-:W-:Y:S01]  /*1a9e0*/  IMAD.WIDE R188, R2.reuse, 0x4, R188 ;  /* 0x0000000402bc7825 */ /* 0x040fe200078e02bc */
[----:B------:R-:W-:Y:S04]  /*1a9f0*/  STL.64 [R1+0x1288], R212 ;  /* 0x001288d401007387 */ /* 0x000fe80000100a00 */
[----:B------:R-:W-:Y:S01]  /*1aa00*/  LDGSTS.E [R248+0x2000c], desc[UR4][R212.64], !P5 ;  /* 0x2000c000d4f87fae */ /* 0x000fe2000e921844 */
[----:B------:R-:W-:-:S03]  /*1aa10*/  IMAD.WIDE R146, R2, 0x4, R146 ;  /* 0x0000000402927825 */ /* 0x000fc600078e0292 */
[----:B------:R1:W-:Y:S01]  /*1aa20*/  STL.64 [R1+0x1280], R188 ;  /* 0x001280bc01007387 */ /* 0x0003e20000100a00 */
[----:B------:R-:W-:-:S03]  /*1aa30*/  ISETP.GE.U32.AND P6, PT, R4, 0x7fffff58, PT ;  /* 0x7fffff580400780c */ /* 0x000fc60003fc6070 */
[----:B------:R-:W-:Y:S01]  /*1aa40*/  LDGSTS.E [R248+0x2400c], desc[UR4][R188.64], !P5 ;  /* 0x2400c000bcf87fae */ /* 0x000fe2000e921844 */
[----:B------:R-:W-:-:S03]  /*1aa50*/  IMAD.WIDE R98, R2, 0x4, R98 ;  /* 0x0000000402627825 */ /* 0x000fc600078e0262 */
[----:B------:R-:W-:Y:S04]  /*1aa60*/  STL.64 [R1+0x1278], R146 ;  /* 0x0012789201007387 */ /* 0x000fe80000100a00 */
[----:B------:R-:W-:Y:S04]  /*1aa70*/  LDGSTS.E [R248+0x2800c], desc[UR4][R146.64], !P5 ;  /* 0x2800c00092f87fae */ /* 0x000fe8000e921844 */
[----:B------:R2:W-:Y:S04]  /*1aa80*/  STL.64 [R1+0x1270], R98 ;  /* 0x0012706201007387 */ /* 0x0005e80000100a00 */
[----:B------:R2:W-:Y:S04]  /*1aa90*/  LDGSTS.E [R248+0x2c00c], desc[UR4][R98.64], !P5 ;  /* 0x2c00c00062f87fae */ /* 0x0005e8000e921844 */
[----:B-1----:R-:W3:Y:S04]  /*1aaa0*/  LDL.LU.64 R188, [R1+0x708] ;  /* 0x0007080001bc7983 */ /* 0x002ee80000300a00 */
[----:B------:R-:W3:Y:S01]  /*1aab0*/  LDL.LU.64 R212, [R1+0x700] ;  /* 0x0007000001d47983 */ /* 0x000ee20000300a00 */
[----:B--2---:R-:W-:-:S04]  /*1aac0*/  IMAD.WIDE R98, R2, 0x4, R10 ;  /* 0x0000000402627825 */ /* 0x004fc800078e020a */
[C---:B------:R-:W-:Y:S01]  /*1aad0*/  IMAD.WIDE R36, R2.reuse, 0x4, R36 ;  /* 0x0000000402247825 */ /* 0x040fe200078e0224 */
[----:B------:R-:W-:Y:S03]  /*1aae0*/  STL.64 [R1+0xf48], R98 ;  /* 0x000f486201007387 */ /* 0x000fe60000100a00 */
[C---:B----4-:R-:W-:Y:S01]  /*1aaf0*/  IMAD.WIDE R10, R2.reuse, 0x4, R60 ;  /* 0x00000004020a7825 */ /* 0x050fe200078e023c */
[----:B------:R-:W2:Y:S04]  /*1ab00*/  LDL.LU.64 R146, [R1+0x6f8] ;  /* 0x0006f80001927983 */ /* 0x000ea80000300a00 */
[----:B------:R-:W-:Y:S04]  /*1ab10*/  STL.64 [R1+0xf40], R36 ;  /* 0x000f402401007387 */ /* 0x000fe80000100a00 */
[----:B------:R-:W4:Y:S01]  /*1ab20*/  LDL.LU.64 R60, [R1+0x6f0] ;  /* 0x0006f000013c7983 */ /* 0x000f220000300a00 */
[----:B------:R-:W-:-:S03]  /*1ab30*/  IMAD.WIDE R6, R2, 0x4, R6 ;  /* 0x0000000402067825 */ /* 0x000fc600078e0206 */
[----:B------:R-:W-:Y:S04]  /*1ab40*/  LDGSTS.E [R248+0x30000], desc[UR4][R98.64], !P6 ;  /* 0x3000000062f87fae */ /* 0x000fe8000f121844 */
[----:B------:R1:W-:Y:S04]  /*1ab50*/  LDGSTS.E [R248+0x34000], desc[UR4][R36.64], !P6 ;  /* 0x3400000024f87fae */ /* 0x0003e8000f121844 */
[----:B------:R-:W-:Y:S04]  /*1ab60*/  STL.64 [R1+0xf38], R10 ;  /* 0x000f380a01007387 */ /* 0x000fe80000100a00 */
[----:B------:R1:W-:Y:S04]  /*1ab70*/  LDGSTS.E [R248+0x38000], desc[UR4][R10.64], !P6 ;  /* 0x380000000af87fae */ /* 0x0003e8000f121844 */
[----:B------:R1:W-:Y:S04]  /*1ab80*/  STL.64 [R1+0xf30], R6 ;  /* 0x000f300601007387 */ /* 0x0003e80000100a00 */
[----:B------:R-:W-:Y:S04]  /*1ab90*/  LDGSTS.E [R248+0x3c000], desc[UR4][R6.64], !P6 ;  /* 0x3c00000006f87fae */ /* 0x000fe8000f121844 */
[----:B-1----:R-:W4:Y:S01]  /*1aba0*/  LDL.LU.64 R6, [R1+0x6e8] ;  /* 0x0006e80001067983 */ /* 0x002f220000300a00 */
[----:B------:R-:W-:-:S05]  /*1abb0*/  IMAD.WIDE R156, R2, 0x4, R156 ;  /* 0x00000004029c7825 */ /* 0x000fca00078e029c */
[----:B------:R1:W-:Y:S04]  /*1abc0*/  STL.64 [R1+0xf28], R156 ;  /* 0x000f289c01007387 */ /* 0x0003e80000100a00 */
[----:B------:R-:W4:Y:S01]  /*1abd0*/  LDL.LU.64 R98, [R1+0x6e0] ;  /* 0x0006e00001627983 */ /* 0x000f220000300a00 */
[----:B---3--:R-:W-:-:S04]  /*1abe0*/  IMAD.WIDE R50, R2, 0x4, R50 ;  /* 0x0000000402327825 */ /* 0x008fc800078e0232 */
[C---:B------:R-:W-:Y:S01]  /*1abf0*/  IMAD.WIDE R36, R2.reuse, 0x4, R68 ;  /* 0x0000000402247825 */ /* 0x040fe200078e0244 */
[----:B------:R-:W-:Y:S03]  /*1ac00*/  STL.64 [R1+0xf20], R50 ;  /* 0x000f203201007387 */ /* 0x000fe60000100a00 */
[----:B------:R-:W-:Y:S01]  /*1ac10*/  IMAD.WIDE R10, R2, 0x4, R20 ;  /* 0x00000004020a7825 */ /* 0x000fe200078e0214 */
[----:B------:R-:W3:Y:S04]  /*1ac20*/  LDL.LU.64 R68, [R1+0x6d8] ;  /* 0x0006d80001447983 */ /* 0x000ee80000300a00 */
[----:B------:R-:W-:Y:S04]  /*1ac30*/  STL.64 [R1+0xf18], R36 ;  /* 0x000f182401007387 */ /* 0x000fe80000100a00 */
[----:B------:R-:W3:Y:S01]  /*1ac40*/  LDL.LU.64 R20, [R1+0x6d0] ;  /* 0x0006d00001147983 */ /* 0x000ee20000300a00 */
[----:B------:R-:W-:-:S02]  /*1ac50*/  VIADD R4, R252, 0xffffff96 ;  /* 0xffffff96fc047836 */ /* 0x000fc40000000000 */
[----:B------:R-:W1:Y:S03]  /*1ac60*/  LDC R252, c[0x0][0x230] ;  /* 0x00008c00fffc7b82 */ /* 0x000e660000000800 */
[----:B------:R-:W-:Y:S01]  /*1ac70*/  ISETP.GE.U32.AND P1, PT, R4, 0x7fffff57, PT ;  /* 0x7fffff570400780c */ /* 0x000fe20003f26070 */
[----:B------:R-:W-:-:S04]  /*1ac80*/  VIADD R4, R251, 0xffffff95 ;  /* 0xffffff95fb047836 */ /* 0x000fc80000000000 */
[----:B------:R-:W1:Y:S01]  /*1ac90*/  LDC R251, c[0x0][0x230] ;  /* 0x00008c00fffb7b82 */ /* 0x000e620000000800 */
[----:B------:R-:W-:Y:S01]  /*1aca0*/  ISETP.GE.U32.AND P2, PT, R4, 0x7fffff56, PT ;  /* 0x7fffff560400780c */ /* 0x000fe20003f46070 */
[----:B------:R-:W-:-:S06]  /*1acb0*/  VIADD R4, R195, 0xffffff94 ;  /* 0xffffff94c3047836 */ /* 0x000fcc0000000000 */
[----:B------:R-:W1:Y:S01]  /*1acc0*/  LDC R195, c[0x0][0x230] ;  /* 0x00008c00ffc37b82 */ /* 0x000e620000000800 */
[----:B------:R-:W-:Y:S01]  /*1acd0*/  ISETP.GE.U32.AND P0, PT, R4, 0x7fffff55, PT ;  /* 0x7fffff550400780c */ /* 0x000fe20003f06070 */
[----:B------:R-:W-:Y:S01]  /*1ace0*/  VIADD R4, R194, 0xffffffb3 ;  /* 0xffffffb3c2047836 */ /* 0x000fe20000000000 */
[----:B------:R1:W-:Y:S05]  /*1acf0*/  LDGSTS.E [R248+0x30004], desc[UR4][R156.64], !P1 ;  /* 0x300040009cf87fae */ /* 0x0003ea000c921844 */
[----:B------:R-:W1:Y:S01]  /*1ad00*/  LDC R194, c[0x0][0x230] ;  /* 0x00008c00ffc27b82 */ /* 0x000e620000000800 */
[----:B------:R-:W-:Y:S01]  /*1ad10*/  ISETP.GE.U32.AND P4, PT, R4, 0x7fffff74, PT ;  /* 0x7fffff740400780c */ /* 0x000fe20003f86070 */
[----:B-1----:R-:W-:Y:S01]  /*1ad20*/  VIADD R4, R252, 0xffffffb2 ;  /* 0xffffffb2fc047836 */ /* 0x002fe20000000000 */
[----:B------:R-:W-:Y:S04]  /*1ad30*/  LDGSTS.E [R248+0x34004], desc[UR4][R50.64], !P1 ;  /* 0x3400400032f87fae */ /* 0x000fe8000c921844 */
[----:B------:R-:W-:Y:S01]  /*1ad40*/  ISETP.GE.U32.AND P5, PT, R4, 0x7fffff73, PT ;  /* 0x7fffff730400780c */ /* 0x000fe20003fa6070 */
[C---:B------:R-:W-:Y:S01]  /*1ad50*/  IMAD.WIDE R188, R2.reuse, 0x4, R188 ;  /* 0x0000000402bc7825 */ /* 0x040fe200078e02bc */
[----:B------:R1:W-:Y:S01]  /*1ad60*/  STL.64 [R1+0xf10], R10 ;  /* 0x000f100a01007387 */ /* 0x0003e20000100a00 */
[----:B------:R-:W3:Y:S02]  /*1ad70*/  LDC R252, c[0x0][0x230] ;  /* 0x00008c00fffc7b82 */ /* 0x000ee40000000800 */
[----:B------:R-:W-:Y:S01]  /*1ad80*/  VIADD R4, R251, 0xffffffb1 ;  /* 0xffffffb1fb047836 */ /* 0x000fe20000000000 */
[----:B------:R-:W-:Y:S01]  /*1ad90*/  LDGSTS.E [R248+0x38004], desc[UR4][R36.64], !P1 ;  /* 0x3800400024f87fae */ /* 0x000fe2000c921844 */
[----:B------:R-:W-:-:S03]  /*1ada0*/  IMAD.WIDE R156, R2, 0x4, R212 ;  /* 0x00000004029c7825 */ /* 0x000fc600078e02d4 */
[----:B------:R-:W-:Y:S01]  /*1adb0*/  LDGSTS.E [R248+0x3c004], desc[UR4][R10.64], !P1 ;  /* 0x3c0040000af87fae */ /* 0x000fe2000c921844 */
[----:B------:R-:W3:Y:S03]  /*1adc0*/  LDC R251, c[0x0][0x230] ;  /* 0x00008c00fffb7b82 */ /* 0x000ee60000000800 */
[----:B------:R-:W3:Y:S01]  /*1add0*/  LDL.LU.64 R212, [R1+0xaa8] ;  /* 0x000aa80001d47983 */ /* 0x000ee20000300a00 */
[----:B------:R-:W-:Y:S01]  /*1ade0*/  ISETP.GE.U32.AND P6, PT, R4, 0x7fffff72, PT ;  /* 0x7fffff720400780c */ /* 0x000fe20003fc6070 */
[----:B------:R-:W-:Y:S02]  /*1adf0*/  VIADD R4, R195, 0xffffffb0 ;  /* 0xffffffb0c3047836 */ /* 0x000fe40000000000 */
[----:B------:R-:W-:Y:S04]  /*1ae00*/  LDGSTS.E [R248+0x30008], desc[UR4][R188.64], !P2 ;  /* 0x30008000bcf87fae */ /* 0x000fe8000d121844 */
[----:B-1----:R-:W3:Y:S04]  /*1ae10*/  LDL.LU.64 R10, [R1+0xaa0] ;  /* 0x000aa000010a7983 */ /* 0x002ee80000300a00 */
[----:B------:R-:W-:Y:S04]  /*1ae20*/  STL.64 [R1+0xf08], R188 ;  /* 0x000f08bc01007387 */ /* 0x000fe80000100a00 */
[----:B------:R-:W3:Y:S04]  /*1ae30*/  LDL.LU.64 R36, [R1+0xa98] ;  /* 0x000a980001247983 */ /* 0x000ee80000300a00 */
[----:B------:R-:W-:Y:S04]  /*1ae40*/  STL.64 [R1+0xf00], R156 ;  /* 0x000f009c01007387 */ /* 0x000fe80000100a00 */
[----:B------:R-:W3:Y:S04]  /*1ae50*/  LDL.LU.64 R50, [R1+0xa90] ;  /* 0x000a900001327983 */ /* 0x000ee80000300a00 */
[----:B------:R-:W-:Y:S01]  /*1ae60*/  LDGSTS.E [R248+0x34008], desc[UR4][R156.64], !P2 ;  /* 0x340080009cf87fae */ /* 0x000fe2000d121844 */
[----:B------:R-:W-:Y:S01]  /*1ae70*/  ISETP.GE.U32.AND P1, PT, R4, 0x7fffff71, PT ;  /* 0x7fffff710400780c */ /* 0x000fe20003f26070 */
[----:B------:R-:W-:-:S02]  /*1ae80*/  VIADD R4, R194, 0xffffff93 ;  /* 0xffffff93c2047836 */ /* 0x000fc40000000000 */
[----:B--2---:R-:W-:-:S04]  /*1ae90*/  IMAD.WIDE R146, R2, 0x4, R146 ;  /* 0x0000000402927825 */ /* 0x004fc800078e0292 */
[C---:B----4-:R-:W-:Y:S01]  /*1aea0*/  IMAD.WIDE R60, R2.reuse, 0x4, R60 ;  /* 0x00000004023c7825 */ /* 0x050fe200078e023c */
[----:B------:R1:W-:Y:S04]  /*1aeb0*/  STL.64 [R1+0xef8], R146 ;  /* 0x000ef89201007387 */ /* 0x0003e80000100a00 */
[----:B------:R1:W-:Y:S04]  /*1aec0*/  LDGSTS.E [R248+0x38008], desc[UR4][R146.64], !P2 ;  /* 0x3800800092f87fae */ /* 0x0003e8000d121844 */
[----:B------:R2:W-:Y:S04]  /*1aed0*/  STL.64 [R1+0xef0], R60 ;  /* 0x000ef03c01007387 */ /* 0x0005e80000100a00 */
[----:B------:R-:W-:Y:S01]  /*1aee0*/  LDGSTS.E [R248+0x3c008], desc[UR4][R60.64], !P2 ;  /* 0x3c0080003cf87fae */ /* 0x000fe2000d121844 */
[----:B-1----:R-:W1:Y:S03]  /*1aef0*/  LDC R147, c[0x0][0x230] ;  /* 0x00008c00ff937b82 */ /* 0x002e660000000800 */
[----:B--2---:R-:W2:Y:S05]  /*1af00*/  LDL.LU.64 R60, [R1+0xa88] ;  /* 0x000a8800013c7983 */ /* 0x004eaa0000300a00 */
[----:B------:R-:W4:Y:S01]  /*1af10*/  LDC R146, c[0x0][0x230] ;  /* 0x00008c00ff927b82 */ /* 0x000f220000000800 */
[----:B------:R-:W4:Y:S04]  /*1af20*/  LDL.LU.64 R156, [R1+0xa80] ;  /* 0x000a8000019c7983 */ /* 0x000f280000300a00 */
[----:B------:R-:W4:Y:S01]  /*1af30*/  LDL.LU.64 R188, [R1+0xa78] ;  /* 0x000a780001bc7983 */ /* 0x000f220000300a00 */
[----:B------:R-:W-:-:S05]  /*1af40*/  IMAD.WIDE R194, R2, 0x4, R6 ;  /* 0x0000000402c27825 */ /* 0x000fca00078e0206 */
[----:B------:R-:W-:Y:S04]  /*1af50*/  STL.64 [R1+0xee8], R194 ;  /* 0x000ee8c201007387 */ /* 0x000fe80000100a00 */
[----:B------:R-:W4:Y:S04]  /*1af60*/  LDL.LU.64 R6, [R1+0xa70] ;  /* 0x000a700001067983 */ /* 0x000f280000300a00 */
[----:B------:R1:W-:Y:S01]  /*1af70*/  LDGSTS.E [R248+0x3000c], desc[UR4][R194.64], !P0 ;  /* 0x3000c000c2f87fae */ /* 0x0003e2000c121844 */
[----:B------:R-:W-:-:S05]  /*1af80*/  IMAD.WIDE R98, R2, 0x4, R98 ;  /* 0x0000000402627825 */ /* 0x000fca00078e0262 */
[----:B------:R-:W-:Y:S04]  /*1af90*/  STL.64 [R1+0xee0], R98 ;  /* 0x000ee06201007387 */ /* 0x000fe80000100a00 */
[----:B------:R1:W-:Y:S01]  /*1afa0*/  LDGSTS.E [R248+0x3400c], desc[UR4][R98.64], !P0 ;  /* 0x3400c00062f87fae */ /* 0x0003e2000c121844 */
[----:B---3--:R-:W-:-:S04]  /*1afb0*/  IMAD.WIDE R68, R2, 0x4, R68 ;  /* 0x0000000402447825 */ /* 0x008fc800078e0244 */
[C---:B------:R-:W-:Y:S01]  /*1afc0*/  IMAD.WIDE R20, R2.reuse, 0x4, R20 ;  /* 0x0000000402147825 */ /* 0x040fe200078e0214 */
[----:B------:R3:W-:Y:S04]  /*1afd0*/  STL.64 [R1+0xed8], R68 ;  /* 0x000ed84401007387 */ /* 0x0007e80000100a00 */
[----:B------:R1:W-:Y:S04]  /*1afe0*/  STL.64 [R1+0xed0], R20 ;  /* 0x000ed01401007387 */ /* 0x0003e80000100a00 */
[----:B------:R-:W-:Y:S04]  /*1aff0*/  LDGSTS.E [R248+0x3800c], desc[UR4][R68.64], !P0 ;  /* 0x3800c00044f87fae */ /* 0x000fe8000c121844 */
[----:B------:R-:W-:Y:S04]  /*1b000*/  LDGSTS.E [R248+0x3c00c], desc[UR4][R20.64], !P0 ;  /* 0x3c00c00014f87fae */ /* 0x000fe8000c121844 */
[----:B---3--:R-:W3:Y:S04]  /*1b010*/  LDL.LU.64 R68, [R1+0xa68] ;  /* 0x000a680001447983 */ /* 0x008ee80000300a00 */
[----:B-1----:R-:W3:Y:S04]  /*1b020*/  LDL.LU.64 R20, [R1+0xa60] ;  /* 0x000a600001147983 */ /* 0x002ee80000300a00 */
[----:B------:R-:W-:Y:S01]  /*1b030*/  STL.64 [R1+0x3250], R248 ;  /* 0x003250f801007387 */ /* 0x000fe20000100a00 */
[----:B------:R-:W-:-:S05]  /*1b040*/  IMAD.WIDE R212, R2, 0x4, R212 ;  /* 0x0000000402d47825 */ /* 0x000fca00078e02d4 */
[----:B------:R1:W-:Y:S01]  /*1b050*/  STL.64 [R1+0x1268], R212 ;  /* 0x001268d401007387 */ /* 0x0003e20000100a00 */
[----:B------:R-:W-:-:S03]  /*1b060*/  IMAD.WIDE R194, R2, 0x4, R10 ;  /* 0x0000000402c27825 */ /* 0x000fc600078e020a */
[----:B------:R-:W-:Y:S04]  /*1b070*/  LDGSTS.E [R247+0x20000], desc[UR4][R212.64], !P4 ;  /* 0x20000000d4f77fae */ /* 0x000fe8000e121844 */
[----:B------:R2:W-:Y:S01]  /*1b080*/  LDGSTS.E [R247+0x24000], desc[UR4][R194.64], !P4 ;  /* 0x24000000c2f77fae */ /* 0x0005e2000e121844 */
[----:B------:R-:W-:-:S05]  /*1b090*/  IMAD.WIDE R98, R2, 0x4, R36 ;  /* 0x0000000402627825 */ /* 0x000fca00078e0224 */
[----:B------:R4:W-:Y:S01]  /*1b0a0*/  LDGSTS.E [R247+0x28000], desc[UR4][R98.64], !P4 ;  /* 0x2800000062f77fae */ /* 0x0009e2000e121844 */
[----:B------:R-:W-:-:S03]  /*1b0b0*/  IMAD.WIDE R10, R2, 0x4, R50 ;  /* 0x00000004020a7825 */ /* 0x000fc600078e0232 */
[----:B------:R-:W3:Y:S04]  /*1b0c0*/  LDL.LU.64 R50, [R1+0xa58] ;  /* 0x000a580001327983 */ /* 0x000ee80000300a00 */
[----:B------:R2:W-:Y:S04]  /*1b0d0*/  STL.64 [R1+0x1260], R194 ;  /* 0x001260c201007387 */ /* 0x0005e80000100a00 */
[----:B------:R-:W3:Y:S04]  /*1b0e0*/  LDL.LU.64 R36, [R1+0xa50] ;  /* 0x000a500001247983 */ /* 0x000ee80000300a00 */
[----:B------:R4:W-:Y:S04]  /*1b0f0*/  STL.64 [R1+0x1258], R98 ;  /* 0x0012586201007387 */ /* 0x0009e80000100a00 */
[----:B------:R4:W-:Y:S04]  /*1b100*/  STL.64 [R1+0x1250], R10 ;  /* 0x0012500a01007387 */ /* 0x0009e80000100a00 */
[----:B-1----:R-:W3:Y:S04]  /*1b110*/  LDL.LU.64 R212, [R1+0xa48] ;  /* 0x000a480001d47983 */ /* 0x002ee80000300a00 */
[----:B------:R1:W-:Y:S01]  /*1b120*/  LDGSTS.E [R247+0x2c000], desc[UR4][R10.64], !P4 ;  /* 0x2c0000000af77fae */ /* 0x0003e2000e121844 */
[----:B--2---:R-:W-:-:S04]  /*1b130*/  IMAD.WIDE R194, R2, 0x4, R60 ;  /* 0x0000000402c27825 */ /* 0x004fc800078e023c */
[C---:B----4-:R-:W-:Y:S01]  /*1b140*/  IMAD.WIDE R98, R2.reuse, 0x4, R156 ;  /* 0x0000000402627825 */ /* 0x050fe200078e029c */
[----:B------:R-:W-:Y:S03]  /*1b150*/  STL.64 [R1+0x1248], R194 ;  /* 0x001248c201007387 */ /* 0x000fe60000100a00 */
[C---:B------:R-:W-:Y:S01]  /*1b160*/  IMAD.WIDE R60, R2.reuse, 0x4, R188 ;  /* 0x00000004023c7825 */ /* 0x040fe200078e02bc */
[----:B------:R-:W-:Y:S04]  /*1b170*/  LDGSTS.E [R247+0x20004], desc[UR4][R194.64], !P5 ;  /* 0x20004000c2f77fae */ /* 0x000fe8000e921844 */
[----:B------:R-:W2:Y:S04]  /*1b180*/  LDL.LU.64 R188, [R1+0xa40] ;  /* 0x000a400001bc7983 */ /* 0x000ea80000300a00 */
[----:B------:R-:W-:Y:S01]  /*1b190*/  STL.64 [R1+0x1240], R98 ;  /* 0x0012406201007387 */ /* 0x000fe20000100a00 */
[----:B-1----:R-:W-:-:S03]  /*1b1a0*/  IMAD.WIDE R10, R2, 0x4, R6 ;  /* 0x00000004020a7825 */ /* 0x002fc600078e0206 */
[----:B------:R-:W4:Y:S04]  /*1b1b0*/  LDL.LU.64 R156, [R1+0xa38] ;  /* 0x000a3800019c7983 */ /* 0x000f280000300a00 */
[----:B------:R-:W-:Y:S04]  /*1b1c0*/  STL.64 [R1+0x1238], R60 ;  /* 0x0012383c01007387 */ /* 0x000fe80000100a00 */
[----:B------:R-:W4:Y:S04]  /*1b1d0*/  LDL.LU.64 R6, [R1+0xa30] ;  /* 0x000a300001067983 */ /* 0x000f280000300a00 */
[----:B------:R3:W-:Y:S04]  /*1b1e0*/  LDGSTS.E [R247+0x24004], desc[UR4][R98.64], !P5 ;  /* 0x2400400062f77fae */ /* 0x0007e8000e921844 */
[----:B------:R1:W-:Y:S04]  /*1b1f0*/  LDGSTS.E [R247+0x28004], desc[UR4][R60.64], !P5 ;  /* 0x280040003cf77fae */ /* 0x0003e8000e921844 */
[----:B------:R1:W-:Y:S04]  /*1b200*/  STL.64 [R1+0x1230], R10 ;  /* 0x0012300a01007387 */ /* 0x0003e80000100a00 */
[----:B------:R-:W-:Y:S04]  /*1b210*/  LDGSTS.E [R247+0x2c004], desc[UR4][R10.64], !P5 ;  /* 0x2c0040000af77fae */ /* 0x000fe8000e921844 */
[----:B-1----:R-:W4:Y:S04]  /*1b220*/  LDL.LU.64 R10, [R1+0x6c8] ;  /* 0x0006c800010a7983 */ /* 0x002f280000300a00 */
[----:B------:R-:W4:Y:S01]  /*1b230*/  LDL.LU.64 R194, [R1+0x6c0] ;  /* 0x0006c00001c27983 */ /* 0x000f220000300a00 */
[----:B---3--:R-:W-:-:S04]  /*1b240*/  IMAD.WIDE R98, R2, 0x4, R68 ;  /* 0x0000000402627825 */ /* 0x008fc800078e0244 */
[----:B------:R-:W-:Y:S01]  /*1b250*/  IMAD.WIDE R60, R2, 0x4, R20 ;  /* 0x00000004023c7825 */ /* 0x000fe200078e0214 */
[----:B------:R1:W-:Y:S04]  /*1b260*/  STL.64 [R1+0x1228], R98 ;  /* 0x0012286201007387 */ /* 0x0003e80000100a00 */
[----:B------:R-:W3:Y:S04]  /*1b270*/  LDL.LU.64 R68, [R1+0x6b8] ;  /* 0x0006b80001447983 */ /* 0x000ee80000300a00 */
[----:B------:R1:W-:Y:S04]  /*1b280*/  STL.64 [R1+0x1220], R60 ;  /* 0x0012203c01007387 */ /* 0x0003e80000100a00 */
[----:B------:R-:W3:Y:S01]  /*1b290*/  LDL.LU.64 R20, [R1+0x6b0] ;  /* 0x0006b00001147983 */ /* 0x000ee20000300a00 */
[----:B------:R-:W-:Y:S01]  /*1b2a0*/  ISETP.GE.U32.AND P2, PT, R4, 0x7fffff54, PT ;  /* 0x7fffff540400780c */ /* 0x000fe20003f46070 */
[----:B------:R-:W-:-:S02]  /*1b2b0*/  VIADD R4, R252, 0xffffff92 ;  /* 0xffffff92fc047836 */ /* 0x000fc40000000000 */
[----:B------:R-:W-:Y:S01]  /*1b2c0*/  LDGSTS.E [R247+0x20008], desc[UR4][R98.64], !P6 ;  /* 0x2000800062f77fae */ /* 0x000fe2000f121844 */
[----:B------:R-:W3:Y:S02]  /*1b2d0*/  LDC R252, c[0x0][0x230] ;  /* 0x00008c00fffc7b82 */ /* 0x000ee40000000800 */
[----:B------:R-:W-:Y:S01]  /*1b2e0*/  ISETP.GE.U32.AND P0, PT, R4, 0x7fffff53, PT ;  /* 0x7fffff530400780c */ /* 0x000fe20003f06070 */
[----:B------:R-:W-:Y:S01]  /*1b2f0*/  VIADD R4, R251, 0xffffff91 ;  /* 0xffffff91fb047836 */ /* 0x000fe20000000000 */
[----:B------:R-:W-:Y:S04]  /*1b300*/  LDGSTS.E [R247+0x24008], desc[UR4][R60.64], !P6 ;  /* 0x240080003cf77fae */ /* 0x000fe8000f121844 */
[----:B------:R-:W-:Y:S01]  /*1b310*/  ISETP.GE.U32.AND P4, PT, R4, 0x7fffff52, PT ;  /* 0x7fffff520400780c */ /* 0x000fe20003f86070 */
[----:B------:R-:W-:Y:S01]  /*1b320*/  VIADD R4, R147, 0xffffff90 ;  /* 0xffffff9093047836 */ /* 0x000fe20000000000 */
[----:B------:R-:W3:Y:S04]  /*1b330*/  LDC R251, c[0x0][0x230] ;  /* 0x00008c00fffb7b82 */ /* 0x000ee80000000800 */
[----:B------:R-:W-:Y:S01]  /*1b340*/  ISETP.GE.U32.AND P5, PT, R4, 0x7fffff51, PT ;  /* 0x7fffff510400780c */ /* 0x000fe20003fa6070 */
[----:B------:R-:W-:-:S02]  /*1b350*/  VIADD R4, R146, 0xffffffaf ;  /* 0xffffffaf92047836 */ /* 0x000fc40000000000 */
[----:B------:R-:W-:-:S04]  /*1b360*/  IMAD.WIDE R50, R2, 0x4, R50 ;  /* 0x0000000402327825 */ /* 0x000fc800078e0232 */
[C---:B------:R-:W-:Y:S01]  /*1b370*/  IMAD.WIDE R36, R2.reuse, 0x4, R36 ;  /* 0x0000000402247825 */ /* 0x040fe200078e0224 */
[----:B------:R1:W-:Y:S04]  /*1b380*/  STL.64 [R1+0x1218], R50 ;  /* 0x0012183201007387 */ /* 0x0003e80000100a00 */
[----:B------:R1:W-:Y:S04]  /*1b390*/  STL.64 [R1+0x1210], R36 ;  /* 0x0012102401007387 */ /* 0x0003e80000100a00 */
[----:B------:R-:W3:Y:S01]  /*1b3a0*/  LDL.LU.64 R146, [R1+0x6a8] ;  /* 0x0006a80001927983 */ /* 0x000ee20000300a00 */
[----:B------:R-:W-:-:S03]  /*1b3b0*/  IMAD.WIDE R212, R2, 0x4, R212 ;  /* 0x0000000402d47825 */ /* 0x000fc600078e02d4 */
[----:B-1----:R-:W3:Y:S04]  /*1b3c0*/  LDL.LU.64 R98, [R1+0x6a0] ;  /* 0x0006a00001627983 */ /* 0x002ee80000300a00 */
[----:B------:R-:W3:Y:S04]  /*1b3d0*/  LDL.LU.64 R60, [R1+0x698] ;  /* 0x00069800013c7983 */ /* 0x000ee80000300a00 */
[----:B------:R-:W-:Y:S04]  /*1b3e0*/  LDGSTS.E [R247+0x28008], desc[UR4][R50.64], !P6 ;  /* 0x2800800032f77fae */ /* 0x000fe8000f121844 */
[----:B------:R-:W-:Y:S04]  /*1b3f0*/  STL.64 [R1+0x1208], R212 ;  /* 0x001208d401007387 */ /* 0x000fe80000100a00 */
[----:B------:R1:W-:Y:S04]  /*1b400*/  LDGSTS.E [R247+0x2c008], desc[UR4][R36.64], !P6 ;  /* 0x2c00800024f77fae */ /* 0x0003e8000f121844 */
[----:B------:R-:W3:Y:S04]  /*1b410*/  LDL.LU.64 R50, [R1+0x690] ;  /* 0x0006900001327983 */ /* 0x000ee80000300a00 */
[----:B------:R-:W-:Y:S01]  /*1b420*/  LDGSTS.E [R247+0x2000c], desc[UR4][R212.64], !P1 ;  /* 0x2000c000d4f77fae */ /* 0x000fe2000c921844 */
[----:B-1----:R-:W1:Y:S01]  /*1b430*/  LDC R36, c[0x0][0x230] ;  /* 0x00008c00ff247b82 */ /* 0x002e620000000800 */
[----:B--2---:R-:W-:-:S04]  /*1b440*/  IMAD.WIDE R188, R2, 0x4, R188 ;  /* 0x0000000402bc7825 */ /* 0x004fc800078e02bc */
[C---:B----4-:R-:W-:Y:S01]  /*1b450*/  IMAD.WIDE R156, R2.reuse, 0x4, R156 ;  /* 0x00000004029c7825 */ /* 0x050fe200078e029c */
[----:B------:R-:W-:Y:S03]  /*1b460*/  STL.64 [R1+0x1200], R188 ;  /* 0x001200bc01007387 */ /* 0x000fe60000100a00 */
[C---:B------:R-:W-:Y:S01]  /*1b470*/  IMAD.WIDE R6, R2.reuse, 0x4, R6 ;  /* 0x0000000402067825 */ /* 0x040fe200078e0206 */
[----:B------:R2:W-:Y:S04]  /*1b480*/  STL.64 [R1+0x11f8], R156 ;  /* 0x0011f89c01007387 */ /* 0x0005e80000100a00 */
[----:B------:R4:W-:Y:S04]  /*1b490*/  LDGSTS.E [R247+0x2400c], desc[UR4][R188.64], !P1 ;  /* 0x2400c000bcf77fae */ /* 0x0009e8000c921844 */
[----:B------:R1:W-:Y:S04]  /*1b4a0*/  STL.64 [R1+0x11f0], R6 ;  /* 0x0011f00601007387 */ /* 0x0003e80000100a00 */
[----:B------:R-:W-:Y:S04]  /*1b4b0*/  LDGSTS.E [R247+0x2800c], desc[UR4][R156.64], !P1 ;  /* 0x2800c0009cf77fae */ /* 0x000fe8000c921844 */
[----:B------:R-:W-:Y:S01]  /*1b4c0*/  LDGSTS.E [R247+0x2c00c], desc[UR4][R6.64], !P1 ;  /* 0x2c00c00006f77fae */ /* 0x000fe2000c921844 */
[----:B------:R-:W-:-:S03]  /*1b4d0*/  IMAD.WIDE R10, R2, 0x4, R10 ;  /* 0x00000004020a7825 */ /* 0x000fc600078e020a */
[----:B--2---:R-:W2:Y:S01]  /*1b4e0*/  LDL.LU.64 R156, [R1+0x688] ;  /* 0x00068800019c7983 */ /* 0x004ea20000300a00 */
[----:B------:R-:W-:-:S03]  /*1b4f0*/  IMAD.WIDE R194, R2, 0x4, R194 ;  /* 0x0000000402c27825 */ /* 0x000fc600078e02c2 */
[----:B------:R-:W2:Y:S01]  /*1b500*/  LDL.LU.64 R212, [R1+0x680] ;  /* 0x0006800001d47983 */ /* 0x000ea20000300a00 */
[----:B---3--:R-:W-:-:S03]  /*1b510*/  IMAD.WIDE R68, R2, 0x4, R68 ;  /* 0x0000000402447825 */ /* 0x008fc600078e0244 */
[----:B-1----:R-:W3:Y:S01]  /*1b520*/  LDL.LU.64 R6, [R1+0x678] ;  /* 0x0006780001067983 */ /* 0x002ee20000300a00 */
[----:B------:R-:W-:-:S03]  /*1b530*/  IMAD.WIDE R20, R2, 0x4, R20 ;  /* 0x0000000402147825 */ /* 0x000fc600078e0214 */
[----:B------:R1:W-:Y:S01]  /*1b540*/  STL.64 [R1+0xec8], R10 ;  /* 0x000ec80a01007387 */ /* 0x0003e20000100a00 */
[----:B------:R-:W-:Y:S01]  /*1b550*/  ISETP.GE.U32.AND P6, PT, R4, 0x7fffff70, PT ;  /* 0x7fffff700400780c */ /* 0x000fe20003fc6070 */
[----:B----4-:R-:W4:Y:S02]  /*1b560*/  LDC R188, c[0x0][0x230] ;  /* 0x00008c00ffbc7b82 */ /* 0x010f240000000800 */
[----:B------:R-:W-:Y:S04]  /*1b570*/  STL.64 [R1+0xec0], R194 ;  /* 0x000ec0c201007387 */ /* 0x000fe80000100a00 */
[----:B------:R-:W-:Y:S04]  /*1b580*/  LDGSTS.E [R247+0x30000], desc[UR4][R10.64], !P2 ;  /* 0x300000000af77fae */ /* 0x000fe8000d121844 */
[----:B------:R1:W-:Y:S04]  /*1b590*/  STL.64 [R1+0xeb8], R68 ;  /* 0x000eb84401007387 */ /* 0x0003e80000100a00 */
[----:B------:R4:W-:Y:S04]  /*1b5a0*/  LDGSTS.E [R247+0x34000], desc[UR4][R194.64], !P2 ;  /* 0x34000000c2f77fae */ /* 0x0009e8000d121844 */
[----:B-1----:R-:W3:Y:S04]  /*1b5b0*/  LDL.LU.64 R10, [R1+0x670] ;  /* 0x00067000010a7983 */ /* 0x002ee80000300a00 */
[----:B------:R1:W-:Y:S04]  /*1b5c0*/  STL.64 [R1+0xeb0], R20 ;  /* 0x000eb01401007387 */ /* 0x0003e80000100a00 */
[----:B------:R-:W-:Y:S04]  /*1b5d0*/  LDGSTS.E [R247+0x38000], desc[UR4][R68.64], !P2 ;  /* 0x3800000044f77fae */ /* 0x000fe8000d121844 */
[----:B------:R-:W-:Y:S04]  /*1b5e0*/  LDGSTS.E [R247+0x3c000], desc[UR4][R20.64], !P2 ;  /* 0x3c00000014f77fae */ /* 0x000fe8000d121844 */
[----:B------:R-:W3:Y:S04]  /*1b5f0*/  LDL.LU.64 R68, [R1+0x668] ;  /* 0x0006680001447983 */ /* 0x000ee80000300a00 */
[----:B-1----:R-:W3:Y:S01]  /*1b600*/  LDL.LU.64 R20, [R1+0x660] ;  /* 0x0006600001147983 */ /* 0x002ee20000300a00 */
[----:B------:R-:W-:-:S02]  /*1b610*/  VIADD R4, R252, 0xffffffae ;  /* 0xffffffaefc047836 */ /* 0x000fc40000000000 */
[----:B------:R-:W1:Y:S03]  /*1b620*/  LDC R252, c[0x0][0x230] ;  /* 0x00008c00fffc7b82 */ /* 0x000e660000000800 */
[----:B------:R-:W-:Y:S01]  /*1b630*/  ISETP.GE.U32.AND P1, PT, R4, 0x7fffff6f, PT ;  /* 0x7fffff6f0400780c */ /* 0x000fe20003f26070 */
[----:B------:R-:W-:Y:S02]  /*1b640*/  VIADD R4, R251, 0xffffffad ;  /* 0xffffffadfb047836 */ /* 0x000fe40000000000 */
[C---:B----4-:R-:W-:Y:S02]  /*1b650*/  IMAD.WIDE R194, R2.reuse, 0x4, R146 ;  /* 0x0000000402c27825 */ /* 0x050fe400078e0292 */
[----:B------:R-:W4:Y:S02]  /*1b660*/  LDC R251, c[0x0][0x230] ;  /* 0x00008c00fffb7b82 */ /* 0x000f240000000800 */
[C---:B------:R-:W-:Y:S01]  /*1b670*/  IMAD.WIDE R146, R2.reuse, 0x4, R98 ;  /* 0x0000000402927825 */ /* 0x040fe200078e0262 */
[----:B------:R1:W-:Y:S03]  /*1b680*/  STL.64 [R1+0xea8], R194 ;  /* 0x000ea8c201007387 */ /* 0x0003e60000100a00 */
[----:B------:R-:W-:Y:S01]  /*1b690*/  IMAD.WIDE R98, R2, 0x4, R60 ;  /* 0x0000000402627825 */ /* 0x000fe200078e023c */
[----:B------:R2:W-:Y:S01]  /*1b6a0*/  STL.64 [R1+0xea0], R146 ;  /* 0x000ea09201007387 */ /* 0x0005e20000100a00 */
[----:B------:R-:W-:-:S02]  /*1b6b0*/  ISETP.GE.U32.AND P2, PT, R4, 0x7fffff6e, PT ;  /* 0x7fffff6e0400780c */ /* 0x000fc40003f46070 */
[----:B------:R-:W-:Y:S01]  /*1b6c0*/  VIADD R4, R36, 0xffffffac ;  /* 0xffffffac24047836 */ /* 0x000fe20000000000 */
[----:B------:R1:W-:Y:S04]  /*1b6d0*/  LDGSTS.E [R247+0x30004], desc[UR4][R194.64], !P0 ;  /* 0x30004000c2f77fae */ /* 0x0003e8000c121844 */
[----:B------:R2:W-:Y:S04]  /*1b6e0*/  LDGSTS.E [R247+0x34004], desc[UR4][R146.64], !P0 ;  /* 0x3400400092f77fae */ /* 0x0005e8000c121844 */
[----:B------:R2:W-:Y:S01]  /*1b6f0*/  LDGSTS.E [R247+0x38004], desc[UR4][R98.64], !P0 ;  /* 0x3800400062f77fae */ /* 0x0005e2000c121844 */
[C---:B------:R-:W-:Y:S01]  /*1b700*/  IMAD.WIDE R60, R2.reuse, 0x4, R50 ;  /* 0x00000004023c7825 */ /* 0x040fe200078e0232 */
[----:B-1----:R-:W1:Y:S02]  /*1b710*/  LDC R194, c[0x0][0x230] ;  /* 0x00008c00ffc27b82 */ /* 0x002e640000000800 */
[----:B------:R-:W4:Y:S04]  /*1b720*/  LDL.LU.64 R50, [R1+0x658] ;  /* 0x0006580001327983 */ /* 0x000f280000300a00 */
[----:B------:R2:W-:Y:S04]  /*1b730*/  STL.64 [R1+0xe98], R98 ;  /* 0x000e986201007387 */ /* 0x0005e80000100a00 */
[----:B------:R-:W4:Y:S04]  /*1b740*/  LDL.LU.64 R36, [R1+0x650] ;  /* 0x0006500001247983 */ /* 0x000f280000300a00 */
[----:B------:R3:W-:Y:S04]  /*1b750*/  STL.64 [R1+0xe90], R60 ;  /* 0x000e903c01007387 */ /* 0x0007e80000100a00 */
[----:B------:R3:W-:Y:S04]  /*1b760*/  LDGSTS.E [R247+0x3c004], desc[UR4][R60.64], !P0 ;  /* 0x3c0040003cf77fae */ /* 0x0007e8000c121844 */
[----:B------:R-:W4:Y:S01]  /*1b770*/  LDL.LU.64 R242, [R1+0xa28] ;  /* 0x000a280001f27983 */ /* 0x000f220000300a00 */
[----:B--2---:R-:W-:-:S04]  /*1b780*/  IMAD.WIDE R146, R2, 0x4, R156 ;  /* 0x0000000402927825 */ /* 0x004fc800078e029c */
[C---:B------:R-:W-:Y:S01]  /*1b790*/  IMAD.WIDE R98, R2.reuse, 0x4, R212 ;  /* 0x0000000402627825 */ /* 0x040fe200078e02d4 */
[----:B------:R-:W-:Y:S04]  /*1b7a0*/  STL.64 [R1+0xe88], R146 ;  /* 0x000e889201007387 */ /* 0x000fe80000100a00 */
[----:B------:R-:W2:Y:S04]  /*1b7b0*/  LDL.LU.64 R212, [R1+0xa20] ;  /* 0x000a200001d47983 */ /* 0x000ea80000300a00 */
[----:B------:R-:W-:Y:S04]  /*1b7c0*/  STL.64 [R1+0xe80], R98 ;  /* 0x000e806201007387 */ /* 0x000fe80000100a00 */
[----:B------:R-:W2:Y:S04]  /*1b7d0*/  LDL.LU.64 R156, [R1+0xa18] ;  /* 0x000a1800019c7983 */ /* 0x000ea80000300a00 */
[----:B------:R-:W-:Y:S04]  /*1b7e0*/  LDGSTS.E [R247+0x30008], desc[UR4][R146.64], !P4 ;  /* 0x3000800092f77fae */ /* 0x000fe8000e121844 */
[----:B------:R-:W-:Y:S01]  /*1b7f0*/  LDGSTS.E [R247+0x34008], desc[UR4][R98.64], !P4 ;  /* 0x3400800062f77fae */ /* 0x000fe2000e121844 */
[----:B---3--:R-:W-:-:S05]  /*1b800*/  IMAD.WIDE R60, R2, 0x4, R6 ;  /* 0x00000004023c7825 */ /* 0x008fca00078e0206 */
[----:B------:R3:W-:Y:S04]  /*1b810*/  STL.64 [R1+0xe78], R60 ;  /* 0x000e783c01007387 */ /* 0x0007e80000100a00 */
[----:B------:R-:W2:Y:S04]  /*1b820*/  LDL.LU.64 R6, [R1+0xa10] ;  /* 0x000a100001067983 */ /* 0x000ea80000300a00 */
[----:B------:R3:W-:Y:S01]  /*1b830*/  LDGSTS.E [R247+0x38008], desc[UR4][R60.64], !P4 ;  /* 0x380080003cf77fae */ /* 0x0007e2000e121844 */
[----:B------:R-:W-:-:S05]  /*1b840*/  IMAD.WIDE R10, R2, 0x4, R10 ;  /* 0x00000004020a7825 */ /* 0x000fca00078e020a */
[----:B------:R1:W-:Y:S04]  /*1b850*/  STL.64 [R1+0xe70], R10 ;  /* 0x000e700a01007387 */ /* 0x0003e80000100a00 */
[----:B------:R-:W-:Y:S01]  /*1b860*/  LDGSTS.E [R247+0x3c008], desc[UR4][R10.64], !P4 ;  /* 0x3c0080000af77fae */ /* 0x000fe2000e121844 */
[----:B------:R-:W-:-:S04]  /*1b870*/  IMAD.WIDE R68, R2, 0x4, R68 ;  /* 0x0000000402447825 */ /* 0x000fc800078e0244 */
[C---:B---3--:R-:W-:Y:S01]  /*1b880*/  IMAD.WIDE R60, R2.reuse, 0x4, R20 ;  /* 0x00000004023c7825 */ /* 0x048fe200078e0214 */
[----:B------:R-:W-:Y:S04]  /*1b890*/  LDGSTS.E [R247+0x3000c], desc[UR4][R68.64], !P5 ;  /* 0x3000c00044f77fae */ /* 0x000fe8000e921844 */
[----:B------:R-:W3:Y:S04]  /*1b8a0*/  LDL.LU.64 R20, [R1+0xa08] ;  /* 0x000a080001147983 */ /* 0x000ee80000300a00 */
[----:B------:R-:W3:Y:S04]  /*1b8b0*/  LDL.LU.64 R146, [R1+0xa00] ;  /* 0x000a000001927983 */ /* 0x000ee80000300a00 */
[----:B------:R-:W-:Y:S04]  /*1b8c0*/  STL.64 [R1+0xe68], R68 ;  /* 0x000e684401007387 */ /* 0x000fe80000100a00 */
[----:B------:R-:W3:Y:S04]  /*1b8d0*/  LDL.LU.64 R98, [R1+0x9f8] ;  /* 0x0009f80001627983 */ /* 0x000ee80000300a00 */
[----:B------:R-:W-:Y:S04]  /*1b8e0*/  STL.64 [R1+0xe60], R60 ;  /* 0x000e603c01007387 */ /* 0x000fe80000100a00 */
[----:B-1----:R-:W3:Y:S04]  /*1b8f0*/  LDL.LU.64 R10, [R1+0x9f0] ;  /* 0x0009f000010a7983 */ /* 0x002ee80000300a00 */
[----:B------:R-:W-:Y:S01]  /*1b900*/  LDGSTS.E [R247+0x3400c], desc[UR4][R60.64], !P5 ;  /* 0x3400c0003cf77fae */ /* 0x000fe2000e921844 */
[----:B----4-:R-:W-:-:S04]  /*1b910*/  IMAD.WIDE R50, R2, 0x4, R50 ;  /* 0x0000000402327825 */ /* 0x010fc800078e0232 */
[C---:B------:R-:W-:Y:S01]  /*1b920*/  IMAD.WIDE R36, R2.reuse, 0x4, R36 ;  /* 0x0000000402247825 */ /* 0x040fe200078e0224 */
[----:B------:R-:W-:Y:S04]  /*1b930*/  STL.64 [R1+0xe58], R50 ;  /* 0x000e583201007387 */ /* 0x000fe80000100a00 */
[----:B------:R-:W-:Y:S04]  /*1b940*/  LDGSTS.E [R247+0x3800c], desc[UR4][R50.64], !P5 ;  /* 0x3800c00032f77fae */ /* 0x000fe8000e921844 */
[----:B------:R1:W-:Y:S04]  /*1b950*/  STL.64 [R1+0xe50], R36 ;  /* 0x000e502401007387 */ /* 0x0003e80000100a00 */
[----:B------:R-:W-:Y:S01]  /*1b960*/  LDGSTS.E [R247+0x3c00c], desc[UR4][R36.64], !P5 ;  /* 0x3c00c00024f77fae */ /* 0x000fe2000e921844 */
[----:B------:R-:W-:Y:S01]  /*1b970*/  IMAD.WIDE R236, R2, 0x4, R242 ;  /* 0x0000000402ec7825 */ /* 0x000fe200078e02f2 */
[----:B------:R-:W-:Y:S01]  /*1b980*/  ISETP.GE.U32.AND P0, PT, R4, 0x7fffff6d, PT ;  /* 0x7fffff6d0400780c */ /* 0x000fe20003f06070 */
[----:B------:R-:W4:Y:S03]  /*1b990*/  LDC R242, c[0x0][0x230] ;  /* 0x00008c00fff27b82 */ /* 0x000f260000000800 */
[----:B------:R4:W-:Y:S04]  /*1b9a0*/  LDGSTS.E [R246+0x20000], desc[UR4][R236.64], !P6 ;  /* 0x20000000ecf67fae */ /* 0x0009e8000f121844 */
[----:B-1----:R-:W3:Y:S04]  /*1b9b0*/  LDL.LU.64 R36, [R1+0x9e8] ;  /* 0x0009e80001247983 */ /* 0x002ee80000300a00 */
[----:B------:R-:W3:Y:S04]  /*1b9c0*/  LDL.LU.64 R60, [R1+0x9e0] ;  /* 0x0009e000013c7983 */ /* 0x000ee80000300a00 */
[----:B------:R-:W3:Y:S04]  /*1b9d0*/  LDL.LU.64 R50, [R1+0x9d8] ;  /* 0x0009d80001327983 */ /* 0x000ee80000300a00 */
[----:B------:R-:W3:Y:S04]  /*1b9e0*/  LDL.LU.64 R68, [R1+0x9d0] ;  /* 0x0009d00001447983 */ /* 0x000ee80000300a00 */
[----:B------:R4:W-:Y:S01]  /*1b9f0*/  STL.64 [R1+0x11e8], R236 ;  /* 0x0011e8ec01007387 */ /* 0x0009e20000100a00 */
[----:B------:R-:W-:-:S02]  /*1ba00*/  VIADD R4, R188, 0xffffff8f ;  /* 0xffffff8fbc047836 */ /* 0x000fc40000000000 */
[----:B------:R-:W1:Y:S03]  /*1ba10*/  LDC R188, c[0x0][0x230] ;  /* 0x00008c00ffbc7b82 */ /* 0x000e660000000800 */
[----:B------:R-:W-:Y:S01]  /*1ba20*/  ISETP.GE.U32.AND P4, PT, R4, 0x7fffff50, PT ;  /* 0x7fffff500400780c */ /* 0x000fe20003f86070 */
[----:B------:R-:W-:-:S04]  /*1ba30*/  VIADD R4, R252, 0xffffff8e ;  /* 0xffffff8efc047836 */ /* 0x000fc80000000000 */
[----:B------:R-:W3:Y:S01]  /*1ba40*/  LDC R252, c[0x0][0x230] ;  /* 0x00008c00fffc7b82 */ /* 0x000ee20000000800 */
[----:B------:R-:W-:Y:S01]  /*1ba50*/  ISETP.GE.U32.AND P5, PT, R4, 0x7fffff4f, PT ;  /* 0x7fffff4f0400780c */ /* 0x000fe20003fa6070 */
[----:B------:R-:W-:-:S06]  /*1ba60*/  VIADD R4, R251, 0xffffff8d ;  /* 0xffffff8dfb047836 */ /* 0x000fcc0000000000 */
[----:B------:R-:W3:Y:S08]  /*1ba70*/  LDC R251, c[0x0][0x230] ;  /* 0x00008c00fffb7b82 */ /* 0x000ef00000000800 */
[----:B----4-:R-:W4:Y:S01]  /*1ba80*/  LDC R236, c[0x0][0x230] ;  /* 0x00008c00ffec7b82 */ /* 0x010f220000000800 */
[----:B--2---:R-:W-:-:S04]  /*1ba90*/  IMAD.WIDE R212, R2, 0x4, R212 ;  /* 0x0000000402d47825 */ /* 0x004fc800078e02d4 */
[C---:B------:R-:W-:Y:S01]  /*1baa0*/  IMAD.WIDE R156, R2.reuse, 0x4, R156 ;  /* 0x00000004029c7825 */ /* 0x040fe200078e029c */
[----:B------:R2:W-:Y:S04]  /*1bab0*/  STL.64 [R1+0x11e0], R212 ;  /* 0x0011e0d401007387 */ /* 0x0005e80000100a00 */
[----:B------:R1:W-:Y:S04]  /*1bac0*/  STL.64 [R1+0x11d8], R156 ;  /* 0x0011d89c01007387 */ /* 0x0003e80000100a00 */
[----:B------:R-:W-:Y:S04]  /*1bad0*/  LDGSTS.E [R246+0x24000], desc[UR4][R212.64], !P6 ;  /* 0x24000000d4f67fae */ /* 0x000fe8000f121844 */
[----:B------:R-:W-:Y:S01]  /*1bae0*/  LDGSTS.E [R246+0x28000], desc[UR4][R156.64], !P6 ;  /* 0x280000009cf67fae */ /* 0x000fe2000f121844 */
[----:B------:R-:W-:-:S05]  /*1baf0*/  IMAD.WIDE R6, R2, 0x4, R6 ;  /* 0x0000000402067825 */ /* 0x000fca00078e0206 */
[----:B------:R4:W-:Y:S04]  /*1bb00*/  STL.64 [R1+0x11d0], R6 ;  /* 0x0011d00601007387 */ /* 0x0009e80000100a00 */
[----:B--2---:R-:W2:Y:S04]  /*1bb10*/  LDL.LU.64 R212, [R1+0x9c8] ;  /* 0x0009c80001d47983 */ /* 0x004ea80000300a00 */
[----:B-1----:R-:W2:Y:S04]  /*1bb20*/  LDL.LU.64 R156, [R1+0x9c0] ;  /* 0x0009c000019c7983 */ /* 0x002ea80000300a00 */
[----:B------:R-:W-:Y:S04]  /*1bb30*/  LDGSTS.E [R246+0x2c000], desc[UR4][R6.64], !P6 ;  /* 0x2c00000006f67fae */ /* 0x000fe8000f121844 */
[----:B----4-:R-:W4:Y:S01]  /*1bb40*/  LDL.LU.64 R6, [R1+0x9b8] ;  /* 0x0009b80001067983 */ /* 0x010f220000300a00 */
[----:B------:R-:W-:Y:S01]  /*1bb50*/  ISETP.GE.U32.AND P6, PT, R4, 0x7fffff4e, PT ;  /* 0x7fffff4e0400780c */ /* 0x000fe20003fc6070 */
[----:B------:R-:W-:-:S02]  /*1bb60*/  VIADD R4, R188, 0xffffff8c ;  /* 0xffffff8cbc047836 */ /* 0x000fc40000000000 */
[----:B---3--:R-:W-:-:S04]  /*1bb70*/  IMAD.WIDE R20, R2, 0x4, R20 ;  /* 0x0000000402147825 */ /* 0x008fc800078e0214 */
[C---:B------:R-:W-:Y:S01]  /*1bb80*/  IMAD.WIDE R146, R2.reuse, 0x4, R146 ;  /* 0x0000000402927825 */ /* 0x040fe200078e0292 */
[----:B------:R1:W-:Y:S03]  /*1bb90*/  STL.64 [R1+0x11c8], R20 ;  /* 0x0011c81401007387 */ /* 0x0003e60000100a00 */
[C---:B------:R-:W-:Y:S01]  /*1bba0*/  IMAD.WIDE R98, R2.reuse, 0x4, R98 ;  /* 0x0000000402627825 */ /* 0x040fe200078e0262 */
[----:B------:R3:W-:Y:S04]  /*1bbb0*/  STL.64 [R1+0x11c0], R146 ;  /* 0x0011c09201007387 */ /* 0x0007e80000100a00 */
[----:B------:R-:W-:Y:S01]  /*1bbc0*/  LDGSTS.E [R246+0x20004], desc[UR4][R20.64], !P1 ;  /* 0x2000400014f67fae */ /* 0x000fe2000c921844 */
[----:B------:R-:W-:-:S03]  /*1bbd0*/  IMAD.WIDE R10, R2, 0x4, R10 ;  /* 0x00000004020a7825 */ /* 0x000fc600078e020a */
[----:B------:R3:W-:Y:S04]  /*1bbe0*/  STL.64 [R1+0x11b8], R98 ;  /* 0x0011b86201007387 */ /* 0x0007e80000100a00 */
[----:B------:R3:W-:Y:S04]  /*1bbf0*/  LDGSTS.E [R246+0x24004], desc[UR4][R146.64], !P1 ;  /* 0x2400400092f67fae */ /* 0x0007e8000c921844 */
[----:B-1----:R-:W4:Y:S04]  /*1bc00*/  LDL.LU.64 R20, [R1+0x9b0] ;  /* 0x0009b00001147983 */ /* 0x002f280000300a00 */
[----:B------:R1:W-:Y:S04]  /*1bc10*/  STL.64 [R1+0x11b0], R10 ;  /* 0x0011b00a01007387 */ /* 0x0003e80000100a00 */
[----:B------:R-:W4:Y:S04]  /*1bc20*/  LDL.LU.64 R188, [R1+0x648] ;  /* 0x0006480001bc7983 */ /* 0x000f280000300a00 */
[----:B------:R1:W-:Y:S04]  /*1bc30*/  LDGSTS.E [R246+0x28004], desc[UR4][R98.64], !P1 ;  /* 0x2800400062f67fae */ /* 0x0003e8000c921844 */
[----:B------:R-:W-:Y:S01]  /*1bc40*/  LDGSTS.E [R246+0x2c004], desc[UR4][R10.64], !P1 ;  /* 0x2c0040000af67fae */ /* 0x000fe2000c921844 */
[----:B------:R-:W-:Y:S01]  /*1bc50*/  ISETP.GE.U32.AND P1, PT, R4, 0x7fffff4d, PT ;  /* 0x7fffff4d0400780c */ /* 0x000fe20003f26070 */
[----:B------:R-:W-:-:S02]  /*1bc60*/  VIADD R4, R194, 0xffffffab ;  /* 0xffffffabc2047836 */ /* 0x000fc40000000000 */
[----:B---3--:R-:W-:-:S04]  /*1bc70*/  IMAD.WIDE R146, R2, 0x4, R36 ;  /* 0x0000000402927825 */ /* 0x008fc800078e0224 */
[C---:B-1----:R-:W-:Y:S01]  /*1bc80*/  IMAD.WIDE R98, R2.reuse, 0x4, R60 ;  /* 0x0000000402627825 */ /* 0x042fe200078e023c */
[----:B------:R-:W-:Y:S03]  /*1bc90*/  STL.64 [R1+0x11a8], R146 ;  /* 0x0011a89201007387 */ /* 0x000fe60000100a00 */
[C---:B------:R-:W-:Y:S01]  /*1bca0*/  IMAD.WIDE R50, R2.reuse, 0x4, R50 ;  /* 0x0000000402327825 */ /* 0x040fe200078e0232 */
[----:B------:R-:W-:Y:S03]  /*1bcb0*/  LDGSTS.E [R246+0x20008], desc[UR4][R146.64], !P2 ;  /* 0x2000800092f67fae */ /* 0x000fe6000d121844 */
[C---:B------:R-:W-:Y:S01]  /*1bcc0*/  IMAD.WIDE R36, R2.reuse, 0x4, R68 ;  /* 0x0000000402247825 */ /* 0x040fe200078e0244 */
[----:B------:R-:W-:Y:S04]  /*1bcd0*/  LDGSTS.E [R246+0x24008], desc[UR4][R98.64], !P2 ;  /* 0x2400800062f67fae */ /* 0x000fe8000d121844 */
[----:B------:R-:W3:Y:S04]  /*1bce0*/  LDL.LU.64 R68, [R1+0x640] ;  /* 0x0006400001447983 */ /* 0x000ee80000300a00 */
[----:B------:R-:W-:Y:S04]  /*1bcf0*/  STL.64 [R1+0x11a0], R98 ;  /* 0x0011a06201007387 */ /* 0x000fe80000100a00 */
[----:B------:R-:W3:Y:S04]  /*1bd00*/  LDL.LU.64 R60, [R1+0x638] ;  /* 0x00063800013c7983 */ /* 0x000ee80000300a00 */
[----:B------:R-:W-:Y:S04]  /*1bd10*/  STL.64 [R1+0x1198], R50 ;  /* 0x0011983201007387 */ /* 0x000fe80000100a00 */
[----:B------:R-:W3:Y:S04]  /*1bd20*/  LDL.LU.64 R10, [R1+0x630] ;  /* 0x00063000010a7983 */ /* 0x000ee80000300a00 */
[----:B------:R1:W-:Y:S04]  /*1bd30*/  STL.64 [R1+0x1190], R36 ;  /* 0x0011902401007387 */ /* 0x0003e80000100a00 */
[----:B------:R-:W3:Y:S04]  /*1bd40*/  LDL.LU.64 R194, [R1+0x628] ;  /* 0x0006280001c27983 */ /* 0x000ee80000300a00 */
[----:B------:R-:W-:Y:S04]  /*1bd50*/  LDGSTS.E [R246+0x28008], desc[UR4][R50.64], !P2 ;  /* 0x2800800032f67fae */ /* 0x000fe8000d121844 */
[----:B------:R1:W-:Y:S01]  /*1bd60*/  LDGSTS.E [R246+0x2c008], desc[UR4][R36.64], !P2 ;  /* 0x2c00800024f67fae */ /* 0x0003e2000d121844 */
[C---:B--2---:R-:W-:Y:S01]  /*1bd70*/  IMAD.WIDE R212, R2.reuse, 0x4, R212 ;  /* 0x0000000402d47825 */ /* 0x044fe200078e02d4 */
[----:B-1----:R-:W1:Y:S03]  /*1bd80*/  LDC R37, c[0x0][0x230] ;  /* 0x00008c00ff257b82 */ /* 0x002e660000000800 */
[C---:B------:R-:W-:Y:S01]  /*1bd90*/  IMAD.WIDE R156, R2.reuse, 0x4, R156 ;  /* 0x00000004029c7825 */ /* 0x040fe200078e029c */
[----:B------:R-:W-:Y:S04]  /*1bda0*/  STL.64 [R1+0x1188], R212 ;  /* 0x001188d401007387 */ /* 0x000fe80000100a00 */
[----:B------:R-:W2:Y:S01]  /*1bdb0*/  LDL.LU.64 R146, [R1+0x620] ;  /* 0x0006200001927983 */ /* 0x000ea20000300a00 */
[----:B------:R-:W2:Y:S03]  /*1bdc0*/  LDC R36, c[0x0][0x230] ;  /* 0x00008c00ff247b82 */ /* 0x000ea60000000800 */
[----:B------:R1:W-:Y:S04]  /*1bdd0*/  STL.64 [R1+0x1180], R156 ;  /* 0x0011809c01007387 */ /* 0x0003e80000100a00 */
[----:B------:R-:W2:Y:S01]  /*1bde0*/  LDL.LU.64 R50, [R1+0x618] ;  /* 0x0006180001327983 */ /* 0x000ea20000300a00 */
[----:B----4-:R-:W-:-:S03]  /*1bdf0*/  IMAD.WIDE R98, R2, 0x4, R6 ;  /* 0x0000000402627825 */ /* 0x010fc600078e0206 */
[----:B------:R-:W-:Y:S04]  /*1be00*/  LDGSTS.E [R246+0x2000c], desc[UR4][R212.64], !P0 ;  /* 0x2000c000d4f67fae */ /* 0x000fe8000c121844 */
[----:B------:R-:W-:Y:S04]  /*1be10*/  STL.64 [R1+0x1178], R98 ;  /* 0x0011786201007387 */ /* 0x000fe80000100a00 */
[----:B------:R-:W4:Y:S04]  /*1be20*/  LDL.LU.64 R6, [R1+0x610] ;  /* 0x0006100001067983 */ /* 0x000f280000300a00 */
[----:B------:R1:W-:Y:S04]  /*1be30*/  LDGSTS.E [R246+0x2400c], desc[UR4][R156.64], !P0 ;  /* 0x2400c0009cf67fae */ /* 0x0003e8000c121844 */
[----:B------:R-:W-:Y:S01]  /*1be40*/  LDGSTS.E [R246+0x2800c], desc[UR4][R98.64], !P0 ;  /* 0x2800c00062f67fae */ /* 0x000fe2000c121844 */
[----:B------:R-:W-:-:S05]  /*1be50*/  IMAD.WIDE R20, R2, 0x4, R20 ;  /* 0x0000000402147825 */ /* 0x000fca00078e0214 */
[----:B------:R1:W-:Y:S02]  /*1be60*/  STL.64 [R1+0x1170], R20 ;  /* 0x0011701401007387 */ /* 0x0003e40000100a00 */
[C---:B-1----:R-:W-:Y:S02]  /*1be70*/  IMAD.WIDE R156, R2.reuse, 0x4, R188 ;  /* 0x00000004029c7825 */ /* 0x042fe400078e02bc */
[----:B------:R1:W-:Y:S04]  /*1be80*/  LDGSTS.E [R246+0x2c00c], desc[UR4][R20.64], !P0 ;  /* 0x2c00c00014f67fae */ /* 0x0003e8000c121844 */
[----:B------:R-:W-:Y:S04]  /*1be90*/  LDGSTS.E [R246+0x30000], desc[UR4][R156.64], !P4 ;  /* 0x300000009cf67fae */ /* 0x000fe8000e121844 */
[----:B------:R-:W1:Y:S04]  /*1bea0*/  LDL.LU.64 R20, [R1+0x608] ;  /* 0x0006080001147983 */ /* 0x000e680000300a00 */
[----:B------:R-:W4:Y:S04]  /*1beb0*/  LDL.LU.64 R188, [R1+0x600] ;  /* 0x0006000001bc7983 */ /* 0x000f280000300a00 */
[----:B------:R-:W4:Y:S04]  /*1bec0*/  LDL.LU.64 R98, [R1+0x5f8] ;  /* 0x0005f80001627983 */ /* 0x000f280000300a00 */
[----:B------:R-:W-:Y:S04]  /*1bed0*/  STL.64 [R1+0xe48], R156 ;  /* 0x000e489c01007387 */ /* 0x000fe80000100a00 */
[----:B------:R-:W4:Y:S01]  /*1bee0*/  LDL.LU.64 R212, [R1+0x5f0] ;  /* 0x0005f00001d47983 */ /* 0x000f220000300a00 */
[----:B---3--:R-:W-:-:S04]  /*1bef0*/  IMAD.WIDE R68, R2, 0x4, R68 ;  /* 0x0000000402447825 */ /* 0x008fc800078e0244 */
[C---:B------:R-:W-:Y:S01]  /*1bf00*/  IMAD.WIDE R60, R2.reuse, 0x4, R60 ;  /* 0x00000004023c7825 */ /* 0x040fe200078e023c */
[----:B------:R-:W-:Y:S04]  /*1bf10*/  STL.64 [R1+0xe40], R68 ;  /* 0x000e404401007387 */ /* 0x000fe80000100a00 */
[----:B------:R-:W-:Y:S01]  /*1bf20*/  LDGSTS.E [R246+0x34000], desc[UR4][R68.64], !P4 ;  /* 0x3400000044f67fae */ /* 0x000fe2000e121844 */
[----:B------:R-:W-:-:S03]  /*1bf30*/  IMAD.WIDE R10, R2, 0x4, R10 ;  /* 0x00000004020a7825 */ /* 0x000fc600078e020a */
[----:B------:R-:W-:Y:S04]  /*1bf40*/  STL.64 [R1+0xe38], R60 ;  /* 0x000e383c01007387 */ /* 0x000fe80000100a00 */
[----:B------:R-:W-:Y:S04]  /*1bf50*/  LDGSTS.E [R246+0x38000], desc[UR4][R60.64], !P4 ;  /* 0x380000003cf67fae */ /* 0x000fe8000e121844 */
[----:B------:R3:W-:Y:S04]  /*1bf60*/  STL.64 [R1+0xe30], R10 ;  /* 0x000e300a01007387 */ /* 0x0007e80000100a00 */
[----:B------:R-:W-:Y:S01]  /*1bf70*/  LDGSTS.E [R246+0x3c000], desc[UR4][R10.64], !P4 ;  /* 0x3c0000000af67fae */ /* 0x000fe2000e121844 */
[----:B------:R-:W-:-:S05]  /*1bf80*/  IMAD.WIDE R194, R2, 0x4, R194 ;  /* 0x0000000402c27825 */ /* 0x000fca00078e02c2 */
[----:B------:R-:W-:Y:S04]  /*1bf90*/  LDGSTS.E [R246+0x30004], desc[UR4][R194.64], !P5 ;  /* 0x30004000c2f67fae */ /* 0x000fe8000e921844 */
[----:B---3--:R-:W3:Y:S04]  /*1bfa0*/  LDL.LU.64 R10, [R1+0x5e8] ;  /* 0x0005e800010a7983 */ /* 0x008ee80000300a00 */
[----:B------:R-:W3:Y:S04]  /*1bfb0*/  LDL.LU.64 R60, [R1+0x5e0] ;  /* 0x0005e000013c7983 */ /* 0x000ee80000300a00 */
[----:B------:R-:W3:Y:S04]  /*1bfc0*/  LDL.LU.64 R68, [R1+0x5d8] ;  /* 0x0005d80001447983 */ /* 0x000ee80000300a00 */
[----:B------:R-:W3:Y:S04]  /*1bfd0*/  LDL.LU.64 R156, [R1+0x5d0] ;  /* 0x0005d000019c7983 */ /* 0x000ee80000300a00 */
[----:B------:R-:W-:Y:S01]  /*1bfe0*/  STL.64 [R1+0xe28], R194 ;  /* 0x000e28c201007387 */ /* 0x000fe20000100a00 */
[----:B------:R-:W-:Y:S01]  /*1bff0*/  ISETP.GE.U32.AND P2, PT, R4, 0x7fffff6c, PT ;  /* 0x7fffff6c0400780c */ /* 0x000fe20003f46070 */
[----:B------:R-:W-:-:S02]  /*1c000*/  VIADD R4, R252, 0xffffffaa ;  /* 0xffffffaafc047836 */ /* 0x000fc40000000000 */
[----:B------:R-:W3:Y:S03]  /*1c010*/  LDC R252, c[0x0][0x230] ;  /* 0x00008c00fffc7b82 */ /* 0x000ee60000000800 */
[----:B------:R-:W-:Y:S01]  /*1c020*/  ISETP.GE.U32.AND P0, PT, R4, 0x7fffff6b, PT ;  /* 0x7fffff6b0400780c */ /* 0x000fe20003f06070 */
[----:B------:R-:W-:-:S04]  /*1c030*/  VIADD R4, R251, 0xffffffa9 ;  /* 0xffffffa9fb047836 */ /* 0x000fc80000000000 */
[----:B------:R-:W3:Y:S01]  /*1c040*/  LDC R251, c[0x0][0x230] ;  /* 0x00008c00fffb7b82 */ /* 0x000ee20000000800 */
[----:B------:R-:W-:Y:S01]  /*1c050*/  ISETP.GE.U32.AND P4, PT, R4, 0x7fffff6a, PT ;  /* 0x7fffff6a0400780c */ /* 0x000fe20003f86070 */
[----:B------:R-:W-:Y:S02]  /*1c060*/  VIADD R4, R37, 0xffffffa8 ;  /* 0xffffffa825047836 */ /* 0x000fe40000000000 */
[----:B--2---:R-:W-:-:S04]  /*1c070*/  IMAD.WIDE R146, R2, 0x4, R146 ;  /* 0x0000000402927825 */ /* 0x004fc800078e0292 */
[C---:B------:R-:W-:Y:S01]  /*1c080*/  IMAD.WIDE R50, R2.reuse, 0x4, R50 ;  /* 0x0000000402327825 */ /* 0x040fe200078e0232 */
[----:B------:R-:W-:Y:S04]  /*1c090*/  STL.64 [R1+0xe20], R146 ;  /* 0x000e209201007387 */ /* 0x000fe80000100a00 */
[----:B------:R2:W-:Y:S04]  /*1c0a0*/  STL.64 [R1+0xe18], R50 ;  /* 0x000e183201007387 */ /* 0x0005e80000100a00 */
[----:B------:R1:W-:Y:S01]  /*1c0b0*/  LDGSTS.E [R246+0x34004], desc[UR4][R146.64], !P5 ;  /* 0x3400400092f67fae */ /* 0x0003e2000e921844 */
[----:B----4-:R-:W-:-:S03]  /*1c0c0*/  IMAD.WIDE R6, R2, 0x4, R6 ;  /* 0x0000000402067825 */ /* 0x010fc600078e0206 */
[----:B------:R-:W-:Y:S04]  /*1c0d0*/  LDGSTS.E [R246+0x38004], desc[UR4][R50.64], !P5 ;  /* 0x3800400032f67fae */ /* 0x000fe8000e921844 */
[----:B------:R4:W-:Y:S04]  /*1c0e0*/  STL.64 [R1+0xe10], R6 ;  /* 0x000e100601007387 */ /* 0x0009e80000100a00 */
[----:B------:R-:W-:Y:S04]  /*1c0f0*/  LDGSTS.E [R246+0x3c004], desc[UR4][R6.64], !P5 ;  /* 0x3c00400006f67fae */ /* 0x000fe8000e921844 */
[----:B--2---:R-:W2:Y:S04]  /*1c100*/  LDL.LU.64 R50, [R1+0x9a8] ;  /* 0x0009a80001327983 */ /* 0x004ea80000300a00 */
[----:B----4-:R-:W4:Y:S01]  /*1c110*/  LDL.LU.64 R6, [R1+0x9a0] ;  /* 0x0009a00001067983 */ /* 0x010f220000300a00 */
[----:B------:R-:W-:Y:S01]  /*1c120*/  ISETP.GE.U32.AND P5, PT, R4, 0x7fffff69, PT ;  /* 0x7fffff690400780c */ /* 0x000fe20003fa6070 */
[----:B------:R-:W-:-:S02]  /*1c130*/  VIADD R4, R36, 0xffffff8b ;  /* 0xffffff8b24047836 */ /* 0x000fc40000000000 */
[----:B-1----:R-:W-:-:S04]  /*1c140*/  IMAD.WIDE R20, R2, 0x4, R20 ;  /* 0x0000000402147825 */ /* 0x002fc800078e0214 */
[C---:B------:R-:W-:Y:S01]  /*1c150*/  IMAD.WIDE R188, R2.reuse, 0x4, R188 ;  /* 0x0000000402bc7825 */ /* 0x040fe200078e02bc */
[----:B------:R1:W-:Y:S03]  /*1c160*/  STL.64 [R1+0xe08], R20 ;  /* 0x000e081401007387 */ /* 0x0003e60000100a00 */
[C---:B------:R-:W-:Y:S01]  /*1c170*/  IMAD.WIDE R146, R2.reuse, 0x4, R98 ;  /* 0x0000000402927825 */ /* 0x040fe200078e0262 */
[----:B------:R1:W-:Y:S04]  /*1c180*/  STL.64 [R1+0xe00], R188 ;  /* 0x000e00bc01007387 */ /* 0x0003e80000100a00 */
[----:B------:R3:W-:Y:S01]  /*1c190*/  STL.64 [R1+0xdf8], R146 ;  /* 0x000df89201007387 */ /* 0x0007e20000100a00 */
[----:B------:R-:W-:-:S03]  /*1c1a0*/  IMAD.WIDE R98, R2, 0x4, R212 ;  /* 0x0000000402627825 */ /* 0x000fc600078e02d4 */
[----:B------:R-:W4:Y:S04]  /*1c1b0*/  LDL.LU.64 R36, [R1+0x998] ;  /* 0x0009980001247983 */ /* 0x000f280000300a00 */
[----:B------:R-:W-:Y:S04]  /*1c1c0*/  LDGSTS.E [R246+0x30008], desc[UR4][R20.64], !P6 ;  /* 0x3000800014f67fae */ /* 0x000fe8000f121844 */
[----:B------:R3:W-:Y:S04]  /*1c1d0*/  STL.64 [R1+0xdf0], R98 ;  /* 0x000df06201007387 */ /* 0x0007e80000100a00 */
[----:B------:R1:W-:Y:S04]  /*1c1e0*/  LDGSTS.E [R246+0x34008], desc[UR4][R188.64], !P6 ;  /* 0x34008000bcf67fae */ /* 0x0003e8000f121844 */
[----:B-1----:R-:W4:Y:S04]  /*1c1f0*/  LDL.LU.64 R20, [R1+0x990] ;  /* 0x0009900001147983 */ /* 0x002f280000300a00 */
[----:B------:R-:W4:Y:S04]  /*1c200*/  LDL.LU.64 R212, [R1+0x988] ;  /* 0x0009880001d47983 */ /* 0x000f280000300a00 */
[----:B------:R3:W-:Y:S01]  /*1c210*/  LDGSTS.E [R246+0x38008], desc[UR4][R146.64], !P6 ;  /* 0x3800800092f67fae */ /* 0x0007e2000f121844 */
[----:B------:R-:W1:Y:S03]  /*1c220*/  LDC R189, c[0x0][0x230] ;  /* 0x00008c00ffbd7b82 */ /* 0x000e660000000800 */
[----:B------:R3:W-:Y:S05]  /*1c230*/  LDGSTS.E [R246+0x3c008], desc[UR4][R98.64], !P6 ;  /* 0x3c00800062f67fae */ /* 0x0007ea000f121844 */
[----:B------:R-:W1:Y:S01]  /*1c240*/  LDC R188, c[0x0][0x230] ;  /* 0x00008c00ffbc7b82 */ /* 0x000e620000000800 */
[----:B---3--:R-:W-:-:S04]  /*1c250*/  IMAD.WIDE R146, R2, 0x4, R10 ;  /* 0x0000000402927825 */ /* 0x008fc800078e020a */
[C---:B------:R-:W-:Y:S01]  /*1c260*/  IMAD.WIDE R98, R2.reuse, 0x4, R60 ;  /* 0x0000000402627825 */ /* 0x040fe200078e023c */
[----:B------:R-:W-:Y:S03]  /*1c270*/  STL.64 [R1+0xde8], R146 ;  /* 0x000de89201007387 */ /* 0x000fe60000100a00 */
[C---:B------:R-:W-:Y:S01]  /*1c280*/  IMAD.WIDE R60, R2.reuse, 0x4, R68 ;  /* 0x00000004023c7825 */ /* 0x040fe200078e0244 */
[----:B------:R-:W3:Y:S03]  /*1c290*/  LDL.LU.64 R194, [R1+0x980] ;  /* 0x0009800001c27983 */ /* 0x000ee60000300a00 */
[C---:B------:R-:W-:Y:S01]  /*1c2a0*/  IMAD.WIDE R10, R2.reuse, 0x4, R156 ;  /* 0x00000004020a7825 */ /* 0x040fe200078e029c */
[----:B------:R-:W-:Y:S04]  /*1c2b0*/  STL.64 [R1+0xde0], R98 ;  /* 0x000de06201007387 */ /* 0x000fe80000100a00 */
[----:B------:R-:W3:Y:S04]  /*1c2c0*/  LDL.LU.64 R156, [R1+0x978] ;  /* 0x00097800019c7983 */ /* 0x000ee80000300a00 */
[----:B------:R-:W-:Y:S04]  /*1c2d0*/  STL.64 [R1+0xdd8], R60 ;  /* 0x000dd83c01007387 */ /* 0x000fe80000100a00 */
[----:B------:R-:W-:Y:S04]  /*1c2e0*/  LDGSTS.E [R246+0x3000c], desc[UR4][R146.64], !P1 ;  /* 0x3000c00092f67fae */ /* 0x000fe8000c921844 */
[----:B------:R-:W3:Y:S04]  /*1c2f0*/  LDL.LU.64 R68, [R1+0x970] ;  /* 0x0009700001447983 */ /* 0x000ee80000300a00 */
[----:B------:R-:W-:Y:S04]  /*1c300*/  LDGSTS.E [R246+0x3400c], desc[UR4][R98.64], !P1 ;  /* 0x3400c00062f67fae */ /* 0x000fe8000c921844 */
[----:B------:R2:W-:Y:S04]  /*1c310*/  LDGSTS.E [R246+0x3800c], desc[UR4][R60.64], !P1 ;  /* 0x3800c0003cf67fae */ /* 0x0005e8000c921844 */
[----:B------:R1:W-:Y:S04]  /*1c320*/  STL.64 [R1+0xdd0], R10 ;  /* 0x000dd00a01007387 */ /* 0x0003e80000100a00 */
[----:B------:R3:W-:Y:S04]  /*1c330*/  LDGSTS.E [R246+0x3c00c], desc[UR4][R10.64], !P1 ;  /* 0x3c00c0000af67fae */ /* 0x0007e8000c921844 */
[----:B------:R-:W-:Y:S04]  /*1c340*/  STL.64 [R1+0x3258], R246 ;  /* 0x003258f601007387 */ /* 0x000fe80000100a00 */
[----:B-1----:R-:W3:Y:S04]  /*1c350*/  LDL.LU.64 R10, [R1+0x968] ;  /* 0x00096800010a7983 */ /* 0x002ee80000300a00 */
[----:B------:R-:W3:Y:S01]  /*1c360*/  LDL.LU.64 R146, [R1+0x960] ;  /* 0x0009600001927983 */ /* 0x000ee20000300a00 */
[----:B--2---:R-:W-:-:S05]  /*1c370*/  IMAD.WIDE R60, R2, 0x4, R50 ;  /* 0x00000004023c7825 */ /* 0x004fca00078e0232 */
[----:B------:R-:W-:Y:S01]  /*1c380*/  STL.64 [R1+0x1168], R60 ;  /* 0x0011683c01007387 */ /* 0x000fe20000100a00 */
[----:B----4-:R-:W-:-:S03]  /*1c390*/  IMAD.WIDE R50, R2, 0x4, R6 ;  /* 0x0000000402327825 */ /* 0x010fc600078e0206 */
[----:B------:R-:W2:Y:S04]  /*1c3a0*/  LDL.LU.64 R98, [R1+0x958] ;  /* 0x0009580001627983 */ /* 0x000ea80000300a00 */
[----:B------:R-:W-:Y:S04]  /*1c3b0*/  STL.64 [R1+0x1160], R50 ;  /* 0x0011603201007387 */ /* 0x000fe80000100a00 */
[----:B------:R-:W4:Y:S04]  /*1c3c0*/  LDL.LU.64 R6, [R1+0x950] ;  /* 0x0009500001067983 */ /* 0x000f280000300a00 */
[----:B------:R-:W-:Y:S04]  /*1c3d0*/  LDGSTS.E [R245+0x20000], desc[UR4][R60.64], !P2 ;  /* 0x200000003cf57fae */ /* 0x000fe8000d121844 */
[----:B------:R-:W-:Y:S01]  /*1c3e0*/  LDGSTS.E [R245+0x24000], desc[UR4][R50.64], !P2 ;  /* 0x2400000032f57fae */ /* 0x000fe2000d121844 */
[----:B------:R-:W-:-:S05]  /*1c3f0*/  IMAD.WIDE R36, R2, 0x4, R36 ;  /* 0x0000000402247825 */ /* 0x000fca00078e0224 */
[----:B------:R1:W-:Y:S04]  /*1c400*/  STL.64 [R1+0x1158], R36 ;  /* 0x0011582401007387 */ /* 0x0003e80000100a00 */
[----:B------:R-:W-:Y:S01]  /*1c410*/  LDGSTS.E [R245+0x28000], desc[UR4][R36.64], !P2 ;  /* 0x2800000024f57fae */ /* 0x000fe2000d121844 */
[----:B------:R-:W-:-:S05]  /*1c420*/  IMAD.WIDE R20, R2, 0x4, R20 ;  /* 0x0000000402147825 */ /* 0x000fca00078e0214 */
[----:B------:R1:W-:Y:S01]  /*1c430*/  STL.64 [R1+0x1150], R20 ;  /* 0x0011501401007387 */ /* 0x0003e20000100a00 */
[----:B------:R-:W-:-:S03]  /*1c440*/  IMAD.WIDE R212, R2, 0x4, R212 ;  /* 0x0000000402d47825 */ /* 0x000fc600078e02d4 */
[----:B-1----:R-:W4:Y:S04]  /*1c450*/  LDL.LU.64 R36, [R1+0x948] ;  /* 0x0009480001247983 */ /* 0x002f280000300a00 */
[----:B------:R-:W4:Y:S04]  /*1c460*/  LDL.LU.64 R60, [R1+0x940] ;  /* 0x00094000013c7983 */ /* 0x000f280000300a00 */
[----:B------:R-:W4:Y:S04]  /*1c470*/  LDL.LU.64 R50, [R1+0x938] ;  /* 0x0009380001327983 */ /* 0x000f280000300a00 */
[----:B------:R-:W-:Y:S04]  /*1c480*/  LDGSTS.E [R245+0x2c000], desc[UR4][R20.64], !P2 ;  /* 0x2c00000014f57fae */ /* 0x000fe8000d121844 */
[----:B------:R-:W-:Y:S01]  /*1c490*/  STL.64 [R1+0x1148], R212 ;  /* 0x001148d401007387 */ /* 0x000fe20000100a00 */
[----:B------:R-:W-:-:S03]  /*1c4a0*/  ISETP.GE.U32.AND P6, PT, R4, 0x7fffff4c, PT ;  /* 0x7fffff4c0400780c */ /* 0x000fc60003fc6070 */
[----:B------:R-:W-:Y:S04]  /*1c4b0*/  LDGSTS.E [R245+0x20004], desc[UR4][R212.64], !P0 ;  /* 0x20004000d4f57fae */ /* 0x000fe8000c121844 */
[----:B------:R-:W4:Y:S01]  /*1c4c0*/  LDL.LU.64 R20, [R1+0x930] ;  /* 0x0009300001147983 */ /* 0x000f220000300a00 */
[----:B------:R-:W-:Y:S02]  /*1c4d0*/  VIADD R4, R252, 0xffffff8a ;  /* 0xffffff8afc047836 */ /* 0x000fe40000000000 */
[----:B------:R-:W1:Y:S03]  /*1c4e0*/  LDC R252, c[0x0][0x230] ;  /* 0x00008c00fffc7b82 */ /* 0x000e660000000800 */
[----:B------:R-:W-:Y:S01]  /*1c4f0*/  ISETP.GE.U32.AND P1, PT, R4, 0x7fffff4b, PT ;  /* 0x7fffff4b0400780c */ /* 0x000fe20003f26070 */
[----:B------:R-:W-:-:S04]  /*1c500*/  VIADD R4, R251, 0xffffff89 ;  /* 0xffffff89fb047836 */ /* 0x000fc80000000000 */
[----:B------:R-:W1:Y:S01]  /*1c510*/  LDC R251, c[0x0][0x230] ;  /* 0x00008c00fffb7b82 */ /* 0x000e620000000800 */
        /* <DEDUP_REMOVED lines=9> */
[----:B------:R-:W-:Y:S01]  /*1c5b0*/  ISETP.GE.U32.AND P2, PT, R4, 0x7fffff4a, PT ;  /* 0x7fffff4a0400780c */ /* 0x000fe20003f46070 */
[----:B------:R-:W-:-:S02]  /*1c5c0*/  VIADD R4, R189, 0xffffff88 ;  /* 0xffffff88bd047836 */ /* 0x000fc40000000000 */
[----:B---3--:R-:W3:Y:S01]  /*1c5d0*/  LDL.LU.64 R68, [R1+0x5c8] ;  /* 0x0005c80001447983 */ /* 0x008ee20000300a00 */
[----:B------:R-:W-:-:S03]  /*1c5e0*/  IMAD.WIDE R10, R2, 0x4, R10 ;  /* 0x00000004020a7825 */ /* 0x000fc600078e020a */
[----:B------:R-:W3:Y:S01]  /*1c5f0*/  LDL.LU.64 R156, [R1+0x5c0] ;  /* 0x0005c000019c7983 */ /* 0x000ee20000300a00 */
[----:B------:R-:W-:-:S03]  /*1c600*/  IMAD.WIDE R146, R2, 0x4, R146 ;  /* 0x0000000402927825 */ /* 0x000fc600078e0292 */
[----:B------:R-:W3:Y:S04]  /*1c610*/  LDL.LU.64 R212, [R1+0x5b8] ;  /* 0x0005b80001d47983 */ /* 0x000ee80000300a00 */
[----:B------:R1:W-:Y:S01]  /*1c620*/  STL.64 [R1+0x1128], R10 ;  /* 0x0011280a01007387 */ /* 0x0003e20000100a00 */
[----:B------:R-:W-:-:S03]  /*1c630*/  ISETP.GE.U32.AND P0, PT, R4, 0x7fffff49, PT ;  /* 0x7fffff490400780c */ /* 0x000fc60003f06070 */
[----:B------:R-:W-:Y:S01]  /*1c640*/  STL.64 [R1+0x1120], R146 ;  /* 0x0011209201007387 */ /* 0x000fe20000100a00 */
[----:B------:R-:W-:-:S03]  /*1c650*/  VIADD R4, R188, 0xffffffa7 ;  /* 0xffffffa7bc047836 */ /* 0x000fc60000000000 */
[----:B------:R-:W-:Y:S04]  /*1c660*/  LDGSTS.E [R245+0x20008], desc[UR4][R10.64], !P4 ;  /* 0x200080000af57fae */ /* 0x000fe8000e121844 */
[----:B------:R1:W-:Y:S01]  /*1c670*/  LDGSTS.E [R245+0x24008], desc[UR4][R146.64], !P4 ;  /* 0x2400800092f57fae */ /* 0x0003e2000e121844 */
[----:B--2---:R-:W-:-:S05]  /*1c680*/  IMAD.WIDE R98, R2, 0x4, R98 ;  /* 0x0000000402627825 */ /* 0x004fca00078e0262 */
[----:B------:R-:W-:Y:S01]  /*1c690*/  STL.64 [R1+0x1118], R98 ;  /* 0x0011186201007387 */ /* 0x000fe20000100a00 */
[----:B----4-:R-:W-:-:S03]  /*1c6a0*/  IMAD.WIDE R6, R2, 0x4, R6 ;  /* 0x0000000402067825 */ /* 0x010fc600078e0206 */
[----:B-1----:R-:W2:Y:S04]  /*1c6b0*/  LDL.LU.64 R10, [R1+0x5b0] ;  /* 0x0005b000010a7983 */ /* 0x002ea80000300a00 */
[----:B------:R1:W-:Y:S04]  /*1c6c0*/  STL.64 [R1+0x1110], R6 ;  /* 0x0011100601007387 */ /* 0x0003e80000100a00 */
[----:B------:R-:W4:Y:S04]  /*1c6d0*/  LDL.LU.64 R188, [R1+0x5a8] ;  /* 0x0005a80001bc7983 */ /* 0x000f280000300a00 */
[----:B------:R1:W-:Y:S04]  /*1c6e0*/  LDGSTS.E [R245+0x28008], desc[UR4][R98.64], !P4 ;  /* 0x2800800062f57fae */ /* 0x0003e8000e121844 */
[----:B------:R-:W-:Y:S04]  /*1c6f0*/  LDGSTS.E [R245+0x2c008], desc[UR4][R6.64], !P4 ;  /* 0x2c00800006f57fae */ /* 0x000fe8000e121844 */
[----:B-1----:R-:W3:Y:S01]  /*1c700*/  LDL.LU.64 R6, [R1+0x5a0] ;  /* 0x0005a00001067983 */ /* 0x002ee20000300a00 */
[----:B------:R-:W-:-:S04]  /*1c710*/  IMAD.WIDE R146, R2, 0x4, R36 ;  /* 0x0000000402927825 */ /* 0x000fc800078e0224 */
[C---:B------:R-:W-:Y:S01]  /*1c720*/  IMAD.WIDE R98, R2.reuse, 0x4, R60 ;  /* 0x0000000402627825 */ /* 0x040fe200078e023c */
[----:B------:R1:W-:Y:S03]  /*1c730*/  STL.64 [R1+0x1108], R146 ;  /* 0x0011089201007387 */ /* 0x0003e60000100a00 */
[C---:B------:R-:W-:Y:S01]  /*1c740*/  IMAD.WIDE R60, R2.reuse, 0x4, R50 ;  /* 0x00000004023c7825 */ /* 0x040fe200078e0232 */
[----:B------:R1:W-:Y:S04]  /*1c750*/  LDGSTS.E [R245+0x2000c], desc[UR4][R146.64], !P5 ;  /* 0x2000c00092f57fae */ /* 0x0003e8000e921844 */
[----:B------:R-:W3:Y:S04]  /*1c760*/  LDL.LU.64 R50, [R1+0x598] ;  /* 0x0005980001327983 */ /* 0x000ee80000300a00 */
[----:B------:R3:W-:Y:S04]  /*1c770*/  STL.64 [R1+0x1100], R98 ;  /* 0x0011006201007387 */ /* 0x0007e80000100a00 */
[----:B------:R3:W-:Y:S01]  /*1c780*/  LDGSTS.E [R245+0x2400c], desc[UR4][R98.64], !P5 ;  /* 0x2400c00062f57fae */ /* 0x0007e2000e921844 */
[----:B-1----:R-:W1:Y:S01]  /*1c790*/  LDC R147, c[0x0][0x230] ;  /* 0x00008c00ff937b82 */ /* 0x002e620000000800 */
[----:B------:R-:W-:-:S02]  /*1c7a0*/  IMAD.WIDE R36, R2, 0x4, R20 ;  /* 0x0000000402247825 */ /* 0x000fc400078e0214 */
[----:B------:R3:W-:Y:S04]  /*1c7b0*/  LDGSTS.E [R245+0x2800c], desc[UR4][R60.64], !P5 ;  /* 0x2800c0003cf57fae */ /* 0x0007e8000e921844 */
[----:B------:R-:W3:Y:S01]  /*1c7c0*/  LDL.LU.64 R20, [R1+0x590] ;  /* 0x0005900001147983 */ /* 0x000ee20000300a00 */
[----:B--2---:R-:W-:-:S03]  /*1c7d0*/  IMAD.WIDE R10, R2, 0x4, R10 ;  /* 0x00000004020a7825 */ /* 0x004fc600078e020a */
[----:B------:R2:W-:Y:S01]  /*1c7e0*/  STL.64 [R1+0x10f8], R60 ;  /* 0x0010f83c01007387 */ /* 0x0005e20000100a00 */
[----:B----4-:R-:W-:-:S03]  /*1c7f0*/  IMAD.WIDE R188, R2, 0x4, R188 ;  /* 0x0000000402bc7825 */ /* 0x010fc600078e02bc */
[----:B------:R4:W-:Y:S01]  /*1c800*/  STL.64 [R1+0x10f0], R36 ;  /* 0x0010f02401007387 */ /* 0x0009e20000100a00 */
[----:B------:R-:W-:Y:S01]  /*1c810*/  ISETP.GE.U32.AND P4, PT, R4, 0x7fffff68, PT ;  /* 0x7fffff680400780c */ /* 0x000fe20003f86070 */
[----:B------:R-:W1:Y:S01]  /*1c820*/  LDC R146, c[0x0][0x230] ;  /* 0x00008c00ff927b82 */ /* 0x000e620000000800 */
[C---:B---3--:R-:W-:Y:S01]  /*1c830*/  IMAD.WIDE R98, R2.reuse, 0x4, R68 ;  /* 0x0000000402627825 */ /* 0x048fe200078e0244 */
[----:B------:R4:W-:Y:S03]  /*1c840*/  LDGSTS.E [R245+0x2c00c], desc[UR4][R36.64], !P5 ;  /* 0x2c00c00024f57fae */ /* 0x0009e6000e921844 */
[C---:B--2---:R-:W-:Y:S01]  /*1c850*/  IMAD.WIDE R60, R2.reuse, 0x4, R156 ;  /* 0x00000004023c7825 */ /* 0x044fe200078e029c */
[----:B------:R-:W-:Y:S04]  /*1c860*/  LDGSTS.E [R245+0x30000], desc[UR4][R98.64], !P6 ;  /* 0x3000000062f57fae */ /* 0x000fe8000f121844 */
[----:B------:R2:W-:Y:S01]  /*1c870*/  LDGSTS.E [R245+0x34000], desc[UR4][R60.64], !P6 ;  /* 0x340000003cf57fae */ /* 0x0005e2000f121844 */
[----:B----4-:R-:W-:-:S03]  /*1c880*/  IMAD.WIDE R36, R2, 0x4, R212 ;  /* 0x0000000402247825 */ /* 0x010fc600078e02d4 */
[----:B------:R-:W3:Y:S04]  /*1c890*/  LDL.LU.64 R212, [R1+0x588] ;  /* 0x0005880001d47983 */ /* 0x000ee80000300a00 */
[----:B------:R-:W-:Y:S04]  /*1c8a0*/  STL.64 [R1+0xdc8], R98 ;  /* 0x000dc86201007387 */ /* 0x000fe80000100a00 */
[----:B------:R-:W4:Y:S04]  /*1c8b0*/  LDL.LU.64 R194, [R1+0x580] ;  /* 0x0005800001c27983 */ /* 0x000f280000300a00 */
[----:B------:R2:W-:Y:S04]  /*1c8c0*/  STL.64 [R1+0xdc0], R60 ;  /* 0x000dc03c01007387 */ /* 0x0005e80000100a00 */
[----:B------:R-:W4:Y:S04]  /*1c8d0*/  LDL.LU.64 R156, [R1+0x578] ;  /* 0x00057800019c7983 */ /* 0x000f280000300a00 */
[----:B------:R-:W-:Y:S04]  /*1c8e0*/  STL.64 [R1+0xdb8], R36 ;  /* 0x000db82401007387 */ /* 0x000fe80000100a00 */
[----:B------:R-:W4:Y:S01]  /*1c8f0*/  LDL.LU.64 R68, [R1+0x570] ;  /* 0x0005700001447983 */ /* 0x000f220000300a00 */
[----:B--2---:R-:W-:-:S03]  /*1c900*/  IMAD.WIDE R60, R2, 0x4, R6 ;  /* 0x00000004023c7825 */ /* 0x004fc600078e0206 */
[----:B------:R-:W-:Y:S04]  /*1c910*/  LDGSTS.E [R245+0x38000], desc[UR4][R36.64], !P6 ;  /* 0x3800000024f57fae */ /* 0x000fe8000f121844 */
[----:B------:R2:W-:Y:S04]  /*1c920*/  STL.64 [R1+0xdb0], R10 ;  /* 0x000db00a01007387 */ /* 0x0005e80000100a00 */
[----:B------:R-:W-:Y:S04]  /*1c930*/  LDGSTS.E [R245+0x3c000], desc[UR4][R10.64], !P6 ;  /* 0x3c0000000af57fae */ /* 0x000fe8000f121844 */
[----:B------:R-:W-:Y:S04]  /*1c940*/  LDGSTS.E [R245+0x30004], desc[UR4][R188.64], !P1 ;  /* 0x30004000bcf57fae */ /* 0x000fe8000c921844 */
[----:B------:R-:W-:Y:S04]  /*1c950*/  LDGSTS.E [R245+0x34004], desc[UR4][R60.64], !P1 ;  /* 0x340040003cf57fae */ /* 0x000fe8000c921844 */
[----:B--2---:R-:W2:Y:S04]  /*1c960*/  LDL.LU.64 R10, [R1+0x568] ;  /* 0x00056800010a7983 */ /* 0x004ea80000300a00 */
[----:B------:R-:W2:Y:S04]  /*1c970*/  LDL.LU.64 R98, [R1+0x560] ;  /* 0x0005600001627983 */ /* 0x000ea80000300a00 */
[----:B------:R-:W-:Y:S04]  /*1c980*/  STL.64 [R1+0xda8], R188 ;  /* 0x000da8bc01007387 */ /* 0x000fe80000100a00 */
[----:B------:R-:W2:Y:S04]  /*1c990*/  LDL.LU.64 R36, [R1+0x558] ;  /* 0x0005580001247983 */ /* 0x000ea80000300a00 */
[----:B------:R1:W-:Y:S04]  /*1c9a0*/  STL.64 [R1+0xda0], R60 ;  /* 0x000da03c01007387 */ /* 0x0003e80000100a00 */
[----:B------:R-:W2:Y:S01]  /*1c9b0*/  LDL.LU.64 R6, [R1+0x550] ;  /* 0x0005500001067983 */ /* 0x000ea20000300a00 */
[----:B------:R-:W-:-:S04]  /*1c9c0*/  IMAD.WIDE R50, R2, 0x4, R50 ;  /* 0x0000000402327825 */ /* 0x000fc800078e0232 */
[----:B------:R-:W-:Y:S01]  /*1c9d0*/  IMAD.WIDE R20, R2, 0x4, R20 ;  /* 0x0000000402147825 */ /* 0x000fe200078e0214 */
[----:B------:R1:W-:Y:S04]  /*1c9e0*/  STL.64 [R1+0xd98], R50 ;  /* 0x000d983201007387 */ /* 0x0003e80000100a00 */
[----:B------:R1:W-:Y:S04]  /*1c9f0*/  STL.64 [R1+0xd90], R20 ;  /* 0x000d901401007387 */ /* 0x0003e80000100a00 */
[----:B-1----:R-:W2:Y:S04]  /*1ca00*/  LDL.LU.64 R60, [R1+0x928] ;  /* 0x00092800013c7983 */ /* 0x002ea80000300a00 */
[----:B------:R-:W-:Y:S04]  /*1ca10*/  LDGSTS.E [R245+0x38004], desc[UR4][R50.64], !P1 ;  /* 0x3800400032f57fae */ /* 0x000fe8000c921844 */
[----:B------:R-:W-:Y:S04]  /*1ca20*/  LDGSTS.E [R245+0x3c004], desc[UR4][R20.64], !P1 ;  /* 0x3c00400014f57fae */ /* 0x000fe8000c921844 */
[----:B------:R-:W2:Y:S04]  /*1ca30*/  LDL.LU.64 R50, [R1+0x920] ;  /* 0x0009200001327983 */ /* 0x000ea80000300a00 */
[----:B------:R-:W2:Y:S04]  /*1ca40*/  LDL.LU.64 R20, [R1+0x918] ;  /* 0x0009180001147983 */ /* 0x000ea80000300a00 */
[----:B------:R-:W2:Y:S01]  /*1ca50*/  LDL.LU.64 R188, [R1+0x910] ;  /* 0x0009100001bc7983 */ /* 0x000ea20000300a00 */
[----:B------:R-:W-:-:S02]  /*1ca60*/  VIADD R4, R252, 0xffffffa6 ;  /* 0xffffffa6fc047836 */ /* 0x000fc40000000000 */
[----:B------:R-:W1:Y:S03]  /*1ca70*/  LDC R252, c[0x0][0x230] ;  /* 0x00008c00fffc7b82 */ /* 0x000e660000000800 */
[----:B------:R-:W-:Y:S01]  /*1ca80*/  ISETP.GE.U32.AND P5, PT, R4, 0x7fffff67, PT ;  /* 0x7fffff670400780c */ /* 0x000fe20003fa6070 */
[----:B------:R-:W-:-:S04]  /*1ca90*/  VIADD R4, R251, 0xffffffa5 ;  /* 0xffffffa5fb047836 */ /* 0x000fc80000000000 */
[----:B------:R-:W1:Y:S01]  /*1caa0*/  LDC R251, c[0x0][0x230] ;  /* 0x00008c00fffb7b82 */ /* 0x000e620000000800 */
[----:B------:R-:W-:Y:S01]  /*1cab0*/  ISETP.GE.U32.AND P6, PT, R4, 0x7fffff66, PT ;  /* 0x7fffff660400780c */ /* 0x000fe20003fc6070 */
[----:B------:R-:W-:-:S05]  /*1cac0*/  VIADD R4, R236, 0xffffffa4 ;  /* 0xffffffa4ec047836 */ /* 0x000fca0000000000 */
[----:B------:R-:W-:Y:S01]  /*1cad0*/  ISETP.GE.U32.AND P1, PT, R4, 0x7fffff65, PT ;  /* 0x7fffff650400780c */ /* 0x000fe20003f26070 */
[----:B------:R-:W-:Y:S02]  /*1cae0*/  VIADD R4, R147, 0xffffff87 ;  /* 0xffffff8793047836 */ /* 0x000fe40000000000 */
[----:B---3--:R-:W-:-:S04]  /*1caf0*/  IMAD.WIDE R212, R2, 0x4, R212 ;  /* 0x0000000402d47825 */ /* 0x008fc800078e02d4 */
[C---:B----4-:R-:W-:Y:S01]  /*1cb00*/  IMAD.WIDE R194, R2.reuse, 0x4, R194 ;  /* 0x0000000402c27825 */ /* 0x050fe200078e02c2 */
[----:B------:R3:W-:Y:S03]  /*1cb10*/  STL.64 [R1+0xd88], R212 ;  /* 0x000d88d401007387 */ /* 0x0007e60000100a00 */
[C---:B------:R-:W-:Y:S01]  /*1cb20*/  IMAD.WIDE R156, R2.reuse, 0x4, R156 ;  /* 0x00000004029c7825 */ /* 0x040fe200078e029c */
[----:B------:R4:W-:Y:S04]  /*1cb30*/  STL.64 [R1+0xd80], R194 ;  /* 0x000d80c201007387 */ /* 0x0009e80000100a00 */
[----:B------:R-:W-:Y:S01]  /*1cb40*/  LDGSTS.E [R245+0x30008], desc[UR4][R212.64], !P2 ;  /* 0x30008000d4f57fae */ /* 0x000fe2000d121844 */
[----:B------:R-:W-:-:S03]  /*1cb50*/  IMAD.WIDE R68, R2, 0x4, R68 ;  /* 0x0000000402447825 */ /* 0x000fc600078e0244 */
[----:B------:R-:W-:Y:S04]  /*1cb60*/  STL.64 [R1+0xd78], R156 ;  /* 0x000d789c01007387 */ /* 0x000fe80000100a00 */
[----:B------:R4:W-:Y:S04]  /*1cb70*/  LDGSTS.E [R245+0x34008], desc[UR4][R194.64], !P2 ;  /* 0x34008000c2f57fae */ /* 0x0009e8000d121844 */
[----:B------:R1:W-:Y:S04]  /*1cb80*/  STL.64 [R1+0xd70], R68 ;  /* 0x000d704401007387 */ /* 0x0003e80000100a00 */
[----:B------:R-:W-:Y:S04]  /*1cb90*/  LDGSTS.E [R245+0x38008], desc[UR4][R156.64], !P2 ;  /* 0x380080009cf57fae */ /* 0x000fe8000d121844 */
[----:B---3--:R-:W3:Y:S01]  /*1cba0*/  LDL.LU.64 R212, [R1+0x908] ;  /* 0x0009080001d47983 */ /* 0x008ee20000300a00 */
[----:B----4-:R-:W4:Y:S03]  /*1cbb0*/  LDC R195, c[0x0][0x230] ;  /* 0x00008c00ffc37b82 */ /* 0x010f260000000800 */
[----:B------:R-:W-:Y:S01]  /*1cbc0*/  LDGSTS.E [R245+0x3c008], desc[UR4][R68.64], !P2 ;  /* 0x3c00800044f57fae */ /* 0x000fe2000d121844 */
[----:B--2---:R-:W-:-:S04]  /*1cbd0*/  IMAD.WIDE R10, R2, 0x4, R10 ;  /* 0x00000004020a7825 */ /* 0x004fc800078e020a */
[----:B------:R-:W2:Y:S01]  /*1cbe0*/  LDC R194, c[0x0][0x230] ;  /* 0x00008c00ffc27b82 */ /* 0x000ea20000000800 */
[C---:B------:R-:W-:Y:S01]  /*1cbf0*/  IMAD.WIDE R98, R2.reuse, 0x4, R98 ;  /* 0x0000000402627825 */ /* 0x040fe200078e0262 */
[----:B------:R-:W-:Y:S04]  /*1cc00*/  LDGSTS.E [R245+0x3000c], desc[UR4][R10.64], !P0 ;  /* 0x3000c0000af57fae */ /* 0x000fe8000c121844 */
[----:B-1----:R-:W4:Y:S01]  /*1cc10*/  LDL.LU.64 R68, [R1+0x900] ;  /* 0x0009000001447983 */ /* 0x002f220000300a00 */
[----:B------:R-:W-:-:S03]  /*1cc20*/  IMAD.WIDE R36, R2, 0x4, R36 ;  /* 0x0000000402247825 */ /* 0x000fc600078e0224 */
[----:B------:R-:W2:Y:S04]  /*1cc30*/  LDL.LU.64 R156, [R1+0x8f8] ;  /* 0x0008f800019c7983 */ /* 0x000ea80000300a00 */
[----:B------:R1:W-:Y:S01]  /*1cc40*/  STL.64 [R1+0xd68], R10 ;  /* 0x000d680a01007387 */ /* 0x0003e20000100a00 */
[----:B------:R-:W-:-:S03]  /*1cc50*/  IMAD.WIDE R6, R2, 0x4, R6 ;  /* 0x0000000402067825 */ /* 0x000fc600078e0206 */
[----:B------:R-:W-:Y:S04]  /*1cc60*/  STL.64 [R1+0xd60], R98 ;  /* 0x000d606201007387 */ /* 0x000fe80000100a00 */
[----:B------:R-:W-:Y:S04]  /*1cc70*/  STL.64 [R1+0xd58], R36 ;  /* 0x000d582401007387 */ /* 0x000fe80000100a00 */
[----:B-1----:R-:W2:Y:S04]  /*1cc80*/  LDL.LU.64 R10, [R1+0x8f0] ;  /* 0x0008f000010a7983 */ /* 0x002ea80000300a00 */
[----:B------:R1:W-:Y:S04]  /*1cc90*/  LDGSTS.E [R245+0x3400c], desc[UR4][R98.64], !P0 ;  /* 0x3400c00062f57fae */ /* 0x0003e8000c121844 */
[----:B------:R-:W-:Y:S04]  /*1cca0*/  LDGSTS.E [R245+0x3800c], desc[UR4][R36.64], !P0 ;  /* 0x3800c00024f57fae */ /* 0x000fe8000c121844 */
[----:B------:R1:W-:Y:S04]  /*1ccb0*/  STL.64 [R1+0xd50], R6 ;  /* 0x000d500601007387 */ /* 0x0003e80000100a00 */
[----:B------:R-:W-:Y:S04]  /*1ccc0*/  LDGSTS.E [R245+0x3c00c], desc[UR4][R6.64], !P0 ;  /* 0x3c00c00006f57fae */ /* 0x000fe8000c121844 */
[----:B-1----:R-:W2:Y:S01]  /*1ccd0*/  LDL.LU.64 R6, [R1+0x8e8] ;  /* 0x0008e80001067983 */ /* 0x002ea20000300a00 */
[----:B------:R-:W-:Y:S01]  /*1cce0*/  ISETP.GE.U32.AND P2, PT, R4, 0x7fffff48, PT ;  /* 0x7fffff480400780c */ /* 0x000fe20003f46070 */
[----:B------:R-:W-:-:S02]  /*1ccf0*/  VIADD R4, R146, 0xffffff86 ;  /* 0xffffff8692047836 */ /* 0x000fc40000000000 */
[----:B------:R-:W-:-:S04]  /*1cd00*/  IMAD.WIDE R146, R2, 0x4, R60 ;  /* 0x0000000402927825 */ /* 0x000fc800078e023c */
[C---:B------:R-:W-:Y:S01]  /*1cd10*/  IMAD.WIDE R98, R2.reuse, 0x4, R50 ;  /* 0x0000000402627825 */ /* 0x040fe200078e0232 */
[----:B------:R-:W-:Y:S03]  /*1cd20*/  STL.64 [R1+0x10e8], R146 ;  /* 0x0010e89201007387 */ /* 0x000fe60000100a00 */
[C---:B------:R-:W-:Y:S01]  /*1cd30*/  IMAD.WIDE R60, R2.reuse, 0x4, R20 ;  /* 0x00000004023c7825 */ /* 0x040fe200078e0214 */
[----:B------:R-:W-:Y:S03]  /*1cd40*/  LDGSTS.E [R244+0x20000], desc[UR4][R146.64], !P4 ;  /* 0x2000000092f47fae */ /* 0x000fe6000e121844 */
[C---:B------:R-:W-:Y:S01]  /*1cd50*/  IMAD.WIDE R50, R2.reuse, 0x4, R188 ;  /* 0x0000000402327825 */ /* 0x040fe200078e02bc */
[----:B------:R4:W-:Y:S04]  /*1cd60*/  LDGSTS.E [R244+0x24000], desc[UR4][R98.64], !P4 ;  /* 0x2400000062f47fae */ /* 0x0009e8000e121844 */
[----:B------:R-:W2:Y:S04]  /*1cd70*/  LDL.LU.64 R188, [R1+0x8e0] ;  /* 0x0008e00001bc7983 */ /* 0x000ea80000300a00 */
[----:B------:R4:W-:Y:S04]  /*1cd80*/  STL.64 [R1+0x10e0], R98 ;  /* 0x0010e06201007387 */ /* 0x0009e80000100a00 */
[----:B------:R-:W2:Y:S04]  /*1cd90*/  LDL.LU.64 R36, [R1+0x8d8] ;  /* 0x0008d80001247983 */ /* 0x000ea80000300a00 */
[----:B------:R-:W-:Y:S04]  /*1cda0*/  STL.64 [R1+0x10d8], R60 ;  /* 0x0010d83c01007387 */ /* 0x000fe80000100a00 */
[----:B------:R-:W2:Y:S04]  /*1cdb0*/  LDL.LU.64 R20, [R1+0x8d0] ;  /* 0x0008d00001147983 */ /* 0x000ea80000300a00 */
[----:B------:R-:W-:Y:S04]  /*1cdc0*/  LDGSTS.E [R244+0x28000], desc[UR4][R60.64], !P4 ;  /* 0x280000003cf47fae */ /* 0x000fe8000e121844 */
[----:B------:R2:W-:Y:S04]  /*1cdd0*/  STL.64 [R1+0x10d0], R50 ;  /* 0x0010d03201007387 */ /* 0x0005e80000100a00 */
[----:B------:R2:W-:Y:S01]  /*1cde0*/  LDGSTS.E [R244+0x2c000], desc[UR4][R50.64], !P4 ;  /* 0x2c00000032f47fae */ /* 0x0005e2000e121844 */
[----:B---3--:R-:W-:-:S05]  /*1cdf0*/  IMAD.WIDE R212, R2, 0x4, R212 ;  /* 0x0000000402d47825 */ /* 0x008fca00078e02d4 */
[----:B------:R1:W-:Y:S01]  /*1ce00*/  LDGSTS.E [R244+0x20004], desc[UR4][R212.64], !P5 ;  /* 0x20004000d4f47fae */ /* 0x0003e2000e921844 */
[----:B----4-:R-:W-:-:S04]  /*1ce10*/  IMAD.WIDE R98, R2, 0x4, R68 ;  /* 0x0000000402627825 */ /* 0x010fc800078e0244 */
[C---:B--2---:R-:W-:Y:S01]  /*1ce20*/  IMAD.WIDE R50, R2.reuse, 0x4, R156 ;  /* 0x0000000402327825 */ /* 0x044fe200078e029c */
[----:B------:R-:W-:Y:S04]  /*1ce30*/  LDGSTS.E [R244+0x24004], desc[UR4][R98.64], !P5 ;  /* 0x2400400062f47fae */ /* 0x000fe8000e921844 */
[----:B------:R-:W2:Y:S04]  /*1ce40*/  LDL.LU.64 R156, [R1+0x8c8] ;  /* 0x0008c800019c7983 */ /* 0x000ea80000300a00 */
[----:B------:R1:W-:Y:S04]  /*1ce50*/  STL.64 [R1+0x10c8], R212 ;  /* 0x0010c8d401007387 */ /* 0x0003e80000100a00 */
[----:B------:R-:W3:Y:S01]  /*1ce60*/  LDL.LU.64 R146, [R1+0x8c0] ;  /* 0x0008c00001927983 */ /* 0x000ee20000300a00 */
[----:B------:R-:W-:-:S03]  /*1ce70*/  IMAD.WIDE R10, R2, 0x4, R10 ;  /* 0x00000004020a7825 */ /* 0x000fc600078e020a */
[----:B------:R4:W-:Y:S04]  /*1ce80*/  STL.64 [R1+0x10c0], R98 ;  /* 0x0010c06201007387 */ /* 0x0009e80000100a00 */
[----:B------:R-:W3:Y:S04]  /*1ce90*/  LDL.LU.64 R68, [R1+0x8b8] ;  /* 0x0008b80001447983 */ /* 0x000ee80000300a00 */
[----:B------:R-:W-:Y:S04]  /*1cea0*/  STL.64 [R1+0x10b8], R50 ;  /* 0x0010b83201007387 */ /* 0x000fe80000100a00 */
[----:B------:R-:W3:Y:S04]  /*1ceb0*/  LDL.LU.64 R60, [R1+0x8b0] ;  /* 0x0008b000013c7983 */ /* 0x000ee80000300a00 */
[----:B------:R4:W-:Y:S04]  /*1cec0*/  STL.64 [R1+0x10b0], R10 ;  /* 0x0010b00a01007387 */ /* 0x0009e80000100a00 */
[----:B------:R-:W-:Y:S04]  /*1ced0*/  LDGSTS.E [R244+0x28004], desc[UR4][R50.64], !P5 ;  /* 0x2800400032f47fae */ /* 0x000fe8000e921844 */
[----:B------:R-:W-:Y:S01]  /*1cee0*/  LDGSTS.E [R244+0x2c004], desc[UR4][R10.64], !P5 ;  /* 0x2c0040000af47fae */ /* 0x000fe2000e921844 */
[----:B-1----:R-:W-:-:S03]  /*1cef0*/  IMAD.WIDE R212, R2, 0x4, R6 ;  /* 0x0000000402d47825 */ /* 0x002fc600078e0206 */
[----:B------:R-:W3:Y:S04]  /*1cf00*/  LDL.LU.64 R6, [R1+0x548] ;  /* 0x0005480001067983 */ /* 0x000ee80000300a00 */
[----:B----4-:R-:W4:Y:S04]  /*1cf10*/  LDL.LU.64 R98, [R1+0x540] ;  /* 0x0005400001627983 */ /* 0x010f280000300a00 */
[----:B------:R-:W4:Y:S04]  /*1cf20*/  LDL.LU.64 R10, [R1+0x538] ;  /* 0x00053800010a7983 */ /* 0x000f280000300a00 */
[----:B------:R-:W-:Y:S04]  /*1cf30*/  STL.64 [R1+0x10a8], R212 ;  /* 0x0010a8d401007387 */ /* 0x000fe80000100a00 */
[----:B------:R-:W4:Y:S01]  /*1cf40*/  LDL.LU.64 R50, [R1+0x530] ;  /* 0x0005300001327983 */ /* 0x000f220000300a00 */
[----:B------:R-:W-:-:S03]  /*1cf50*/  IMAD.WIDE R188, R2, 0x4, R188 ;  /* 0x0000000402bc7825 */ /* 0x000fc600078e02bc */
[----:B------:R-:W-:Y:S01]  /*1cf60*/  LDGSTS.E [R244+0x20008], desc[UR4][R212.64], !P6 ;  /* 0x20008000d4f47fae */ /* 0x000fe2000f121844 */
[----:B------:R-:W-:-:S03]  /*1cf70*/  IMAD.WIDE R36, R2, 0x4, R36 ;  /* 0x0000000402247825 */ /* 0x000fc600078e0224 */
[----:B------:R-:W-:Y:S01]  /*1cf80*/  STL.64 [R1+0x10a0], R188 ;  /* 0x0010a0bc01007387 */ /* 0x000fe20000100a00 */
[----:B------:R-:W-:-:S03]  /*1cf90*/  IMAD.WIDE R20, R2, 0x4, R20 ;  /* 0x0000000402147825 */ /* 0x000fc600078e0214 */
[----:B------:R1:W-:Y:S04]  /*1cfa0*/  STL.64 [R1+0x1098], R36 ;  /* 0x0010982401007387 */ /* 0x0003e80000100a00 */
[----:B------:R-:W-:Y:S04]  /*1cfb0*/  LDGSTS.E [R244+0x24008], desc[UR4][R188.64], !P6 ;  /* 0x24008000bcf47fae */ /* 0x000fe8000f121844 */
[----:B------:R1:W-:Y:S04]  /*1cfc0*/  STL.64 [R1+0x1090], R20 ;  /* 0x0010901401007387 */ /* 0x0003e80000100a00 */
[----:B------:R-:W-:Y:S04]  /*1cfd0*/  LDGSTS.E [R244+0x28008], desc[UR4][R36.64], !P6 ;  /* 0x2800800024f47fae */ /* 0x000fe8000f121844 */
[----:B------:R-:W-:Y:S04]  /*1cfe0*/  LDGSTS.E [R244+0x2c008], desc[UR4][R20.64], !P6 ;  /* 0x2c00800014f47fae */ /* 0x000fe8000f121844 */
[----:B-1----:R-:W4:Y:S04]  /*1cff0*/  LDL.LU.64 R36, [R1+0x528] ;  /* 0x0005280001247983 */ /* 0x002f280000300a00 */
[----:B------:R-:W4:Y:S04]  /*1d000*/  LDL.LU.64 R20, [R1+0x520] ;  /* 0x0005200001147983 */ /* 0x000f280000300a00 */
[----:B------:R-:W4:Y:S04]  /*1d010*/  LDL.LU.64 R212, [R1+0x518] ;  /* 0x0005180001d47983 */ /* 0x000f280000300a00 */
[----:B------:R-:W4:Y:S01]  /*1d020*/  LDL.LU.64 R188, [R1+0x510] ;  /* 0x0005100001bc7983 */ /* 0x000f220000300a00 */
[----:B------:R-:W-:Y:S01]  /*1d030*/  ISETP.GE.U32.AND P0, PT, R4, 0x7fffff47, PT ;  /* 0x7fffff470400780c */ /* 0x000fe20003f06070 */
        /* <DEDUP_REMOVED lines=9> */
[----:B--2---:R-:W-:-:S04]  /*1d0d0*/  IMAD.WIDE R156, R2, 0x4, R156 ;  /* 0x00000004029c7825 */ /* 0x004fc800078e029c */
[C---:B---3--:R-:W-:Y:S01]  /*1d0e0*/  IMAD.WIDE R146, R2.reuse, 0x4, R146 ;  /* 0x0000000402927825 */ /* 0x048fe200078e0292 */
[----:B------:R2:W-:Y:S04]  /*1d0f0*/  STL.64 [R1+0x1088], R156 ;  /* 0x0010889c01007387 */ /* 0x0005e80000100a00 */
[----:B------:R2:W-:Y:S01]  /*1d100*/  LDGSTS.E [R244+0x2000c], desc[UR4][R156.64], !P1 ;  /* 0x2000c0009cf47fae */ /* 0x0005e2000c921844 */
[----:B------:R-:W-:-:S03]  /*1d110*/  IMAD.WIDE R68, R2, 0x4, R68 ;  /* 0x0000000402447825 */ /* 0x000fc600078e0244 */
[----:B------:R4:W-:Y:S04]  /*1d120*/  STL.64 [R1+0x1080], R146 ;  /* 0x0010809201007387 */ /* 0x0009e80000100a00 */
[----:B------:R4:W-:Y:S01]  /*1d130*/  LDGSTS.E [R244+0x2400c], desc[UR4][R146.64], !P1 ;  /* 0x2400c00092f47fae */ /* 0x0009e2000c921844 */
[----:B------:R-:W-:-:S03]  /*1d140*/  IMAD.WIDE R60, R2, 0x4, R60 ;  /* 0x00000004023c7825 */ /* 0x000fc600078e023c */
[----:B------:R3:W-:Y:S01]  /*1d150*/  STL.64 [R1+0x1078], R68 ;  /* 0x0010784401007387 */ /* 0x0007e20000100a00 */
[----:B--2---:R-:W2:Y:S03]  /*1d160*/  LDC R156, c[0x0][0x230] ;  /* 0x00008c00ff9c7b82 */ /* 0x004ea60000000800 */
[----:B------:R1:W-:Y:S04]  /*1d170*/  STL.64 [R1+0x1070], R60 ;  /* 0x0010703c01007387 */ /* 0x0003e80000100a00 */
[----:B------:R-:W-:Y:S04]  /*1d180*/  LDGSTS.E [R244+0x2800c], desc[UR4][R68.64], !P1 ;  /* 0x2800c00044f47fae */ /* 0x000fe8000c921844 */
[----:B------:R-:W-:Y:S01]  /*1d190*/  LDGSTS.E [R244+0x2c00c], desc[UR4][R60.64], !P1 ;  /* 0x2c00c0003cf47fae */ /* 0x000fe2000c921844 */
[----:B------:R-:W-:-:S04]  /*1d1a0*/  IMAD.WIDE R6, R2, 0x4, R6 ;  /* 0x0000000402067825 */ /* 0x000fc800078e0206 */
[C---:B----4-:R-:W-:Y:S01]  /*1d1b0*/  IMAD.WIDE R146, R2.reuse, 0x4, R98 ;  /* 0x0000000402927825 */ /* 0x050fe200078e0262 */
[----:B---3--:R-:W3:Y:S03]  /*1d1c0*/  LDL.LU.64 R68, [R1+0x508] ;  /* 0x0005080001447983 */ /* 0x008ee60000300a00 */
[C---:B------:R-:W-:Y:S01]  /*1d1d0*/  IMAD.WIDE R98, R2.reuse, 0x4, R10 ;  /* 0x0000000402627825 */ /* 0x040fe200078e020a */
[----:B-1----:R-:W4:Y:S04]  /*1d1e0*/  LDL.LU.64 R60, [R1+0x500] ;  /* 0x00050000013c7983 */ /* 0x002f280000300a00 */
[----:B------:R1:W-:Y:S01]  /*1d1f0*/  STL.64 [R1+0xd48], R6 ;  /* 0x000d480601007387 */ /* 0x0003e20000100a00 */
[----:B------:R-:W-:-:S03]  /*1d200*/  IMAD.WIDE R10, R2, 0x4, R50 ;  /* 0x00000004020a7825 */ /* 0x000fc600078e0232 */
[----:B------:R2:W-:Y:S04]  /*1d210*/  STL.64 [R1+0xd40], R146 ;  /* 0x000d409201007387 */ /* 0x0005e80000100a00 */
[----:B------:R2:W-:Y:S04]  /*1d220*/  STL.64 [R1+0xd38], R98 ;  /* 0x000d386201007387 */ /* 0x0005e80000100a00 */
[----:B------:R-:W4:Y:S04]  /*1d230*/  LDL.LU.64 R50, [R1+0x4f8] ;  /* 0x0004f80001327983 */ /* 0x000f280000300a00 */
[----:B------:R-:W-:Y:S04]  /*1d240*/  LDGSTS.E [R244+0x30000], desc[UR4][R6.64], !P2 ;  /* 0x3000000006f47fae */ /* 0x000fe8000d121844 */
[----:B------:R2:W-:Y:S04]  /*1d250*/  STL.64 [R1+0xd30], R10 ;  /* 0x000d300a01007387 */ /* 0x0005e80000100a00 */
[----:B------:R2:W-:Y:S04]  /*1d260*/  LDGSTS.E [R244+0x34000], desc[UR4][R146.64], !P2 ;  /* 0x3400000092f47fae */ /* 0x0005e8000d121844 */
[----:B-1----:R-:W4:Y:S04]  /*1d270*/  LDL.LU.64 R6, [R1+0x4f0] ;  /* 0x0004f00001067983 */ /* 0x002f280000300a00 */
[----:B------:R1:W-:Y:S04]  /*1d280*/  LDGSTS.E [R244+0x38000], desc[UR4][R98.64], !P2 ;  /* 0x3800000062f47fae */ /* 0x0003e8000d121844 */
[----:B------:R1:W-:Y:S01]  /*1d290*/  LDGSTS.E [R244+0x3c000], desc[UR4][R10.64], !P2 ;  /* 0x3c0000000af47fae */ /* 0x0003e2000d121844 */
[----:B--2---:R-:W-:-:S04]  /*1d2a0*/  IMAD.WIDE R146, R2, 0x4, R36 ;  /* 0x0000000402927825 */ /* 0x004fc800078e0224 */
[C---:B-1----:R-:W-:Y:S01]  /*1d2b0*/  IMAD.WIDE R98, R2.reuse, 0x4, R20 ;  /* 0x0000000402627825 */ /* 0x042fe200078e0214 */
[----:B------:R1:W-:Y:S03]  /*1d2c0*/  STL.64 [R1+0xd28], R146 ;  /* 0x000d289201007387 */ /* 0x0003e60000100a00 */
[C---:B------:R-:W-:Y:S01]  /*1d2d0*/  IMAD.WIDE R36, R2.reuse, 0x4, R212 ;  /* 0x0000000402247825 */ /* 0x040fe200078e02d4 */
[----:B------:R-:W2:Y:S03]  /*1d2e0*/  LDL.LU.64 R194, [R1+0x4e8] ;  /* 0x0004e80001c27983 */ /* 0x000ea60000300a00 */
[----:B------:R-:W-:Y:S01]  /*1d2f0*/  IMAD.WIDE R10, R2, 0x4, R188 ;  /* 0x00000004020a7825 */ /* 0x000fe200078e02bc */
[----:B------:R1:W-:Y:S04]  /*1d300*/  STL.64 [R1+0xd20], R98 ;  /* 0x000d206201007387 */ /* 0x0003e80000100a00 */
[----:B------:R-:W2:Y:S04]  /*1d310*/  LDL.LU.64 R20, [R1+0x4e0] ;  /* 0x0004e00001147983 */ /* 0x000ea80000300a00 */
[----:B------:R4:W-:Y:S04]  /*1d320*/  STL.64 [R1+0xd18], R36 ;  /* 0x000d182401007387 */ /* 0x0009e80000100a00 */
[----:B------:R-:W2:Y:S04]  /*1d330*/  LDL.LU.64 R212, [R1+0x4d8] ;  /* 0x0004d80001d47983 */ /* 0x000ea80000300a00 */
[----:B------:R4:W-:Y:S04]  /*1d340*/  STL.64 [R1+0xd10], R10 ;  /* 0x000d100a01007387 */ /* 0x0009e80000100a00 */
[----:B------:R-:W2:Y:S01]  /*1d350*/  LDL.LU.64 R188, [R1+0x4d0] ;  /* 0x0004d00001bc7983 */ /* 0x000ea20000300a00 */
[----:B------:R-:W-:Y:S01]  /*1d360*/  ISETP.GE.U32.AND P1, PT, R4, 0x7fffff63, PT ;  /* 0x7fffff630400780c */ /* 0x000fe20003f26070 */
[----:B------:R-:W-:-:S02]  /*1d370*/  VIADD R4, R252, 0xffffffa1 ;  /* 0xffffffa1fc047836 */ /* 0x000fc40000000000 */
[----:B------:R2:W-:Y:S01]  /*1d380*/  LDGSTS.E [R244+0x30004], desc[UR4][R146.64], !P0 ;  /* 0x3000400092f47fae */ /* 0x0005e2000c121844 */
[----:B------:R-:W2:Y:S03]  /*1d390*/  LDC R252, c[0x0][0x230] ;  /* 0x00008c00fffc7b82 */ /* 0x000ea60000000800 */
[----:B------:R2:W-:Y:S01]  /*1d3a0*/  LDGSTS.E [R244+0x34004], desc[UR4][R98.64], !P0 ;  /* 0x3400400062f47fae */ /* 0x0005e2000c121844 */
[----:B------:R-:W-:-:S03]  /*1d3b0*/  ISETP.GE.U32.AND P2, PT, R4, 0x7fffff62, PT ;  /* 0x7fffff620400780c */ /* 0x000fc60003f46070 */
[----:B------:R2:W-:Y:S04]  /*1d3c0*/  LDGSTS.E [R244+0x38004], desc[UR4][R36.64], !P0 ;  /* 0x3800400024f47fae */ /* 0x0005e8000c121844 */
[----:B-1----:R-:W2:Y:S04]  /*1d3d0*/  LDL.LU.64 R146, [R1+0x8a8] ;  /* 0x0008a80001927983 */ /* 0x002ea80000300a00 */
[----:B------:R-:W2:Y:S01]  /*1d3e0*/  LDL.LU.64 R98, [R1+0x8a0] ;  /* 0x0008a00001627983 */ /* 0x000ea20000300a00 */
[----:B------:R-:W-:Y:S02]  /*1d3f0*/  VIADD R4, R251, 0xffffffa0 ;  /* 0xffffffa0fb047836 */ /* 0x000fe40000000000 */
[----:B------:R-:W1:Y:S01]  /*1d400*/  LDC R251, c[0x0][0x230] ;  /* 0x00008c00fffb7b82 */ /* 0x000e620000000800 */
[----:B------:R1:W-:Y:S02]  /*1d410*/  LDGSTS.E [R244+0x3c004], desc[UR4][R10.64], !P0 ;  /* 0x3c0040000af47fae */ /* 0x0003e4000c121844 */
[----:B------:R-:W-:Y:S01]  /*1d420*/  ISETP.GE.U32.AND P0, PT, R4, 0x7fffff61, PT ;  /* 0x7fffff610400780c */ /* 0x000fe20003f06070 */
[----:B------:R-:W-:-:S02]  /*1d430*/  VIADD R4, R156, 0xffffff83 ;  /* 0xffffff839c047836 */ /* 0x000fc40000000000 */
[----:B---3--:R-:W-:-:S04]  /*1d440*/  IMAD.WIDE R68, R2, 0x4, R68 ;  /* 0x0000000402447825 */ /* 0x008fc800078e0244 */
[C---:B----4-:R-:W-:Y:S01]  /*1d450*/  IMAD.WIDE R60, R2.reuse, 0x4, R60 ;  /* 0x00000004023c7825 */ /* 0x050fe200078e023c */
[----:B------:R-:W-:Y:S04]  /*1d460*/  STL.64 [R1+0xd08], R68 ;  /* 0x000d084401007387 */ /* 0x000fe80000100a00 */
[----:B------:R-:W3:Y:S04]  /*1d470*/  LDL.LU.64 R36, [R1+0x898] ;  /* 0x0008980001247983 */ /* 0x000ee80000300a00 */
[----:B------:R4:W-:Y:S04]  /*1d480*/  STL.64 [R1+0xd00], R60 ;  /* 0x000d003c01007387 */ /* 0x0009e80000100a00 */
[----:B------:R-:W3:Y:S01]  /*1d490*/  LDL.LU.64 R10, [R1+0x890] ;  /* 0x00089000010a7983 */ /* 0x000ee20000300a00 */
[----:B------:R-:W-:-:S03]  /*1d4a0*/  IMAD.WIDE R50, R2, 0x4, R50 ;  /* 0x0000000402327825 */ /* 0x000fc600078e0232 */
[----:B------:R-:W-:Y:S04]  /*1d4b0*/  LDGSTS.E [R244+0x30008], desc[UR4][R68.64], !P4 ;  /* 0x3000800044f47fae */ /* 0x000fe8000e121844 */
[----:B------:R-:W-:Y:S04]  /*1d4c0*/  STL.64 [R1+0xcf8], R50 ;  /* 0x000cf83201007387 */ /* 0x000fe80000100a00 */
[----:B------:R-:W-:Y:S04]  /*1d4d0*/  LDGSTS.E [R244+0x34008], desc[UR4][R60.64], !P4 ;  /* 0x340080003cf47fae */ /* 0x000fe8000e121844 */
[----:B------:R-:W-:Y:S01]  /*1d4e0*/  LDGSTS.E [R244+0x38008], desc[UR4][R50.64], !P4 ;  /* 0x3800800032f47fae */ /* 0x000fe2000e121844 */
[----:B------:R-:W-:-:S05]  /*1d4f0*/  IMAD.WIDE R6, R2, 0x4, R6 ;  /* 0x0000000402067825 */ /* 0x000fca00078e0206 */
[----:B------:R1:W-:Y:S04]  /*1d500*/  STL.64 [R1+0xcf0], R6 ;  /* 0x000cf00601007387 */ /* 0x0003e80000100a00 */
[----:B------:R-:W-:Y:S04]  /*1d510*/  LDGSTS.E [R244+0x3c008], desc[UR4][R6.64], !P4 ;  /* 0x3c00800006f47fae */ /* 0x000fe8000e121844 */
[----:B----4-:R-:W4:Y:S04]  /*1d520*/  LDL.LU.64 R60, [R1+0x888] ;  /* 0x00088800013c7983 */ /* 0x010f280000300a00 */
[----:B-1----:R-:W4:Y:S04]  /*1d530*/  LDL.LU.64 R6, [R1+0x868] ;  /* 0x0008680001067983 */ /* 0x002f280000300a00 */
[----:B------:R-:W4:Y:S04]  /*1d540*/  LDL.LU.64 R68, [R1+0x880] ;  /* 0x0008800001447983 */ /* 0x000f280000300a00 */
[----:B------:R-:W4:Y:S04]  /*1d550*/  LDL.LU.64 R50, [R1+0x878] ;  /* 0x0008780001327983 */ /* 0x000f280000300a00 */
[----:B------:R-:W4:Y:S01]  /*1d560*/  LDL.LU.64 R156, [R1+0x870] ;  /* 0x00087000019c7983 */ /* 0x000f220000300a00 */
[----:B--2---:R-:W-:-:S04]  /*1d570*/  IMAD.WIDE R240, R2, 0x4, R194 ;  /* 0x0000000402f07825 */ /* 0x004fc800078e02c2 */
[C---:B------:R-:W-:Y:S01]  /*1d580*/  IMAD.WIDE R238, R2.reuse, 0x4, R20 ;  /* 0x0000000402ee7825 */ /* 0x040fe200078e0214 */
[----:B------:R-:W-:Y:S04]  /*1d590*/  LDGSTS.E [R244+0x3000c], desc[UR4][R240.64], !P5 ;  /* 0x3000c000f0f47fae */ /* 0x000fe8000e921844 */
[----:B------:R-:W2:Y:S01]  /*1d5a0*/  LDL.LU.64 R20, [R1+0x860] ;  /* 0x0008600001147983 */ /* 0x000ea20000300a00 */
[----:B------:R-:W-:-:S03]  /*1d5b0*/  IMAD.WIDE R236, R2, 0x4, R212 ;  /* 0x0000000402ec7825 */ /* 0x000fc600078e02d4 */
[----:B------:R-:W-:Y:S04]  /*1d5c0*/  STL.64 [R1+0xce8], R240 ;  /* 0x000ce8f001007387 */ /* 0x000fe80000100a00 */
[----:B------:R-:W2:Y:S01]  /*1d5d0*/  LDL.LU.64 R212, [R1+0x858] ;  /* 0x0008580001d47983 */ /* 0x000ea20000300a00 */
[----:B------:R-:W-:-:S03]  /*1d5e0*/  IMAD.WIDE R194, R2, 0x4, R188 ;  /* 0x0000000402c27825 */ /* 0x000fc600078e02bc */
[----:B------:R-:W-:Y:S04]  /*1d5f0*/  STL.64 [R1+0xce0], R238 ;  /* 0x000ce0ee01007387 */ /* 0x000fe80000100a00 */
[----:B------:R-:W2:Y:S04]  /*1d600*/  LDL.LU.64 R188, [R1+0x850] ;  /* 0x0008500001bc7983 */ /* 0x000ea80000300a00 */
[----:B------:R-:W-:Y:S04]  /*1d610*/  STL.64 [R1+0xcd8], R236 ;  /* 0x000cd8ec01007387 */ /* 0x000fe80000100a00 */
[----:B------:R-:W-:Y:S01]  /*1d620*/  LDGSTS.E [R244+0x3400c], desc[UR4][R238.64], !P5 ;  /* 0x3400c000eef47fae */ /* 0x000fe2000e921844 */
[----:B------:R-:W-:-:S04]  /*1d630*/  IMAD.WIDE R146, R2, 0x4, R146 ;  /* 0x0000000402927825 */ /* 0x000fc800078e0292 */
[----:B------:R-:W-:Y:S01]  /*1d640*/  IMAD.WIDE R98, R2, 0x4, R98 ;  /* 0x0000000402627825 */ /* 0x000fe200078e0262 */
[----:B------:R-:W-:Y:S04]  /*1d650*/  STL.64 [R1+0xcd0], R194 ;  /* 0x000cd0c201007387 */ /* 0x000fe80000100a00 */
[----:B------:R-:W-:Y:S04]  /*1d660*/  LDGSTS.E [R244+0x3800c], desc[UR4][R236.64], !P5 ;  /* 0x3800c000ecf47fae */ /* 0x000fe8000e921844 */
[----:B------:R-:W-:Y:S04]  /*1d670*/  LDGSTS.E [R244+0x3c00c], desc[UR4][R194.64], !P5 ;  /* 0x3c00c000c2f47fae */ /* 0x000fe8000e921844 */
[----:B------:R-:W-:Y:S04]  /*1d680*/  STL.64 [R1+0x3260], R244 ;  /* 0x003260f401007387 */ /* 0x000fe80000100a00 */
[----:B------:R-:W-:Y:S04]  /*1d690*/  STL.64 [R1+0x1068], R146 ;  /* 0x0010689201007387 */ /* 0x000fe80000100a00 */
[----:B------:R-:W-:Y:S04]  /*1d6a0*/  LDGSTS.E [R15+0x20000], desc[UR4][R146.64], !P6 ;  /* 0x20000000920f7fae */ /* 0x000fe8000f121844 */
[----:B------:R4:W-:Y:S04]  /*1d6b0*/  STL.64 [R1+0x1060], R98 ;  /* 0x0010606201007387 */ /* 0x0009e80000100a00 */
[----:B------:R4:W-:Y:S01]  /*1d6c0*/  LDGSTS.E [R15+0x24000], desc[UR4][R98.64], !P6 ;  /* 0x24000000620f7fae */ /* 0x0009e2000f121844 */
[----:B------:R-:W-:Y:S01]  /*1d6d0*/  ISETP.GE.U32.AND P4, PT, R4, 0x7fffff44, PT ;  /* 0x7fffff440400780c */ /* 0x000fe20003f86070 */
[----:B------:R-:W-:-:S05]  /*1d6e0*/  VIADD R4, R242, 0xffffff82 ;  /* 0xffffff82f2047836 */ /* 0x000fca0000000000 */
[----:B------:R-:W-:Y:S01]  /*1d6f0*/  ISETP.GE.U32.AND P5, PT, R4, 0x7fffff43, PT ;  /* 0x7fffff430400780c */ /* 0x000fe20003fa6070 */
[----:B------:R-:W-:Y:S02]  /*1d700*/  VIADD R4, R251, 0xffffff81 ;  /* 0xffffff81fb047836 */ /* 0x000fe40000000000 */
[----:B---3--:R-:W-:-:S05]  /*1d710*/  IMAD.WIDE R36, R2, 0x4, R36 ;  /* 0x0000000402247825 */ /* 0x008fca00078e0224 */
[----:B------:R-:W-:Y:S01]  /*1d720*/  LDGSTS.E [R15+0x28000], desc[UR4][R36.64], !P6 ;  /* 0x28000000240f7fae */ /* 0x000fe2000f121844 */
[----:B------:R-:W-:-:S03]  /*1d730*/  IMAD.WIDE R10, R2, 0x4, R10 ;  /* 0x00000004020a7825 */ /* 0x000fc600078e020a */
[----:B------:R-:W-:Y:S04]  /*1d740*/  STL.64 [R1+0x1058], R36 ;  /* 0x0010582401007387 */ /* 0x000fe80000100a00 */
[----:B------:R-:W-:Y:S04]  /*1d750*/  LDGSTS.E [R15+0x2c000], desc[UR4][R10.64], !P6 ;  /* 0x2c0000000a0f7fae */ /* 0x000fe8000f121844 */
[----:B------:R-:W-:Y:S01]  /*1d760*/  STL.64 [R1+0x1050], R10 ;  /* 0x0010500a01007387 */ /* 0x000fe20000100a00 */
[----:B----4-:R-:W-:-:S05]  /*1d770*/  IMAD.WIDE R98, R2, 0x4, R60 ;  /* 0x0000000402627825 */ /* 0x010fca00078e023c */
[----:B------:R-:W-:Y:S01]  /*1d780*/  LDGSTS.E [R15+0x20004], desc[UR4][R98.64], !P1 ;  /* 0x20004000620f7fae */ /* 0x000fe2000c921844 */
[----:B------:R-:W-:-:S04]  /*1d790*/  IMAD.WIDE R6, R2, 0x4, R6 ;  /* 0x0000000402067825 */ /* 0x000fc800078e0206 */
[----:B------:R-:W-:-:S04]  /*1d7a0*/  IMAD.WIDE R68, R2, 0x4, R68 ;  /* 0x0000000402447825 */ /* 0x000fc800078e0244 */
[C---:B------:R-:W-:Y:S01]  /*1d7b0*/  IMAD.WIDE R60, R2.reuse, 0x4, R50 ;  /* 0x00000004023c7825 */ /* 0x040fe200078e0232 */
[----:B------:R-:W-:Y:S03]  /*1d7c0*/  LDGSTS.E [R15+0x24004], desc[UR4][R68.64], !P1 ;  /* 0x24004000440f7fae */ /* 0x000fe6000c921844 */
[C---:B------:R-:W-:Y:S01]  /*1d7d0*/  IMAD.WIDE R50, R2.reuse, 0x4, R156 ;  /* 0x0000000402327825 */ /* 0x040fe200078e029c */
[----:B------:R-:W-:Y:S04]  /*1d7e0*/  LDGSTS.E [R15+0x28004], desc[UR4][R60.64], !P1 ;  /* 0x280040003c0f7fae */ /* 0x000fe8000c921844 */
[----:B------:R-:W-:Y:S04]  /*1d7f0*/  STL.64 [R1+0x1048], R98 ;  /* 0x0010486201007387 */ /* 0x000fe80000100a00 */
[----:B------:R-:W-:Y:S04]  /*1d800*/  LDGSTS.E [R15+0x2c004], desc[UR4][R50.64], !P1 ;  /* 0x2c004000320f7fae */ /* 0x000fe8000c921844 */
[----:B------:R1:W-:Y:S04]  /*1d810*/  STL.64 [R1+0x13f0], R6 ;  /* 0x0013f00601007387 */ /* 0x0003e80000100a00 */
[----:B------:R1:W-:Y:S02]  /*1d820*/  LDGSTS.E [R15+0x20008], desc[UR4][R6.64], !P2 ;  /* 0x20008000060f7fae */ /* 0x0003e4000d121844 */
[----:B-1----:R-:W1:Y:S01]  /*1d830*/  S2R R7, SR_TID.X ;  /* 0x0000000000077919 */ /* 0x002e620000002100 */
[C---:B--2---:R-:W-:Y:S01]  /*1d840*/  IMAD.WIDE R36, R2.reuse, 0x4, R20 ;  /* 0x0000000402247825 */ /* 0x044fe200078e0214 */
[----:B------:R2:W-:Y:S03]  /*1d850*/  STL.64 [R1+0xcc8], R68 ;  /* 0x000cc84401007387 */ /* 0x0005e60000100a00 */
[C---:B------:R-:W-:Y:S01]  /*1d860*/  IMAD.WIDE R20, R2.reuse, 0x4, R212 ;  /* 0x0000000402147825 */ /* 0x040fe200078e02d4 */
[----:B------:R-:W-:Y:S03]  /*1d870*/  STL.64 [R1+0xcc0], R60 ;  /* 0x000cc03c01007387 */ /* 0x000fe60000100a00 */
[----:B------:R-:W-:Y:S01]  /*1d880*/  IMAD.WIDE R10, R2, 0x4, R188 ;  /* 0x00000004020a7825 */ /* 0x000fe200078e02bc */
[----:B------:R-:W-:Y:S01]  /*1d890*/  STL.64 [R1+0xcb8], R50 ;  /* 0x000cb83201007387 */ /* 0x000fe20000100a00 */
[----:B------:R-:W-:-:S03]  /*1d8a0*/  ISETP.GE.U32.AND P6, PT, R4, 0x7fffff42, PT ;  /* 0x7fffff420400780c */ /* 0x000fc60003fc6070 */
[----:B------:R-:W-:Y:S01]  /*1d8b0*/  STL.64 [R1+0x1040], R36 ;  /* 0x0010402401007387 */ /* 0x000fe20000100a00 */
[----:B------:R-:W-:Y:S02]  /*1d8c0*/  VIADD R4, R252, 0xffffff80 ;  /* 0xffffff80fc047836 */ /* 0x000fe40000000000 */
[----:B------:R-:W3:Y:S01]  /*1d8d0*/  LDC R252, c[0x0][0x230] ;  /* 0x00008c00fffc7b82 */ /* 0x000ee20000000800 */
[----:B------:R-:W-:Y:S04]  /*1d8e0*/  STL.64 [R1+0x1038], R20 ;  /* 0x0010381401007387 */ /* 0x000fe80000100a00 */
[----:B------:R4:W-:Y:S04]  /*1d8f0*/  STL.64 [R1+0x1030], R10 ;  /* 0x0010300a01007387 */ /* 0x0009e80000100a00 */
[----:B------:R-:W3:Y:S01]  /*1d900*/  LDL.LU.64 R194, [R1+0x468] ;  /* 0x0004680001c27983 */ /* 0x000ee20000300a00 */
[----:B-1----:R-:W-:-:S03]  /*1d910*/  LOP3.LUT R7, R7, 0x3f, RZ, 0xc0, !PT ;  /* 0x0000003f07077812 */ /* 0x002fc600078ec0ff */
[----:B------:R-:W3:Y:S01]  /*1d920*/  LDL.LU.64 R146, [R1+0x460] ;  /* 0x0004600001927983 */ /* 0x000ee20000300a00 */
[----:B------:R-:W-:-:S03]  /*1d930*/  ISETP.GE.U32.AND P1, PT, R4, 0x7fffff41, PT ;  /* 0x7fffff410400780c */ /* 0x000fc60003f26070 */
[----:B------:R-:W-:Y:S04]  /*1d940*/  LDGSTS.E [R15+0x24008], desc[UR4][R36.64], !P2 ;  /* 0x24008000240f7fae */ /* 0x000fe8000d121844 */
[----:B------:R-:W-:Y:S04]  /*1d950*/  LDGSTS.E [R15+0x28008], desc[UR4][R20.64], !P2 ;  /* 0x28008000140f7fae */ /* 0x000fe8000d121844 */
[----:B--2---:R-:W2:Y:S04]  /*1d960*/  LDL.LU.64 R68, [R1+0x458] ;  /* 0x0004580001447983 */ /* 0x004ea80000300a00 */
[----:B------:R1:W-:Y:S01]  /*1d970*/  LDGSTS.E [R15+0x2c008], desc[UR4][R10.64], !P2 ;  /* 0x2c0080000a0f7fae */ /* 0x0003e2000d121844 */
[----:B------:R-:W-:Y:S01]  /*1d980*/  ISETP.GE.AND P2, PT, R7, R4, PT ;  /* 0x000000040700720c */ /* 0x000fe20003f46270 */
[----:B------:R-:W-:-:S02]  /*1d990*/  IMAD.SHL.U32 R4, R14, 0x40, RZ ;  /* 0x000000400e047824 */ /* 0x000fc400078e00ff */
[----:B------:R-:W2:Y:S04]  /*1d9a0*/  LDL.LU R14, [R1+0x3650] ;  /* 0x00365000010e7983 */ /* 0x000ea80000300800 */
[----:B------:R-:W2:Y:S04]  /*1d9b0*/  LDL.LU.64 R98, [R1+0x448] ;  /* 0x0004480001627983 */ /* 0x000ea80000300a00 */
[----:B------:R-:W2:Y:S04]  /*1d9c0*/  LDL.LU.64 R188, [R1+0x440] ;  /* 0x0004400001bc7983 */ /* 0x000ea80000300a00 */
[----:B----4-:R-:W1:Y:S04]  /*1d9d0*/  LDL.LU.64 R10, [R1+0xc68] ;  /* 0x000c6800010a7983 */ /* 0x010e680000300a00 */
[----:B------:R-:W4:Y:S04]  /*1d9e0*/  LDL.LU.64 R156, [R1+0xc48] ;  /* 0x000c4800019c7983 */ /* 0x000f280000300a00 */
[----:B------:R-:W4:Y:S04]  /*1d9f0*/  LDL.LU.64 R36, [R1+0xc28] ;  /* 0x000c280001247983 */ /* 0x000f280000300a00 */
[----:B------:R-:W4:Y:S04]  /*1da00*/  LDL.LU.64 R60, [R1+0x4c8] ;  /* 0x0004c800013c7983 */ /* 0x000f280000300a00 */
[----:B------:R-:W4:Y:S04]  /*1da10*/  LDL.LU.64 R244, [R1+0xc60] ;  /* 0x000c600001f47983 */ /* 0x000f280000300a00 */
[----:B------:R-:W4:Y:S04]  /*1da20*/  LDL.LU.64 R20, [R1+0xc58] ;  /* 0x000c580001147983 */ /* 0x000f280000300a00 */
[----:B------:R-:W4:Y:S01]  /*1da30*/  LDL.LU.64 R246, [R1+0xc50] ;  /* 0x000c500001f67983 */ /* 0x000f220000300a00 */
[----:B------:R-:W-:-:S03]  /*1da40*/  SEL R251, RZ, 0x4, P2 ;  /* 0x00000004fffb7807 */ /* 0x000fc60001000000 */
[----:B------:R-:W4:Y:S04]  /*1da50*/  LDL.LU.64 R248, [R1+0xc40] ;  /* 0x000c400001f87983 */ /* 0x000f280000300a00 */
[----:B------:R-:W4:Y:S04]  /*1da60*/  LDL.LU.64 R236, [R1+0xc38] ;  /* 0x000c380001ec7983 */ /* 0x000f280000300a00 */
[----:B------:R-:W4:Y:S04]  /*1da70*/  LDL.LU.64 R238, [R1+0xc30] ;  /* 0x000c300001ee7983 */ /* 0x000f280000300a00 */
[----:B------:R-:W4:Y:S04]  /*1da80*/  LDL.LU.64 R240, [R1+0xc20] ;  /* 0x000c200001f07983 */ /* 0x000f280000300a00 */
[----:B------:R-:W4:Y:S04]  /*1da90*/  LDL.LU.64 R6, [R1+0xc18] ;  /* 0x000c180001067983 */ /* 0x000f280000300a00 */
[----:B------:R-:W4:Y:S04]  /*1daa0*/  LDL.LU.64 R242, [R1+0xc10] ;  /* 0x000c100001f27983 */ /* 0x000f280000300a00 */
[----:B------:R-:W4:Y:S04]  /*1dab0*/  LDL.LU.64 R50, [R1+0x4c0] ;  /* 0x0004c00001327983 */ /* 0x000f280000300a00 */
[----:B------:R-:W4:Y:S04]  /*1dac0*/  LDL.LU.64 R212, [R1+0x4b8] ;  /* 0x0004b80001d47983 */ /* 0x000f280000300a00 */
[----:B------:R3:W-:Y:S04]  /*1dad0*/  STL.64 [R1+0x3268], R250 ;  /* 0x003268fa01007387 */ /* 0x0007e80000100a00 */
[----:B---3--:R-:W3:Y:S01]  /*1dae0*/  LDL.LU.64 R250, [R1+0x4a8] ;  /* 0x0004a80001fa7983 */ /* 0x008ee20000300a00 */
[----:B------:R-:W-:-:S04]  /*1daf0*/  IMAD.WIDE R140, R4, 0x4, R140 ;  /* 0x00000004048c7825 */ /* 0x000fc800078e028c */
[----:B------:R-:W-:-:S04]  /*1db00*/  IMAD.WIDE R194, R4, 0x4, R194 ;  /* 0x0000000404c27825 */ /* 0x000fc800078e02c2 */
[C---:B------:R-:W-:Y:S01]  /*1db10*/  IMAD.WIDE R146, R4.reuse, 0x4, R146 ;  /* 0x0000000404927825 */ /* 0x040fe200078e0292 */
[----:B------:R2:W-:Y:S03]  /*1db20*/  STL.64 [R1+0x1470], R194 ;  /* 0x001470c201007387 */ /* 0x0005e60000100a00 */
[C---:B--2---:R-:W-:Y:S01]  /*1db30*/  IMAD.WIDE R68, R4.reuse, 0x4, R68 ;  /* 0x0000000404447825 */ /* 0x044fe200078e0244 */
[----:B------:R-:W2:Y:S04]  /*1db40*/  LDL.LU.64 R194, [R1+0x3648] ;  /* 0x0036480001c27983 */ /* 0x000ea80000300a00 */
[----:B------:R1:W-:Y:S01]  /*1db50*/  STL.64 [R1+0x1468], R146 ;  /* 0x0014689201007387 */ /* 0x0003e20000100a00 */
[----:B------:R-:W-:-:S03]  /*1db60*/  IMAD.WIDE R98, R4, 0x4, R98 ;  /* 0x0000000404627825 */ /* 0x000fc600078e0262 */
[----:B-1----:R-:W2:Y:S01]  /*1db70*/  LDL.LU.64 R146, [R1+0x3640] ;  /* 0x0036400001927983 */ /* 0x002ea20000300a00 */
[----:B------:R-:W-:-:S03]  /*1db80*/  IMAD.WIDE R188, R4, 0x4, R188 ;  /* 0x0000000404bc7825 */ /* 0x000fc600078e02bc */
[----:B------:R1:W-:Y:S01]  /*1db90*/  STL.64 [R1+0x1410], R68 ;  /* 0x0014104401007387 */ /* 0x0003e20000100a00 */
[----:B------:R-:W-:-:S03]  /*1dba0*/  IMAD.WIDE R10, R2, 0x4, R10 ;  /* 0x00000004020a7825 */ /* 0x000fc600078e020a */
[----:B-1----:R-:W2:Y:S04]  /*1dbb0*/  LDL.LU.64 R68, [R1+0x4b0] ;  /* 0x0004b00001447983 */ /* 0x002ea80000300a00 */
[----:B------:R1:W-:Y:S01]  /*1dbc0*/  STL.64 [R1+0x1408], R140 ;  /* 0x0014088c01007387 */ /* 0x0003e20000100a00 */
[----:B----4-:R-:W-:-:S03]  /*1dbd0*/  IMAD.WIDE R156, R2, 0x4, R156 ;  /* 0x00000004029c7825 */ /* 0x010fc600078e029c */
[----:B-1----:R-:W4:Y:S04]  /*1dbe0*/  LDL.LU.64 R140, [R1+0x4a0] ;  /* 0x0004a000018c7983 */ /* 0x002f280000300a00 */
[----:B------:R1:W-:Y:S01]  /*1dbf0*/  STL.64 [R1+0x1400], R98 ;  /* 0x0014006201007387 */ /* 0x0003e20000100a00 */
[----:B------:R-:W-:-:S03]  /*1dc00*/  IMAD.WIDE R36, R2, 0x4, R36 ;  /* 0x0000000402247825 */ /* 0x000fc600078e0224 */
[----:B-1----:R-:W4:Y:S04]  /*1dc10*/  LDL.LU.64 R98, [R1+0x3638] ;  /* 0x0036380001627983 */ /* 0x002f280000300a00 */
[----:B------:R1:W-:Y:S01]  /*1dc20*/  STL.64 [R1+0x13f8], R188 ;  /* 0x0013f8bc01007387 */ /* 0x0003e20000100a00 */
[----:B------:R-:W-:-:S03]  /*1dc30*/  IMAD.WIDE R60, R2, 0x4, R60 ;  /* 0x00000004023c7825 */ /* 0x000fc600078e023c */
[----:B-1----:R-:W4:Y:S04]  /*1dc40*/  LDL.LU.64 R188, [R1+0x498] ;  /* 0x0004980001bc7983 */ /* 0x002f280000300a00 */
[----:B------:R1:W-:Y:S01]  /*1dc50*/  STL.64 [R1+0xc90], R10 ;  /* 0x000c900a01007387 */ /* 0x0003e20000100a00 */
[----:B---3--:R-:W-:-:S03]  /*1dc60*/  IMAD.WIDE R250, R2, 0x4, R250 ;  /* 0x0000000402fa7825 */ /* 0x008fc600078e02fa */
[----:B-1----:R-:W3:Y:S04]  /*1dc70*/  LDL.LU.64 R10, [R1+0x3630] ;  /* 0x00363000010a7983 */ /* 0x002ee80000300a00 */
[----:B------:R1:W-:Y:S04]  /*1dc80*/  STL.64 [R1+0xcb0], R156 ;  /* 0x000cb09c01007387 */ /* 0x0003e80000100a00 */
[----:B-1----:R-:W3:Y:S04]  /*1dc90*/  LDL.LU.64 R156, [R1+0x490] ;  /* 0x00049000019c7983 */ /* 0x002ee80000300a00 */
[----:B------:R1:W-:Y:S01]  /*1dca0*/  STL.64 [R1+0xca8], R36 ;  /* 0x000ca82401007387 */ /* 0x0003e20000100a00 */
[----:B------:R-:W-:-:S03]  /*1dcb0*/  IMAD.WIDE R246, R2, 0x4, R246 ;  /* 0x0000000402f67825 */ /* 0x000fc600078e02f6 */
[----:B-1----:R-:W3:Y:S04]  /*1dcc0*/  LDL.LU.64 R36, [R1+0x3628] ;  /* 0x0036280001247983 */ /* 0x002ee80000300a00 */
[----:B------:R1:W-:Y:S04]  /*1dcd0*/  STL.64 [R1+0xca0], R60 ;  /* 0x000ca03c01007387 */ /* 0x0003e80000100a00 */
[----:B-1----:R-:W3:Y:S04]  /*1dce0*/  LDL.LU.64 R60, [R1+0x3620] ;  /* 0x00362000013c7983 */ /* 0x002ee80000300a00 */
[----:B------:R1:W-:Y:S01]  /*1dcf0*/  STL.64 [R1+0xc98], R250 ;  /* 0x000c98fa01007387 */ /* 0x0003e20000100a00 */
[----:B------:R-:W-:-:S04]  /*1dd00*/  IMAD.WIDE R236, R2, 0x4, R236 ;  /* 0x0000000402ec7825 */ /* 0x000fc800078e02ec */
[----:B-1----:R-:W-:-:S04]  /*1dd10*/  IMAD.WIDE R250, R2, 0x4, R244 ;  /* 0x0000000402fa7825 */ /* 0x002fc800078e02f4 */
[C---:B------:R-:W-:Y:S02]  /*1dd20*/  IMAD.WIDE R244, R2.reuse, 0x4, R20 ;  /* 0x0000000402f47825 */ /* 0x040fe400078e0214 */
[----:B------:R-:W3:Y:S04]  /*1dd30*/  LDL.LU.64 R20, [R1+0x438] ;  /* 0x0004380001147983 */ /* 0x000ee80000300a00 */
[----:B------:R-:W-:Y:S04]  /*1dd40*/  STL.64 [R1+0xc88], R250 ;  /* 0x000c88fa01007387 */ /* 0x000fe80000100a00 */
[----:B------:R1:W-:Y:S04]  /*1dd50*/  STL.64 [R1+0xc80], R244 ;  /* 0x000c80f401007387 */ /* 0x0003e80000100a00 */
[----:B------:R1:W-:Y:S02]  /*1dd60*/  STL.64 [R1+0xc78], R246 ;  /* 0x000c78f601007387 */ /* 0x0003e40000100a00 */
[----:B-1----:R-:W-:-:S02]  /*1dd70*/  IMAD.WIDE R244, R2, 0x4, R248 ;  /* 0x0000000402f47825 */ /* 0x002fc400078e02f8 */
[----:B------:R-:W3:Y:S04]  /*1dd80*/  LDL.LU.64 R246, [R1+0x428] ;  /* 0x0004280001f67983 */ /* 0x000ee80000300a00 */
[----:B------:R-:W-:Y:S04]  /*1dd90*/  STL.64 [R1+0xc70], R244 ;  /* 0x000c70f401007387 */ /* 0x000fe80000100a00 */
[----:B------:R1:W-:Y:S04]  /*1dda0*/  STL.64 [R1+0xc68], R236 ;  /* 0x000c68ec01007387 */ /* 0x0003e80000100a00 */
[----:B-1----:R-:W3:Y:S01]  /*1ddb0*/  LDL.LU.64 R236, [R1+0x420] ;  /* 0x0004200001ec7983 */ /* 0x002ee20000300a00 */
[----:B------:R-:W-:-:S05]  /*1ddc0*/  IMAD.WIDE R238, R2, 0x4, R238 ;  /* 0x0000000402ee7825 */ /* 0x000fca00078e02ee */
[----:B------:R1:W-:Y:S01]  /*1ddd0*/  STL.64 [R1+0xc60], R238 ;  /* 0x000c60ee01007387 */ /* 0x0003e20000100a00 */
[----:B------:R-:W-:-:S04]  /*1dde0*/  IMAD.WIDE R240, R2, 0x4, R240 ;  /* 0x0000000402f07825 */ /* 0x000fc800078e02f0 */
[C---:B------:R-:W-:Y:S01]  /*1ddf0*/  IMAD.WIDE R244, R2.reuse, 0x4, R242 ;  /* 0x0000000402f47825 */ /* 0x040fe200078e02f2 */
[----:B-1----:R-:W3:Y:S03]  /*1de00*/  LDL.LU.64 R238, [R1+0x418] ;  /* 0x0004180001ee7983 */ /* 0x002ee60000300a00 */
[C---:B------:R-:W-:Y:S01]  /*1de10*/  IMAD.WIDE R242, R2.reuse, 0x4, R50 ;  /* 0x0000000402f27825 */ /* 0x040fe200078e0232 */
[----:B------:R1:W-:Y:S03]  /*1de20*/  STL.64 [R1+0xc58], R240 ;  /* 0x000c58f001007387 */ /* 0x0003e60000100a00 */
[C---:B------:R-:W-:Y:S01]  /*1de30*/  IMAD.WIDE R212, R2.reuse, 0x4, R212 ;  /* 0x0000000402d47825 */ /* 0x040fe200078e02d4 */
[----:B-1----:R-:W3:Y:S04]  /*1de40*/  LDL.LU.64 R240, [R1+0x408] ;  /* 0x0004080001f07983 */ /* 0x002ee80000300a00 */
[----:B------:R-:W-:Y:S04]  /*1de50*/  STL.64 [R1+0xc40], R244 ;  /* 0x000c40f401007387 */ /* 0x000fe80000100a00 */
[----:B------:R-:W3:Y:S04]  /*1de60*/  LDL.LU.64 R50, [R1+0x400] ;  /* 0x0004000001327983 */ /* 0x000ee80000300a00 */
[----:B------:R1:W-:Y:S01]  /*1de70*/  STL.64 [R1+0xc38], R242 ;  /* 0x000c38f201007387 */ /* 0x0003e20000100a00 */
[----:B------:R-:W-:-:S03]  /*1de80*/  IMAD.WIDE R6, R2, 0x4, R6 ;  /* 0x0000000402067825 */ /* 0x000fc600078e0206 */
[----:B-1----:R-:W3:Y:S04]  /*1de90*/  LDL.LU.64 R242, [R1+0x3f8] ;  /* 0x0003f80001f27983 */ /* 0x002ee80000300a00 */
[----:B------:R1:W-:Y:S04]  /*1dea0*/  STL.64 [R1+0xc28], R212 ;  /* 0x000c28d401007387 */ /* 0x0003e80000100a00 */
[----:B-1----:R-:W3:Y:S04]  /*1deb0*/  LDL.LU.64 R212, [R1+0x3e8] ;  /* 0x0003e80001d47983 */ /* 0x002ee80000300a00 */
[----:B------:R-:W-:Y:S01]  /*1dec0*/  STL.64 [R1+0xc50], R6 ;  /* 0x000c500601007387 */ /* 0x000fe20000100a00 */
[----:B--2---:R-:W-:-:S03]  /*1ded0*/  IMAD.WIDE R248, R2, 0x4, R68 ;  /* 0x0000000402f87825 */ /* 0x004fc600078e0244 */
[----:B------:R-:W2:Y:S04]  /*1dee0*/  LDL.LU.64 R68, [R1+0x3e0] ;  /* 0x0003e00001447983 */ /* 0x000ea80000300a00 */
[----:B------:R-:W-:Y:S01]  /*1def0*/  STL.64 [R1+0xc18], R248 ;  /* 0x000c18f801007387 */ /* 0x000fe20000100a00 */
[----:B----4-:R-:W-:-:S03]  /*1df00*/  IMAD.WIDE R244, R2, 0x4, R140 ;  /* 0x0000000402f47825 */ /* 0x010fc600078e028c */
[----:B------:R-:W4:Y:S04]  /*1df10*/  LDL.LU.64 R140, [R1+0x3d8] ;  /* 0x0003d800018c7983 */ /* 0x000f280000300a00 */
[----:B------:R1:W-:Y:S02]  /*1df20*/  STL.64 [R1+0xc10], R244 ;  /* 0x000c10f401007387 */ /* 0x0003e40000100a00 */
[C---:B-1----:R-:W-:Y:S02]  /*1df30*/  IMAD.WIDE R244, R2.reuse, 0x4, R188 ;  /* 0x0000000402f47825 */ /* 0x042fe400078e02bc */
[----:B------:R-:W4:Y:S04]  /*1df40*/  LDL.LU.64 R188, [R1+0x3c8] ;  /* 0x0003c80001bc7983 */ /* 0x000f280000300a00 */
[----:B------:R3:W-:Y:S02]  /*1df50*/  STL.64 [R1+0xc00], R244 ;  /* 0x000c00f401007387 */ /* 0x0007e40000100a00 */
[----:B---3--:R-:W-:-:S02]  /*1df60*/  IMAD.WIDE R244, R2, 0x4, R156 ;  /* 0x0000000402f47825 */ /* 0x008fc400078e029c */
[----:B------:R-:W3:Y:S04]  /*1df70*/  LDL.LU.64 R156, [R1+0x3c0] ;  /* 0x0003c000019c7983 */ /* 0x000ee80000300a00 */
[----:B------:R-:W3:Y:S04]  /*1df80*/  LDL.LU.64 R250, [R1+0x3b8] ;  /* 0x0003b80001fa7983 */ /* 0x000ee80000300a00 */
[----:B------:R1:W-:Y:S04]  /*1df90*/  STL.64 [R1+0xbf0], R244 ;  /* 0x000bf0f401007387 */ /* 0x0003e80000100a00 */
[----:B-1----:R-:W3:Y:S04]  /*1dfa0*/  LDL.LU.64 R244, [R1+0x3a8] ;  /* 0x0003a80001f47983 */ /* 0x002ee80000300a00 */
[----:B------:R1:W-:Y:S02]  /*1dfb0*/  STL.64 [R1+0x3290], R2 ;  /* 0x0032900201007387 */ /* 0x0003e40000100a00 */
[----:B-1----:R-:W-:-:S02]  /*1dfc0*/  IMAD.WIDE R2, R4, 0x4, R20 ;  /* 0x0000000404027825 */ /* 0x002fc400078e0214 */
[----:B------:R-:W3:Y:S04]  /*1dfd0*/  LDL.LU.64 R20, [R1+0x3a0] ;  /* 0x0003a00001147983 */ /* 0x000ee80000300a00 */
[----:B------:R-:W3:Y:S04]  /*1dfe0*/  LDL.LU.64 R248, [R1+0x398] ;  /* 0x0003980001f87983 */ /* 0x000ee80000300a00 */
[----:B------:R1:W-:Y:S02]  /*1dff0*/  STL.64 [R1+0xc48], R2 ;  /* 0x000c480201007387 */ /* 0x0003e40000100a00 */
[----:B-1----:R-:W-:-:S02]  /*1e000*/  IMAD.WIDE R2, R4, 0x4, R84 ;  /* 0x0000000404027825 */ /* 0x002fc400078e0254 */
[----:B------:R-:W3:Y:S02]  /*1e010*/  LDL.LU.64 R84, [R1+0x3618] ;  /* 0x0036180001547983 */ /* 0x000ee40000300a00 */
[C---:B------:R-:W-:Y:S02]  /*1e020*/  IMAD.WIDE R246, R4.reuse, 0x4, R246 ;  /* 0x0000000404f67825 */ /* 0x040fe400078e02f6 */
[----:B------:R1:W-:Y:S04]  /*1e030*/  STL.64 [R1+0xc30], R2 ;  /* 0x000c300201007387 */ /* 0x0003e80000100a00 */
[----:B-1----:R-:W3:Y:S04]  /*1e040*/  LDL.LU.64 R2, [R1+0x388] ;  /* 0x0003880001027983 */ /* 0x002ee80000300a00 */
[----:B------:R1:W-:Y:S01]  /*1e050*/  STL.64 [R1+0xc20], R246 ;  /* 0x000c20f601007387 */ /* 0x0003e20000100a00 */
[----:B------:R-:W-:-:S03]  /*1e060*/  IMAD.WIDE R236, R4, 0x4, R236 ;  /* 0x0000000404ec7825 */ /* 0x000fc600078e02ec */
[----:B-1----:R-:W3:Y:S04]  /*1e070*/  LDL.LU.64 R246, [R1+0x380] ;  /* 0x0003800001f67983 */ /* 0x002ee80000300a00 */
[----:B------:R1:W-:Y:S04]  /*1e080*/  STL.64 [R1+0xc08], R236 ;  /* 0x000c08ec01007387 */ /* 0x0003e80000100a00 */
[----:B-1----:R-:W3:Y:S01]  /*1e090*/  LDL.LU.64 R236, [R1+0x378] ;  /* 0x0003780001ec7983 */ /* 0x002ee20000300a00 */
[----:B------:R-:W-:-:S05]  /*1e0a0*/  IMAD.WIDE R238, R4, 0x4, R238 ;  /* 0x0000000404ee7825 */ /* 0x000fca00078e02ee */
[----:B------:R1:W-:Y:S01]  /*1e0b0*/  STL.64 [R1+0xbf8], R238 ;  /* 0x000bf8ee01007387 */ /* 0x0003e20000100a00 */
[----:B------:R-:W-:-:S04]  /*1e0c0*/  IMAD.WIDE R240, R4, 0x4, R240 ;  /* 0x0000000404f07825 */ /* 0x000fc800078e02f0 */
[----:B------:R-:W-:-:S04]  /*1e0d0*/  IMAD.WIDE R50, R4, 0x4, R50 ;  /* 0x0000000404327825 */ /* 0x000fc800078e0232 */
[C---:B-1----:R-:W-:Y:S02]  /*1e0e0*/  IMAD.WIDE R238, R4.reuse, 0x4, R100 ;  /* 0x0000000404ee7825 */ /* 0x042fe400078e0264 */
[----:B------:R-:W3:Y:S04]  /*1e0f0*/  LDL.LU.64 R100, [R1+0x3610] ;  /* 0x0036100001647983 */ /* 0x000ee80000300a00 */
[----:B------:R1:W-:Y:S01]  /*1e100*/  STL.64 [R1+0xbe8], R238 ;  /* 0x000be8ee01007387 */ /* 0x0003e20000100a00 */
[----:B------:R-:W-:-:S03]  /*1e110*/  IMAD.WIDE R242, R4, 0x4, R242 ;  /* 0x0000000404f27825 */ /* 0x000fc600078e02f2 */
[----:B-1----:R-:W3:Y:S04]  /*1e120*/  LDL.LU.64 R238, [R1+0x368] ;  /* 0x0003680001ee7983 */ /* 0x002ee80000300a00 */
[----:B------:R1:W-:Y:S04]  /*1e130*/  STL.64 [R1+0xbe0], R240 ;  /* 0x000be0f001007387 */ /* 0x0003e80000100a00 */
[----:B-1----:R-:W3:Y:S04]  /*1e140*/  LDL.LU.64 R240, [R1+0x360] ;  /* 0x0003600001f07983 */ /* 0x002ee80000300a00 */
[----:B------:R1:W-:Y:S04]  /*1e150*/  STL.64 [R1+0xbd8], R50 ;  /* 0x000bd83201007387 */ /* 0x0003e80000100a00 */
[----:B-1----:R-:W3:Y:S04]  /*1e160*/  LDL.LU.64 R50, [R1+0x3608] ;  /* 0x0036080001327983 */ /* 0x002ee80000300a00 */
[----:B------:R1:W-:Y:S02]  /*1e170*/  STL.64 [R1+0xbd0], R242 ;  /* 0x000bd0f201007387 */ /* 0x0003e40000100a00 */
[----:B-1----:R-:W-:-:S02]  /*1e180*/  IMAD.WIDE R242, R4, 0x4, R116 ;  /* 0x0000000404f27825 */ /* 0x002fc400078e0274 */
[----:B------:R-:W3:Y:S04]  /*1e190*/  LDL.LU.64 R116, [R1+0x3600] ;  /* 0x0036000001747983 */ /* 0x000ee80000300a00 */
[----:B------:R1:W-:Y:S01]  /*1e1a0*/  STL.64 [R1+0xbc8], R242 ;  /* 0x000bc8f201007387 */ /* 0x0003e20000100a00 */
[----:B------:R-:W-:-:S04]  /*1e1b0*/  IMAD.WIDE R196, R4, 0x4, R196 ;  /* 0x0000000404c47825 */ /* 0x000fc800078e02c4 */
[----:B--2---:R-:W-:-:S04]  /*1e1c0*/  IMAD.WIDE R68, R4, 0x4, R68 ;  /* 0x0000000404447825 */ /* 0x004fc800078e0244 */
[C---:B-1----:R-:W-:Y:S02]  /*1e1d0*/  IMAD.WIDE R242, R4.reuse, 0x4, R212 ;  /* 0x0000000404f27825 */ /* 0x042fe400078e02d4 */
[----:B------:R-:W2:Y:S04]  /*1e1e0*/  LDL.LU.64 R212, [R1+0x348] ;  /* 0x0003480001d47983 */ /* 0x000ea80000300a00 */
[----:B------:R1:W-:Y:S01]  /*1e1f0*/  STL.64 [R1+0xbc0], R242 ;  /* 0x000bc0f201007387 */ /* 0x0003e20000100a00 */
[----:B----4-:R-:W-:-:S03]  /*1e200*/  IMAD.WIDE R140, R4, 0x4, R140 ;  /* 0x00000004048c7825 */ /* 0x010fc600078e028c */
[----:B-1----:R-:W4:Y:S04]  /*1e210*/  LDL.LU.64 R242, [R1+0x340] ;  /* 0x0003400001f27983 */ /* 0x002f280000300a00 */
[----:B------:R1:W-:Y:S04]  /*1e220*/  STL.64 [R1+0xbb8], R68 ;  /* 0x000bb84401007387 */ /* 0x0003e80000100a00 */
[----:B-1----:R-:W4:Y:S04]  /*1e230*/  LDL.LU.64 R68, [R1+0x35f8] ;  /* 0x0035f80001447983 */ /* 0x002f280000300a00 */
[----:B------:R1:W-:Y:S01]  /*1e240*/  STL.64 [R1+0xbb0], R140 ;  /* 0x000bb08c01007387 */ /* 0x0003e20000100a00 */
[----:B------:R-:W-:-:S03]  /*1e250*/  IMAD.WIDE R188, R4, 0x4, R188 ;  /* 0x0000000404bc7825 */ /* 0x000fc600078e02bc */
[----:B-1----:R-:W4:Y:S04]  /*1e260*/  LDL.LU.64 R140, [R1+0x35f0] ;  /* 0x0035f000018c7983 */ /* 0x002f280000300a00 */
[----:B------:R1:W-:Y:S04]  /*1e270*/  STL.64 [R1+0xba8], R196 ;  /* 0x000ba8c401007387 */ /* 0x0003e80000100a00 */
[----:B-1----:R-:W4:Y:S04]  /*1e280*/  LDL.LU.64 R196, [R1+0x328] ;  /* 0x0003280001c47983 */ /* 0x002f280000300a00 */
[----:B------:R1:W-:Y:S01]  /*1e290*/  STL.64 [R1+0xba0], R188 ;  /* 0x000ba0bc01007387 */ /* 0x0003e20000100a00 */
[----:B---3--:R-:W-:-:S04]  /*1e2a0*/  IMAD.WIDE R156, R4, 0x4, R156 ;  /* 0x00000004049c7825 */ /* 0x008fc800078e029c */
[C---:B------:R-:W-:Y:S01]  /*1e2b0*/  IMAD.WIDE R250, R4.reuse, 0x4, R250 ;  /* 0x0000000404fa7825 */ /* 0x040fe200078e02fa */
[----:B-1----:R-:W3:Y:S04]  /*1e2c0*/  LDL.LU.64 R188, [R1+0x320] ;  /* 0x0003200001bc7983 */ /* 0x002ee80000300a00 */
[----:B------:R1:W-:Y:S01]  /*1e2d0*/  STL.64 [R1+0xb98], R156 ;  /* 0x000b989c01007387 */ /* 0x0003e20000100a00 */
[----:B------:R-:W-:-:S04]  /*1e2e0*/  IMAD.WIDE R228, R4, 0x4, R228 ;  /* 0x0000000404e47825 */ /* 0x000fc800078e02e4 */
[C---:B------:R-:W-:Y:S01]  /*1e2f0*/  IMAD.WIDE R244, R4.reuse, 0x4, R244 ;  /* 0x0000000404f47825 */ /* 0x040fe200078e02f4 */
[----:B-1----:R-:W3:Y:S04]  /*1e300*/  LDL.LU.64 R156, [R1+0x35e8] ;  /* 0x0035e800019c7983 */ /* 0x002ee80000300a00 */
[----:B------:R1:W-:Y:S02]  /*1e310*/  STL.64 [R1+0xb90], R250 ;  /* 0x000b90fa01007387 */ /* 0x0003e40000100a00 */
[C---:B-1----:R-:W-:Y:S02]  /*1e320*/  IMAD.WIDE R250, R4.reuse, 0x4, R172 ;  /* 0x0000000404fa7825 */ /* 0x042fe400078e02ac */
[----:B------:R-:W3:Y:S04]  /*1e330*/  LDL.LU.64 R172, [R1+0x35e0] ;  /* 0x0035e00001ac7983 */ /* 0x000ee80000300a00 */
[----:B------:R1:W-:Y:S01]  /*1e340*/  STL.64 [R1+0xb88], R250 ;  /* 0x000b88fa01007387 */ /* 0x0003e20000100a00 */
[----:B------:R-:W-:-:S03]  /*1e350*/  IMAD.WIDE R20, R4, 0x4, R20 ;  /* 0x0000000404147825 */ /* 0x000fc600078e0214 */
[----:B-1----:R-:W3:Y:S01]  /*1e360*/  LDL.LU.64 R250, [R1+0x308] ;  /* 0x0003080001fa7983 */ /* 0x002ee20000300a00 */
[----:B------:R-:W-:-:S03]  /*1e370*/  IMAD.WIDE R248, R4, 0x4, R248 ;  /* 0x0000000404f87825 */ /* 0x000fc600078e02f8 */
[----:B------:R1:W-:Y:S04]  /*1e380*/  STL.64 [R1+0xb80], R244 ;  /* 0x000b80f401007387 */ /* 0x0003e80000100a00 */
[----:B-1----:R-:W3:Y:S04]  /*1e390*/  LDL.LU.64 R244, [R1+0x300] ;  /* 0x0003000001f47983 */ /* 0x002ee80000300a00 */
[----:B------:R1:W-:Y:S04]  /*1e3a0*/  STL.64 [R1+0xb78], R20 ;  /* 0x000b781401007387 */ /* 0x0003e80000100a00 */
[----:B-1----:R-:W3:Y:S04]  /*1e3b0*/  LDL.LU.64 R20, [R1+0x35d8] ;  /* 0x0035d80001147983 */ /* 0x002ee80000300a00 */
[----:B------:R1:W-:Y:S01]  /*1e3c0*/  STL.64 [R1+0xb70], R248 ;  /* 0x000b70f801007387 */ /* 0x0003e20000100a00 */
[----:B------:R-:W-:-:S03]  /*1e3d0*/  IMAD.WIDE R2, R4, 0x4, R2 ;  /* 0x0000000404027825 */ /* 0x000fc600078e0202 */
[----:B-1----:R-:W3:Y:S04]  /*1e3e0*/  LDL.LU.64 R248, [R1+0x2e8] ;  /* 0x0002e80001f87983 */ /* 0x002ee80000300a00 */
[----:B------:R1:W-:Y:S01]  /*1e3f0*/  STL.64 [R1+0xb68], R228 ;  /* 0x000b68e401007387 */ /* 0x0003e20000100a00 */
[----:B------:R-:W-:-:S03]  /*1e400*/  IMAD.WIDE R246, R4, 0x4, R246 ;  /* 0x0000000404f67825 */ /* 0x000fc600078e02f6 */
[----:B-1----:R-:W3:Y:S04]  /*1e410*/  LDL.LU.64 R228, [R1+0x35d0] ;  /* 0x0035d00001e47983 */ /* 0x002ee80000300a00 */
[----:B------:R1:W-:Y:S04]  /*1e420*/  STL.64 [R1+0xb60], R2 ;  /* 0x000b600201007387 */ /* 0x0003e80000100a00 */
[----:B-1----:R-:W3:Y:S04]  /*1e430*/  LDL.LU.64 R2, [R1+0x2e0] ;  /* 0x0002e00001027983 */ /* 0x002ee80000300a00 */
[----:B------:R1:W-:Y:S02]  /*1e440*/  STL.64 [R1+0xb58], R246 ;  /* 0x000b58f601007387 */ /* 0x0003e40000100a00 */
[----:B-1----:R-:W-:-:S02]  /*1e450*/  IMAD.WIDE R246, R4, 0x4, R236 ;  /* 0x0000000404f67825 */ /* 0x002fc400078e02ec */
[----:B------:R-:W3:Y:S04]  /*1e460*/  LDL.LU.64 R236, [R1+0x2c8] ;  /* 0x0002c80001ec7983 */ /* 0x000ee80000300a00 */
[----:B------:R1:W-:Y:S02]  /*1e470*/  STL.64 [R1+0xb50], R246 ;  /* 0x000b50f601007387 */ /* 0x0003e40000100a00 */
[C---:B-1----:R-:W-:Y:S02]  /*1e480*/  IMAD.WIDE R246, R4.reuse, 0x4, R44 ;  /* 0x0000000404f67825 */ /* 0x042fe400078e022c */
[----:B------:R-:W3:Y:S04]  /*1e490*/  LDL.LU.64 R44, [R1+0x35c8] ;  /* 0x0035c800012c7983 */ /* 0x000ee80000300a00 */
[----:B------:R1:W-:Y:S01]  /*1e4a0*/  STL.64 [R1+0xb48], R246 ;  /* 0x000b48f601007387 */ /* 0x0003e20000100a00 */
[----:B------:R-:W-:-:S03]  /*1e4b0*/  IMAD.WIDE R238, R4, 0x4, R238 ;  /* 0x0000000404ee7825 */ /* 0x000fc600078e02ee */
[----:B-1----:R-:W3:Y:S04]  /*1e4c0*/  LDL.LU.64 R246, [R1+0x2c0] ;  /* 0x0002c00001f67983 */ /* 0x002ee80000300a00 */
[----:B------:R1:W-:Y:S02]  /*1e4d0*/  STL.64 [R1+0xb40], R238 ;  /* 0x000b40ee01007387 */ /* 0x0003e40000100a00 */
[----:B-1----:R-:W-:-:S04]  /*1e4e0*/  IMAD.WIDE R238, R4, 0x4, R240 ;  /* 0x0000000404ee7825 */ /* 0x002fc800078e02f0 */
[----:B------:R-:W-:-:S04]  /*1e4f0*/  IMAD.WIDE R220, R4, 0x4, R220 ;  /* 0x0000000404dc7825 */ /* 0x000fc800078e02dc */
[----:B------:R-:W-:-:S04]  /*1e500*/  IMAD.WIDE R204, R4, 0x4, R204 ;  /* 0x0000000404cc7825 */ /* 0x000fc800078e02cc */
[----:B--2---:R-:W-:-:S04]  /*1e510*/  IMAD.WIDE R212, R4, 0x4, R212 ;  /* 0x0000000404d47825 */ /* 0x004fc800078e02d4 */
[----:B----4-:R-:W-:-:S04]  /*1e520*/  IMAD.WIDE R242, R4, 0x4, R242 ;  /* 0x0000000404f27825 */ /* 0x010fc800078e02f2 */
[----:B------:R-:W-:-:S04]  /*1e530*/  IMAD.WIDE R180, R4, 0x4, R180 ;  /* 0x0000000404b47825 */ /* 0x000fc800078e02b4 */
[----:B------:R-:W-:-:S04]  /*1e540*/  IMAD.WIDE R196, R4, 0x4, R196 ;  /* 0x0000000404c47825 */ /* 0x000fc800078e02c4 */
[----:B---3--:R-:W-:-:S04]  /*1e550*/  IMAD.WIDE R188, R4, 0x4, R188 ;  /* 0x0000000404bc7825 */ /* 0x008fc800078e02bc */
[----:B------:R-:W-:-:S04]  /*1e560*/  IMAD.WIDE R250, R4, 0x4, R250 ;  /* 0x0000000404fa7825 */ /* 0x000fc800078e02fa */
[----:B------:R-:W-:-:S04]  /*1e570*/  IMAD.WIDE R244, R4, 0x4, R244 ;  /* 0x0000000404f47825 */ /* 0x000fc800078e02f4 */
[----:B------:R-:W-:-:S04]  /*1e580*/  IMAD.WIDE R20, R4, 0x4, R20 ;  /* 0x0000000404147825 */ /* 0x000fc800078e0214 */
[C---:B------:R-:W-:Y:S02]  /*1e590*/  IMAD.WIDE R240, R4.reuse, 0x4, R228 ;  /* 0x0000000404f07825 */ /* 0x040fe400078e02e4 */
[----:B------:R-:W2:Y:S04]  /*1e5a0*/  LDL.LU.64 R228, [R1+0x35c0] ;  /* 0x0035c00001e47983 */ /* 0x000ea80000300a00 */
[----:B------:R1:W-:Y:S04]  /*1e5b0*/  STL.64 [R1+0xb38], R238 ;  /* 0x000b38ee01007387 */ /* 0x0003e80000100a00 */
[----:B-1----:R-:W3:Y:S04]  /*1e5c0*/  LDL.LU.64 R238, [R1+0x2a8] ;  /* 0x0002a80001ee7983 */ /* 0x002ee80000300a00 */
[----:B------:R1:W-:Y:S04]  /*1e5d0*/  STL.64 [R1+0xb30], R240 ;  /* 0x000b30f001007387 */ /* 0x0003e80000100a00 */
[----:B-1----:R-:W4:Y:S04]  /*1e5e0*/  LDL.LU.64 R240, [R1+0x2a0] ;  /* 0x0002a00001f07983 */ /* 0x002f280000300a00 */
[----:B------:R1:W-:Y:S04]  /*1e5f0*/  STL.64 [R1+0xb28], R220 ;  /* 0x000b28dc01007387 */ /* 0x0003e80000100a00 */
[----:B-1----:R-:W2:Y:S01]  /*1e600*/  LDL.LU.64 R220, [R1+0x35b8] ;  /* 0x0035b80001dc7983 */ /* 0x002ea20000300a00 */
[----:B------:R-:W-:-:S03]  /*1e610*/  IMAD.WIDE R44, R4, 0x4, R44 ;  /* 0x00000004042c7825 */ /* 0x000fc600078e022c */
[----:B------:R1:W-:Y:S04]  /*1e620*/  STL.64 [R1+0xb20], R212 ;  /* 0x000b20d401007387 */ /* 0x0003e80000100a00 */
[----:B-1----:R-:W2:Y:S04]  /*1e630*/  LDL.LU.64 R212, [R1+0x35b0] ;  /* 0x0035b00001d47983 */ /* 0x002ea80000300a00 */
        /* <DEDUP_REMOVED lines=16> */
[----:B------:R1:W-:Y:S01]  /*1e740*/  STL.64 [R1+0xad8], R244 ;  /* 0x000ad8f401007387 */ /* 0x0003e20000100a00 */
[----:B------:R-:W-:-:S04]  /*1e750*/  IMAD.WIDE R248, R4, 0x4, R248 ;  /* 0x0000000404f87825 */ /* 0x000fc800078e02f8 */
[C---:B-1----:R-:W-:Y:S02]  /*1e760*/  IMAD.WIDE R244, R4.reuse, 0x4, R172 ;  /* 0x0000000404f47825 */ /* 0x042fe400078e02ac */
[----:B------:R-:W2:Y:S04]  /*1e770*/  LDL.LU.64 R172, [R1+0x3588] ;  /* 0x0035880001ac7983 */ /* 0x000ea80000300a00 */
[----:B------:R1:W-:Y:S01]  /*1e780*/  STL.64 [R1+0xad0], R244 ;  /* 0x000ad0f401007387 */ /* 0x0003e20000100a00 */
[----:B------:R-:W-:-:S04]  /*1e790*/  IMAD.WIDE R2, R4, 0x4, R2 ;  /* 0x0000000404027825 */ /* 0x000fc800078e0202 */
[C---:B-1----:R-:W-:Y:S02]  /*1e7a0*/  IMAD.WIDE R244, R4.reuse, 0x4, R164 ;  /* 0x0000000404f47825 */ /* 0x042fe400078e02a4 */
[----:B------:R-:W2:Y:S04]  /*1e7b0*/  LDL.LU.64 R164, [R1+0x3580] ;  /* 0x0035800001a47983 */ /* 0x000ea80000300a00 */
[----:B------:R1:W-:Y:S04]  /*1e7c0*/  STL.64 [R1+0xac8], R244 ;  /* 0x000ac8f401007387 */ /* 0x0003e80000100a00 */
[----:B-1----:R-:W2:Y:S04]  /*1e7d0*/  LDL.LU.64 R244, [R1+0x248] ;  /* 0x0002480001f47983 */ /* 0x002ea80000300a00 */
[----:B------:R1:W-:Y:S04]  /*1e7e0*/  STL.64 [R1+0xac0], R248 ;  /* 0x000ac0f801007387 */ /* 0x0003e80000100a00 */
[----:B-1----:R-:W2:Y:S04]  /*1e7f0*/  LDL.LU.64 R248, [R1+0x240] ;  /* 0x0002400001f87983 */ /* 0x002ea80000300a00 */
[----:B------:R1:W-:Y:S02]  /*1e800*/  STL.64 [R1+0xab8], R2 ;  /* 0x000ab80201007387 */ /* 0x0003e40000100a00 */
[----:B-1----:R-:W-:-:S02]  /*1e810*/  IMAD.WIDE R2, R4, 0x4, R156 ;  /* 0x0000000404027825 */ /* 0x002fc400078e029c */
[----:B------:R-:W2:Y:S04]  /*1e820*/  LDL.LU.64 R156, [R1+0x3578] ;  /* 0x00357800019c7983 */ /* 0x000ea80000300a00 */
[----:B------:R1:W-:Y:S02]  /*1e830*/  STL.64 [R1+0xab0], R2 ;  /* 0x000ab00201007387 */ /* 0x0003e40000100a00 */
[C---:B-1----:R-:W-:Y:S02]  /*1e840*/  IMAD.WIDE R2, R4.reuse, 0x4, R148 ;  /* 0x0000000404027825 */ /* 0x042fe400078e0294 */
[----:B------:R-:W2:Y:S04]  /*1e850*/  LDL.LU.64 R148, [R1+0x3570] ;  /* 0x0035700001947983 */ /* 0x000ea80000300a00 */
[----:B------:R1:W-:Y:S02]  /*1e860*/  STL.64 [R1+0xaa8], R2 ;  /* 0x000aa80201007387 */ /* 0x0003e40000100a00 */
[----:B-1----:R-:W-:-:S02]  /*1e870*/  IMAD.WIDE R2, R4, 0x4, R236 ;  /* 0x0000000404027825 */ /* 0x002fc400078e02ec */
[----:B------:R-:W2:Y:S02]  /*1e880*/  LDL.LU.64 R236, [R1+0x228] ;  /* 0x0002280001ec7983 */ /* 0x000ea40000300a00 */
[C---:B------:R-:W-:Y:S02]  /*1e890*/  IMAD.WIDE R246, R4.reuse, 0x4, R246 ;  /* 0x0000000404f67825 */ /* 0x040fe400078e02f6 */
[----:B------:R1:W-:Y:S02]  /*1e8a0*/  STL.64 [R1+0xaa0], R2 ;  /* 0x000aa00201007387 */ /* 0x0003e40000100a00 */
[C---:B-1----:R-:W-:Y:S02]  /*1e8b0*/  IMAD.WIDE R2, R4.reuse, 0x4, R140 ;  /* 0x0000000404027825 */ /* 0x042fe400078e028c */
[----:B------:R-:W2:Y:S04]  /*1e8c0*/  LDL.LU.64 R140, [R1+0x3568] ;  /* 0x00356800018c7983 */ /* 0x000ea80000300a00 */
[----:B------:R1:W-:Y:S04]  /*1e8d0*/  STL.64 [R1+0xa98], R246 ;  /* 0x000a98f601007387 */ /* 0x0003e80000100a00 */
[----:B-1----:R-:W2:Y:S04]  /*1e8e0*/  LDL.LU.64 R246, [R1+0x220] ;  /* 0x0002200001f67983 */ /* 0x002ea80000300a00 */
[----:B------:R1:W-:Y:S02]  /*1e8f0*/  STL.64 [R1+0xa90], R2 ;  /* 0x000a900201007387 */ /* 0x0003e40000100a00 */
[----:B-1----:R-:W-:-:S02]  /*1e900*/  IMAD.WIDE R2, R4, 0x4, R132 ;  /* 0x0000000404027825 */ /* 0x002fc400078e0284 */
[----:B------:R-:W2:Y:S04]  /*1e910*/  LDL.LU.64 R132, [R1+0x3560] ;  /* 0x0035600001847983 */ /* 0x000ea80000300a00 */
[----:B------:R3:W-:Y:S02]  /*1e920*/  STL.64 [R1+0xa88], R2 ;  /* 0x000a880201007387 */ /* 0x0007e40000100a00 */
[----:B---3--:R-:W-:-:S04]  /*1e930*/  IMAD.WIDE R2, R4, 0x4, R238 ;  /* 0x0000000404027825 */ /* 0x008fc800078e02ee */
[C---:B----4-:R-:W-:Y:S01]  /*1e940*/  IMAD.WIDE R238, R4.reuse, 0x4, R240 ;  /* 0x0000000404ee7825 */ /* 0x050fe200078e02f0 */
[----:B------:R1:W-:Y:S03]  /*1e950*/  STL.64 [R1+0xa80], R2 ;  /* 0x000a800201007387 */ /* 0x0003e60000100a00 */
[C---:B-1----:R-:W-:Y:S02]  /*1e960*/  IMAD.WIDE R2, R4.reuse, 0x4, R68 ;  /* 0x0000000404027825 */ /* 0x042fe400078e0244 */
[----:B------:R-:W3:Y:S04]  /*1e970*/  LDL.LU.64 R68, [R1+0x208] ;  /* 0x0002080001447983 */ /* 0x000ee80000300a00 */
[----:B------:R1:W-:Y:S01]  /*1e980*/  STL.64 [R1+0xa78], R238 ;  /* 0x000a78ee01007387 */ /* 0x0003e20000100a00 */
[----:B--2---:R-:W-:-:S03]  /*1e990*/  IMAD.WIDE R240, R4, 0x4, R242 ;  /* 0x0000000404f07825 */ /* 0x004fc600078e02f2 */
[----:B-1----:R-:W2:Y:S04]  /*1e9a0*/  LDL.LU.64 R238, [R1+0x200] ;  /* 0x0002000001ee7983 */ /* 0x002ea80000300a00 */
[----:B------:R1:W-:Y:S02]  /*1e9b0*/  STL.64 [R1+0xa70], R2 ;  /* 0x000a700201007387 */ /* 0x0003e40000100a00 */
[C---:B-1----:R-:W-:Y:S02]  /*1e9c0*/  IMAD.WIDE R2, R4.reuse, 0x4, R124 ;  /* 0x0000000404027825 */ /* 0x042fe400078e027c */
[----:B------:R-:W4:Y:S04]  /*1e9d0*/  LDL.LU.64 R124, [R1+0x3558] ;  /* 0x00355800017c7983 */ /* 0x000f280000300a00 */
[----:B------:R1:W-:Y:S01]  /*1e9e0*/  STL.64 [R1+0xa68], R2 ;  /* 0x000a680201007387 */ /* 0x0003e20000100a00 */
[----:B------:R-:W-:-:S04]  /*1e9f0*/  IMAD.WIDE R242, R4, 0x4, R108 ;  /* 0x0000000404f27825 */ /* 0x000fc800078e026c */
[C---:B-1----:R-:W-:Y:S02]  /*1ea00*/  IMAD.WIDE R2, R4.reuse, 0x4, R44 ;  /* 0x0000000404027825 */ /* 0x042fe400078e022c */
[----:B------:R-:W4:Y:S04]  /*1ea10*/  LDL.LU.64 R44, [R1+0x1e8] ;  /* 0x0001e800012c7983 */ /* 0x000f280000300a00 */
[----:B------:R1:W-:Y:S04]  /*1ea20*/  STL.64 [R1+0xa60], R240 ;  /* 0x000a60f001007387 */ /* 0x0003e80000100a00 */
[----:B-1----:R-:W4:Y:S04]  /*1ea30*/  LDL.LU.64 R240, [R1+0x1e0] ;  /* 0x0001e00001f07983 */ /* 0x002f280000300a00 */
[----:B------:R1:W-:Y:S02]  /*1ea40*/  STL.64 [R1+0xa58], R2 ;  /* 0x000a580201007387 */ /* 0x0003e40000100a00 */
[----:B-1----:R-:W-:-:S02]  /*1ea50*/  IMAD.WIDE R2, R4, 0x4, R116 ;  /* 0x0000000404027825 */ /* 0x002fc400078e0274 */
[----:B------:R-:W4:Y:S04]  /*1ea60*/  LDL.LU.64 R116, [R1+0x3550] ;  /* 0x0035500001747983 */ /* 0x000f280000300a00 */
[----:B------:R-:W4:Y:S04]  /*1ea70*/  LDL.LU.64 R108, [R1+0x3548] ;  /* 0x00354800016c7983 */ /* 0x000f280000300a00 */
[----:B------:R1:W-:Y:S02]  /*1ea80*/  STL.64 [R1+0xa50], R2 ;  /* 0x000a500201007387 */ /* 0x0003e40000100a00 */
[----:B-1----:R-:W-:-:S02]  /*1ea90*/  IMAD.WIDE R2, R4, 0x4, R20 ;  /* 0x0000000404027825 */ /* 0x002fc400078e0214 */
[----:B------:R-:W4:Y:S04]  /*1eaa0*/  LDL.LU.64 R20, [R1+0x1c8] ;  /* 0x0001c80001147983 */ /* 0x000f280000300a00 */
[----:B------:R1:W-:Y:S04]  /*1eab0*/  STL.64 [R1+0xa48], R242 ;  /* 0x000a48f201007387 */ /* 0x0003e80000100a00 */
[----:B-1----:R-:W4:Y:S04]  /*1eac0*/  LDL.LU.64 R242, [R1+0x1c0] ;  /* 0x0001c00001f27983 */ /* 0x002f280000300a00 */
[----:B------:R1:W-:Y:S02]  /*1ead0*/  STL.64 [R1+0xa40], R2 ;  /* 0x000a400201007387 */ /* 0x0003e40000100a00 */
[----:B-1----:R-:W-:-:S04]  /*1eae0*/  IMAD.WIDE R2, R4, 0x4, R250 ;  /* 0x0000000404027825 */ /* 0x002fc800078e02fa */
[C---:B------:R-:W-:Y:S01]  /*1eaf0*/  IMAD.WIDE R250, R4.reuse, 0x4, R50 ;  /* 0x0000000404fa7825 */ /* 0x040fe200078e0232 */
[----:B------:R1:W-:Y:S04]  /*1eb00*/  STL.64 [R1+0xa38], R2 ;  /* 0x000a380201007387 */ /* 0x0003e80000100a00 */
[----:B------:R-:W4:Y:S04]  /*1eb10*/  LDL.LU.64 R50, [R1+0x1a8] ;  /* 0x0001a80001327983 */ /* 0x000f280000300a00 */
[----:B------:R1:W-:Y:S02]  /*1eb20*/  STL.64 [R1+0xa30], R250 ;  /* 0x000a30fa01007387 */ /* 0x0003e40000100a00 */
[----:B-1----:R-:W-:-:S02]  /*1eb30*/  IMAD.WIDE R2, R4, 0x4, R74 ;  /* 0x0000000404027825 */ /* 0x002fc400078e024a */
[----:B------:R-:W4:Y:S04]  /*1eb40*/  LDL.LU.64 R74, [R1+0x1a0] ;  /* 0x0001a000014a7983 */ /* 0x000f280000300a00 */
[----:B------:R1:W-:Y:S01]  /*1eb50*/  STL.64 [R1+0xa28], R2 ;  /* 0x000a280201007387 */ /* 0x0003e20000100a00 */
[----:B------:R-:W-:-:S04]  /*1eb60*/  IMAD.WIDE R250, R4, 0x4, R244 ;  /* 0x0000000404fa7825 */ /* 0x000fc800078e02f4 */
[C---:B------:R-:W-:Y:S01]  /*1eb70*/  IMAD.WIDE R244, R4.reuse, 0x4, R248 ;  /* 0x0000000404f47825 */ /* 0x040fe200078e02f8 */
[----:B-1----:R-:W4:Y:S04]  /*1eb80*/  LDL.LU.64 R2, [R1+0x188] ;  /* 0x0001880001027983 */ /* 0x002f280000300a00 */
[----:B------:R1:W-:Y:S04]  /*1eb90*/  STL.64 [R1+0xa20], R250 ;  /* 0x000a20fa01007387 */ /* 0x0003e80000100a00 */
[----:B------:R-:W4:Y:S04]  /*1eba0*/  LDL.LU.64 R248, [R1+0x180] ;  /* 0x0001800001f87983 */ /* 0x000f280000300a00 */
[----:B------:R1:W-:Y:S02]  /*1ebb0*/  STL.64 [R1+0xa18], R244 ;  /* 0x000a18f401007387 */ /* 0x0003e40000100a00 */
[----:B-1----:R-:W-:-:S04]  /*1ebc0*/  IMAD.WIDE R250, R4, 0x4, R92 ;  /* 0x0000000404fa7825 */ /* 0x002fc800078e025c */
[C---:B------:R-:W-:Y:S02]  /*1ebd0*/  IMAD.WIDE R244, R4.reuse, 0x4, R100 ;  /* 0x0000000404f47825 */ /* 0x040fe400078e0264 */
[----:B------:R-:W4:Y:S04]  /*1ebe0*/  LDL.LU.64 R100, [R1+0x3540] ;  /* 0x0035400001647983 */ /* 0x000f280000300a00 */
[----:B------:R-:W4:Y:S04]  /*1ebf0*/  LDL.LU.64 R92, [R1+0x3538] ;  /* 0x00353800015c7983 */ /* 0x000f280000300a00 */
[----:B------:R1:W-:Y:S04]  /*1ec00*/  STL.64 [R1+0xa10], R244 ;  /* 0x000a10f401007387 */ /* 0x0003e80000100a00 */
[----:B------:R1:W-:Y:S02]  /*1ec10*/  STL.64 [R1+0xa08], R250 ;  /* 0x000a08fa01007387 */ /* 0x0003e40000100a00 */
[----:B-1----:R-:W-:-:S02]  /*1ec20*/  IMAD.WIDE R244, R4, 0x4, R236 ;  /* 0x0000000404f47825 */ /* 0x002fc400078e02ec */
[----:B------:R-:W4:Y:S04]  /*1ec30*/  LDL.LU.64 R250, [R1+0x168] ;  /* 0x0001680001fa7983 */ /* 0x000f280000300a00 */
[----:B------:R-:W4:Y:S04]  /*1ec40*/  LDL.LU.64 R236, [R1+0x160] ;  /* 0x0001600001ec7983 */ /* 0x000f280000300a00 */
[----:B------:R1:W-:Y:S01]  /*1ec50*/  STL.64 [R1+0xa00], R244 ;  /* 0x000a00f401007387 */ /* 0x0003e20000100a00 */
[----:B------:R-:W-:-:S04]  /*1ec60*/  IMAD.WIDE R60, R4, 0x4, R60 ;  /* 0x00000004043c7825 */ /* 0x000fc800078e023c */
[----:B------:R-:W-:-:S04]  /*1ec70*/  IMAD.WIDE R246, R4, 0x4, R246 ;  /* 0x0000000404f67825 */ /* 0x000fc800078e02f6 */
[C---:B-1----:R-:W-:Y:S02]  /*1ec80*/  IMAD.WIDE R244, R4.reuse, 0x4, R84 ;  /* 0x0000000404f47825 */ /* 0x042fe400078e0254 */
[----:B------:R-:W4:Y:S04]  /*1ec90*/  LDL.LU.64 R84, [R1+0x3530] ;  /* 0x0035300001547983 */ /* 0x000f280000300a00 */
[----:B------:R1:W-:Y:S01]  /*1eca0*/  STL.64 [R1+0x9f8], R246 ;  /* 0x0009f8f601007387 */ /* 0x0003e20000100a00 */
[----:B------:R-:W-:-:S04]  /*1ecb0*/  IMAD.WIDE R52, R4, 0x4, R52 ;  /* 0x0000000404347825 */ /* 0x000fc800078e0234 */
[C---:B-1----:R-:W-:Y:S02]  /*1ecc0*/  IMAD.WIDE R246, R4.reuse, 0x4, R76 ;  /* 0x0000000404f67825 */ /* 0x042fe400078e024c */
[----:B------:R-:W4:Y:S04]  /*1ecd0*/  LDL.LU.64 R76, [R1+0x3528] ;  /* 0x00352800014c7983 */ /* 0x000f280000300a00 */
[----:B------:R1:W-:Y:S01]  /*1ece0*/  STL.64 [R1+0x9f0], R244 ;  /* 0x0009f0f401007387 */ /* 0x0003e20000100a00 */
[----:B------:R-:W-:-:S03]  /*1ecf0*/  IMAD.WIDE R36, R4, 0x4, R36 ;  /* 0x0000000404247825 */ /* 0x000fc600078e0224 */
[----:B-1----:R-:W4:Y:S04]  /*1ed00*/  LDL.LU.64 R244, [R1+0x148] ;  /* 0x0001480001f47983 */ /* 0x002f280000300a00 */
[----:B------:R1:W-:Y:S01]  /*1ed10*/  STL.64 [R1+0x9e8], R246 ;  /* 0x0009e8f601007387 */ /* 0x0003e20000100a00 */
[----:B---3--:R-:W-:-:S03]  /*1ed20*/  IMAD.WIDE R68, R4, 0x4, R68 ;  /* 0x0000000404447825 */ /* 0x008fc600078e0244 */
[----:B-1----:R-:W3:Y:S04]  /*1ed30*/  LDL.LU.64 R246, [R1+0x140] ;  /* 0x0001400001f67983 */ /* 0x002ee80000300a00 */
[----:B------:R1:W-:Y:S01]  /*1ed40*/  STL.64 [R1+0x9e0], R68 ;  /* 0x0009e04401007387 */ /* 0x0003e20000100a00 */
[----:B--2---:R-:W-:-:S03]  /*1ed50*/  IMAD.WIDE R238, R4, 0x4, R238 ;  /* 0x0000000404ee7825 */ /* 0x004fc600078e02ee */
[----:B-1----:R-:W2:Y:S04]  /*1ed60*/  LDL.LU.64 R68, [R1+0x3520] ;  /* 0x0035200001447983 */ /* 0x002ea80000300a00 */
[----:B------:R1:W-:Y:S01]  /*1ed70*/  STL.64 [R1+0x9d8], R238 ;  /* 0x0009d8ee01007387 */ /* 0x0003e20000100a00 */
[----:B------:R-:W-:-:S03]  /*1ed80*/  IMAD.WIDE R28, R4, 0x4, R28 ;  /* 0x00000004041c7825 */ /* 0x000fc600078e021c */
[----:B-1----:R-:W2:Y:S04]  /*1ed90*/  LDL.LU.64 R238, [R1+0x128] ;  /* 0x0001280001ee7983 */ /* 0x002ea80000300a00 */
[----:B------:R1:W-:Y:S04]  /*1eda0*/  STL.64 [R1+0x9d0], R60 ;  /* 0x0009d03c01007387 */ /* 0x0003e80000100a00 */
[----:B-1----:R-:W2:Y:S01]  /*1edb0*/  LDL.LU.64 R60, [R1+0x3518] ;  /* 0x00351800013c7983 */ /* 0x002ea20000300a00 */
[----:B----4-:R-:W-:-:S03]  /*1edc0*/  IMAD.WIDE R44, R4, 0x4, R44 ;  /* 0x00000004042c7825 */ /* 0x010fc600078e022c */
[----:B------:R1:W-:Y:S04]  /*1edd0*/  STL.64 [R1+0x9c8], R52 ;  /* 0x0009c83401007387 */ /* 0x0003e80000100a00 */
[----:B-1----:R-:W4:Y:S01]  /*1ede0*/  LDL.LU.64 R52, [R1+0x3510] ;  /* 0x0035100001347983 */ /* 0x002f220000300a00 */
[----:B------:R-:W-:-:S03]  /*1edf0*/  IMAD.WIDE R240, R4, 0x4, R240 ;  /* 0x0000000404f07825 */ /* 0x000fc600078e02f0 */
[----:B------:R1:W-:Y:S04]  /*1ee00*/  STL.64 [R1+0x9c0], R44 ;  /* 0x0009c02c01007387 */ /* 0x0003e80000100a00 */
[----:B-1----:R-:W4:Y:S04]  /*1ee10*/  LDL.LU.64 R44, [R1+0x3508] ;  /* 0x00350800012c7983 */ /* 0x002f280000300a00 */
[----:B------:R1:W-:Y:S04]  /*1ee20*/  STL.64 [R1+0x9b8], R240 ;  /* 0x0009b8f001007387 */ /* 0x0003e80000100a00 */
[----:B-1----:R-:W4:Y:S04]  /*1ee30*/  LDL.LU.64 R240, [R1+0x108] ;  /* 0x0001080001f07983 */ /* 0x002f280000300a00 */
[----:B------:R1:W-:Y:S01]  /*1ee40*/  STL.64 [R1+0x9b0], R36 ;  /* 0x0009b02401007387 */ /* 0x0003e20000100a00 */
[----:B------:R-:W-:-:S03]  /*1ee50*/  IMAD.WIDE R20, R4, 0x4, R20 ;  /* 0x0000000404147825 */ /* 0x000fc600078e0214 */
[----:B-1----:R-:W4:Y:S04]  /*1ee60*/  LDL.LU.64 R36, [R1+0x3500] ;  /* 0x0035000001247983 */ /* 0x002f280000300a00 */
[----:B------:R1:W-:Y:S01]  /*1ee70*/  STL.64 [R1+0x9a8], R28 ;  /* 0x0009a81c01007387 */ /* 0x0003e20000100a00 */
[----:B------:R-:W-:-:S03]  /*1ee80*/  IMAD.WIDE R242, R4, 0x4, R242 ;  /* 0x0000000404f27825 */ /* 0x000fc600078e02f2 */
[----:B-1----:R-:W4:Y:S04]  /*1ee90*/  LDL.LU.64 R28, [R1+0x34f8] ;  /* 0x0034f800011c7983 */ /* 0x002f280000300a00 */
[----:B------:R1:W-:Y:S04]  /*1eea0*/  STL.64 [R1+0x9a0], R20 ;  /* 0x0009a01401007387 */ /* 0x0003e80000100a00 */
[----:B-1----:R-:W4:Y:S04]  /*1eeb0*/  LDL.LU.64 R20, [R1+0x34f0] ;  /* 0x0034f00001147983 */ /* 0x002f280000300a00 */
[----:B------:R1:W-:Y:S01]  /*1eec0*/  STL.64 [R1+0x998], R242 ;  /* 0x000998f201007387 */ /* 0x0003e20000100a00 */
[----:B------:R-:W-:-:S04]  /*1eed0*/  IMAD.WIDE R50, R4, 0x4, R50 ;  /* 0x0000000404327825 */ /* 0x000fc800078e0232 */
[C---:B-1----:R-:W-:Y:S02]  /*1eee0*/  IMAD.WIDE R242, R4.reuse, 0x4, R10 ;  /* 0x0000000404f27825 */ /* 0x042fe400078e020a */
        /* <DEDUP_REMOVED lines=8> */
[C---:B------:R-:W-:Y:S01]  /*1ef70*/  IMAD.WIDE R2, R4.reuse, 0x4, R2 ;  /* 0x0000000404027825 */ /* 0x040fe200078e0202 */
[----:B-1----:R-:W4:Y:S04]  /*1ef80*/  LDL.LU.64 R242, [R1+0xe8] ;  /* 0x0000e80001f27983 */ /* 0x002f280000300a00 */
[----:B------:R1:W-:Y:S04]  /*1ef90*/  STL.64 [R1+0x980], R50 ;  /* 0x0009803201007387 */ /* 0x0003e80000100a00 */
[----:B-1----:R-:W4:Y:S04]  /*1efa0*/  LDL.LU.64 R50, [R1+0x34d8] ;  /* 0x0034d80001327983 */ /* 0x002f280000300a00 */
[----:B------:R1:W-:Y:S04]  /*1efb0*/  STL.64 [R1+0x978], R74 ;  /* 0x0009784a01007387 */ /* 0x0003e80000100a00 */
[----:B-1----:R-:W4:Y:S04]  /*1efc0*/  LDL.LU.64 R74, [R1+0x34d0] ;  /* 0x0034d000014a7983 */ /* 0x002f280000300a00 */
[----:B------:R1:W-:Y:S04]  /*1efd0*/  STL.64 [R1+0x970], R98 ;  /* 0x0009706201007387 */ /* 0x0003e80000100a00 */
[----:B-1----:R-:W4:Y:S04]  /*1efe0*/  LDL.LU.64 R98, [R1+0x34c8] ;  /* 0x0034c80001627983 */ /* 0x002f280000300a00 */
[----:B------:R1:W-:Y:S04]  /*1eff0*/  STL.64 [R1+0x968], R122 ;  /* 0x0009687a01007387 */ /* 0x0003e80000100a00 */
[----:B-1----:R-:W4:Y:S04]  /*1f000*/  LDL.LU.64 R122, [R1+0x34c0] ;  /* 0x0034c000017a7983 */ /* 0x002f280000300a00 */
[----:B------:R1:W-:Y:S02]  /*1f010*/  STL.64 [R1+0x960], R2 ;  /* 0x0009600201007387 */ /* 0x0003e40000100a00 */
[----:B-1----:R-:W-:-:S02]  /*1f020*/  IMAD.WIDE R2, R4, 0x4, R248 ;  /* 0x0000000404027825 */ /* 0x002fc400078e02f8 */
[----:B------:R-:W4:Y:S04]  /*1f030*/  LDL.LU.64 R248, [R1+0xc8] ;  /* 0x0000c80001f87983 */ /* 0x000f280000300a00 */
[----:B------:R1:W-:Y:S01]  /*1f040*/  STL.64 [R1+0x958], R2 ;  /* 0x0009580201007387 */ /* 0x0003e20000100a00 */
[----:B------:R-:W-:-:S04]  /*1f050*/  IMAD.WIDE R250, R4, 0x4, R250 ;  /* 0x0000000404fa7825 */ /* 0x000fc800078e02fa */
[C---:B-1----:R-:W-:Y:S02]  /*1f060*/  IMAD.WIDE R2, R4.reuse, 0x4, R146 ;  /* 0x0000000404027825 */ /* 0x042fe400078e0292 */
[----:B------:R-:W4:Y:S04]  /*1f070*/  LDL.LU.64 R146, [R1+0x34b8] ;  /* 0x0034b80001927983 */ /* 0x000f280000300a00 */
[----:B------:R1:W-:Y:S02]  /*1f080*/  STL.64 [R1+0x950], R2 ;  /* 0x0009500201007387 */ /* 0x0003e40000100a00 */
[C---:B-1----:R-:W-:Y:S02]  /*1f090*/  IMAD.WIDE R2, R4.reuse, 0x4, R170 ;  /* 0x0000000404027825 */ /* 0x042fe400078e02aa */
[----:B------:R-:W4:Y:S04]  /*1f0a0*/  LDL.LU.64 R170, [R1+0x34b0] ;  /* 0x0034b00001aa7983 */ /* 0x000f280000300a00 */
[----:B------:R1:W-:Y:S04]  /*1f0b0*/  STL.64 [R1+0x948], R2 ;  /* 0x0009480201007387 */ /* 0x0003e80000100a00 */
[----:B------:R-:W-:Y:S01]  /*1f0c0*/  STL.64 [R1+0x940], R250 ;  /* 0x000940fa01007387 */ /* 0x000fe20000100a00 */
[----:B-1----:R-:W-:-:S04]  /*1f0d0*/  IMAD.WIDE R2, R4, 0x4, R236 ;  /* 0x0000000404027825 */ /* 0x002fc800078e02ec */
[C---:B------:R-:W-:Y:S02]  /*1f0e0*/  IMAD.WIDE R236, R4.reuse, 0x4, R194 ;  /* 0x0000000404ec7825 */ /* 0x040fe400078e02c2 */
[----:B------:R-:W4:Y:S04]  /*1f0f0*/  LDL.LU.64 R194, [R1+0x34a8] ;  /* 0x0034a80001c27983 */ /* 0x000f280000300a00 */
[----:B------:R1:W-:Y:S02]  /*1f100*/  STL.64 [R1+0x938], R2 ;  /* 0x0009380201007387 */ /* 0x0003e40000100a00 */
[C---:B-1----:R-:W-:Y:S02]  /*1f110*/  IMAD.WIDE R2, R4.reuse, 0x4, R218 ;  /* 0x0000000404027825 */ /* 0x042fe400078e02da */
[----:B------:R-:W4:Y:S02]  /*1f120*/  LDL.LU.64 R218, [R1+0x34a0] ;  /* 0x0034a00001da7983 */ /* 0x000f240000300a00 */
[----:B------:R-:W-:-:S02]  /*1f130*/  IMAD.WIDE R250, R4, 0x4, R244 ;  /* 0x0000000404fa7825 */ /* 0x000fc400078e02f4 */
[----:B------:R1:W-:Y:S02]  /*1f140*/  STL.64 [R1+0x930], R236 ;  /* 0x000930ec01007387 */ /* 0x0003e40000100a00 */
[----:B---3--:R-:W-:-:S04]  /*1f150*/  IMAD.WIDE R244, R4, 0x4, R246 ;  /* 0x0000000404f47825 */ /* 0x008fc800078e02f6 */
[C---:B------:R-:W-:Y:S01]  /*1f160*/  IMAD.WIDE R246, R4.reuse, 0x4, R226 ;  /* 0x0000000404f67825 */ /* 0x040fe200078e02e2 */
[----:B-1----:R-:W3:Y:S04]  /*1f170*/  LDL.LU.64 R236, [R1+0xa8] ;  /* 0x0000a80001ec7983 */ /* 0x002ee80000300a00 */
[----:B------:R1:W-:Y:S04]  /*1f180*/  STL.64 [R1+0x928], R2 ;  /* 0x0009280201007387 */ /* 0x0003e80000100a00 */
[----:B------:R-:W-:Y:S01]  /*1f190*/  STL.64 [R1+0x920], R250 ;  /* 0x000920fa01007387 */ /* 0x000fe20000100a00 */
[----:B-1----:R-:W-:-:S03]  /*1f1a0*/  IMAD.WIDE R2, R4, 0x4, R234 ;  /* 0x0000000404027825 */ /* 0x002fc600078e02ea */
[----:B------:R-:W3:Y:S04]  /*1f1b0*/  LDL.LU.64 R234, [R1+0x3498] ;  /* 0x0034980001ea7983 */ /* 0x000ee80000300a00 */
[----:B------:R-:W-:Y:S04]  /*1f1c0*/  STL.64 [R1+0x918], R244 ;  /* 0x000918f401007387 */ /* 0x000fe80000100a00 */
[----:B------:R-:W3:Y:S04]  /*1f1d0*/  LDL.LU.64 R226, [R1+0x3490] ;  /* 0x0034900001e27983 */ /* 0x000ee80000300a00 */
[----:B------:R2:W-:Y:S04]  /*1f1e0*/  STL.64 [R1+0x910], R2 ;  /* 0x0009100201007387 */ /* 0x0005e80000100a00 */
[----:B------:R4:W-:Y:S01]  /*1f1f0*/  STL.64 [R1+0x908], R246 ;  /* 0x000908f601007387 */ /* 0x0009e20000100a00 */
[----:B--2---:R-:W-:-:S04]  /*1f200*/  IMAD.WIDE R2, R4, 0x4, R238 ;  /* 0x0000000404027825 */ /* 0x004fc800078e02ee */
[----:B------:R-:W-:-:S04]  /*1f210*/  IMAD.WIDE R250, R4, 0x4, R202 ;  /* 0x0000000404fa7825 */ /* 0x000fc800078e02ca */
[----:B----4-:R-:W-:-:S04]  /*1f220*/  IMAD.WIDE R246, R4, 0x4, R170 ;  /* 0x0000000404f67825 */ /* 0x010fc800078e02aa */
[C---:B------:R-:W-:Y:S02]  /*1f230*/  IMAD.WIDE R244, R4.reuse, 0x4, R218 ;  /* 0x0000000404f47825 */ /* 0x040fe400078e02da */
[----:B------:R-:W2:Y:S04]  /*1f240*/  LDL.LU.64 R218, [R1+0x3488] ;  /* 0x0034880001da7983 */ /* 0x000ea80000300a00 */
[----:B------:R1:W-:Y:S04]  /*1f250*/  STL.64 [R1+0x900], R2 ;  /* 0x0009000201007387 */ /* 0x0003e80000100a00 */
[----:B------:R-:W4:Y:S04]  /*1f260*/  LDL.LU.64 R238, [R1+0x88] ;  /* 0x0000880001ee7983 */ /* 0x000f280000300a00 */
[----:B------:R-:W-:Y:S01]  /*1f270*/  STL.64 [R1+0x8f8], R244 ;  /* 0x0008f8f401007387 */ /* 0x000fe20000100a00 */
[----:B-1----:R-:W-:-:S03]  /*1f280*/  IMAD.WIDE R2, R4, 0x4, R210 ;  /* 0x0000000404027825 */ /* 0x002fc600078e02d2 */
[----:B------:R-:W2:Y:S04]  /*1f290*/  LDL.LU.64 R210, [R1+0x3480] ;  /* 0x0034800001d27983 */ /* 0x000ea80000300a00 */
[----:B------:R-:W2:Y:S04]  /*1f2a0*/  LDL.LU.64 R202, [R1+0x3478] ;  /* 0x0034780001ca7983 */ /* 0x000ea80000300a00 */
[----:B------:R1:W-:Y:S02]  /*1f2b0*/  STL.64 [R1+0x8f0], R2 ;  /* 0x0008f00201007387 */ /* 0x0003e40000100a00 */
[----:B-1----:R-:W-:-:S04]  /*1f2c0*/  IMAD.WIDE R2, R4, 0x4, R240 ;  /* 0x0000000404027825 */ /* 0x002fc800078e02f0 */
[C---:B------:R-:W-:Y:S02]  /*1f2d0*/  IMAD.WIDE R240, R4.reuse, 0x4, R194 ;  /* 0x0000000404f07825 */ /* 0x040fe400078e02c2 */
[----:B------:R-:W2:Y:S04]  /*1f2e0*/  LDL.LU.64 R194, [R1+0x3470] ;  /* 0x0034700001c27983 */ /* 0x000ea80000300a00 */
[----:B------:R1:W-:Y:S01]  /*1f2f0*/  STL.64 [R1+0x8e0], R2 ;  /* 0x0008e00201007387 */ /* 0x0003e20000100a00 */
[----:B------:R-:W-:-:S04]  /*1f300*/  IMAD.WIDE R244, R4, 0x4, R178 ;  /* 0x0000000404f47825 */ /* 0x000fc800078e02b2 */
[C---:B-1----:R-:W-:Y:S02]  /*1f310*/  IMAD.WIDE R2, R4.reuse, 0x4, R186 ;  /* 0x0000000404027825 */ /* 0x042fe400078e02ba */
[----:B------:R-:W2:Y:S04]  /*1f320*/  LDL.LU.64 R186, [R1+0x3468] ;  /* 0x0034680001ba7983 */ /* 0x000ea80000300a00 */
[----:B------:R1:W-:Y:S04]  /*1f330*/  STL.64 [R1+0x8d8], R240 ;  /* 0x0008d8f001007387 */ /* 0x0003e80000100a00 */
[----:B-1----:R-:W2:Y:S04]  /*1f340*/  LDL.LU.64 R240, [R1+0x68] ;  /* 0x0000680001f07983 */ /* 0x002ea80000300a00 */
[----:B------:R-:W-:Y:S04]  /*1f350*/  STL.64 [R1+0x8e8], R250 ;  /* 0x0008e8fa01007387 */ /* 0x000fe80000100a00 */
[----:B------:R1:W-:Y:S04]  /*1f360*/  STL.64 [R1+0x8d0], R2 ;  /* 0x0008d00201007387 */ /* 0x0003e80000100a00 */
[----:B------:R-:W-:Y:S04]  /*1f370*/  STL.64 [R1+0x3270], R250 ;  /* 0x003270fa01007387 */ /* 0x000fe80000100a00 */
[----:B------:R-:W2:Y:S01]  /*1f380*/  LDL.LU.64 R178, [R1+0x3460] ;  /* 0x0034600001b27983 */ /* 0x000ea20000300a00 */
[----:B-1----:R-:W-:-:S03]  /*1f390*/  IMAD.WIDE R2, R4, 0x4, R242 ;  /* 0x0000000404027825 */ /* 0x002fc600078e02f2 */
[----:B------:R-:W2:Y:S04]  /*1f3a0*/  LDL.LU.64 R170, [R1+0x3458] ;  /* 0x0034580001aa7983 */ /* 0x000ea80000300a00 */
[----:B------:R1:W-:Y:S04]  /*1f3b0*/  STL.64 [R1+0x8c0], R2 ;  /* 0x0008c00201007387 */ /* 0x0003e80000100a00 */
[----:B------:R-:W2:Y:S04]  /*1f3c0*/  LDL.LU.64 R242, [R1+0x48] ;  /* 0x0000480001f27983 */ /* 0x000ea80000300a00 */
[----:B------:R3:W-:Y:S01]  /*1f3d0*/  STL.64 [R1+0x8b8], R246 ;  /* 0x0008b8f601007387 */ /* 0x0007e20000100a00 */
[----:B-1----:R-:W-:-:S03]  /*1f3e0*/  IMAD.WIDE R2, R4, 0x4, R162 ;  /* 0x0000000404027825 */ /* 0x002fc600078e02a2 */
[----:B------:R-:W2:Y:S04]  /*1f3f0*/  LDL.LU.64 R162, [R1+0x3450] ;  /* 0x0034500001a27983 */ /* 0x000ea80000300a00 */
[----:B------:R-:W-:Y:S04]  /*1f400*/  STL.64 [R1+0x8c8], R244 ;  /* 0x0008c8f401007387 */ /* 0x000fe80000100a00 */
[----:B------:R1:W-:Y:S01]  /*1f410*/  STL.64 [R1+0x3278], R244 ;  /* 0x003278f401007387 */ /* 0x0003e20000100a00 */
[----:B---3--:R-:W-:-:S03]  /*1f420*/  IMAD.WIDE R246, R4, 0x4, R154 ;  /* 0x0000000404f67825 */ /* 0x008fc600078e029a */
[----:B------:R3:W-:Y:S04]  /*1f430*/  STL.64 [R1+0x8b0], R2 ;  /* 0x0008b00201007387 */ /* 0x0007e80000100a00 */
[----:B------:R-:W2:Y:S01]  /*1f440*/  LDL.LU.64 R154, [R1+0x3448] ;  /* 0x00344800019a7983 */ /* 0x000ea20000300a00 */
[----:B-1----:R-:W-:-:S03]  /*1f450*/  IMAD.WIDE R244, R4, 0x4, R146 ;  /* 0x0000000404f47825 */ /* 0x002fc600078e0292 */
[----:B------:R-:W2:Y:S01]  /*1f460*/  LDL.LU.64 R146, [R1+0x3440] ;  /* 0x0034400001927983 */ /* 0x000ea20000300a00 */
[----:B---3--:R-:W-:-:S05]  /*1f470*/  IMAD.WIDE R2, R4, 0x4, R248 ;  /* 0x0000000404027825 */ /* 0x008fca00078e02f8 */
[----:B------:R1:W-:Y:S02]  /*1f480*/  STL.64 [R1+0x8a0], R2 ;  /* 0x0008a00201007387 */ /* 0x0003e40000100a00 */
[C---:B-1----:R-:W-:Y:S02]  /*1f490*/  IMAD.WIDE R2, R4.reuse, 0x4, R138 ;  /* 0x0000000404027825 */ /* 0x042fe400078e028a */
[----:B------:R-:W3:Y:S04]  /*1f4a0*/  LDL.LU.64 R138, [R1+0x3438] ;  /* 0x00343800018a7983 */ /* 0x000ee80000300a00 */
[----:B------:R-:W-:Y:S04]  /*1f4b0*/  STL.64 [R1+0x898], R244 ;  /* 0x000898f401007387 */ /* 0x000fe80000100a00 */
[----:B------:R-:W3:Y:S04]  /*1f4c0*/  LDL.LU.64 R250, [R1+0x28] ;  /* 0x0000280001fa7983 */ /* 0x000ee80000300a00 */
[----:B------:R-:W-:Y:S01]  /*1f4d0*/  STL.64 [R1+0x8a8], R246 ;  /* 0x0008a8f601007387 */ /* 0x000fe20000100a00 */
[----:B------:R-:W-:-:S03]  /*1f4e0*/  IMAD.WIDE R248, R4, 0x4, R130 ;  /* 0x0000000404f87825 */ /* 0x000fc600078e0282 */
[----:B------:R1:W-:Y:S04]  /*1f4f0*/  STL.64 [R1+0x890], R2 ;  /* 0x0008900201007387 */ /* 0x0003e80000100a00 */
[----:B------:R-:W-:Y:S04]  /*1f500*/  STL.64 [R1+0x3280], R246 ;  /* 0x003280f601007387 */ /* 0x000fe80000100a00 */
[----:B------:R-:W3:Y:S01]  /*1f510*/  LDL.LU.64 R130, [R1+0x3430] ;  /* 0x0034300001827983 */ /* 0x000ee20000300a00 */
[----:B-1----:R-:W-:-:S04]  /*1f520*/  IMAD.WIDE R2, R4, 0x4, R236 ;  /* 0x0000000404027825 */ /* 0x002fc800078e02ec */
[C---:B------:R-:W-:Y:S02]  /*1f530*/  IMAD.WIDE R236, R4.reuse, 0x4, R122 ;  /* 0x0000000404ec7825 */ /* 0x040fe400078e027a */
[----:B------:R-:W3:Y:S04]  /*1f540*/  LDL.LU.64 R122, [R1+0x3428] ;  /* 0x00342800017a7983 */ /* 0x000ee80000300a00 */
[----:B------:R1:W-:Y:S01]  /*1f550*/  STL.64 [R1+0x880], R2 ;  /* 0x0008800201007387 */ /* 0x0003e20000100a00 */
[----:B------:R-:W-:-:S04]  /*1f560*/  IMAD.WIDE R244, R4, 0x4, R98 ;  /* 0x0000000404f47825 */ /* 0x000fc800078e0262 */
[C---:B-1----:R-:W-:Y:S02]  /*1f570*/  IMAD.WIDE R2, R4.reuse, 0x4, R114 ;  /* 0x0000000404027825 */ /* 0x042fe400078e0272 */
[----:B------:R-:W3:Y:S04]  /*1f580*/  LDL.LU.64 R114, [R1+0x3420] ;  /* 0x0034200001727983 */ /* 0x000ee80000300a00 */
[----:B------:R1:W-:Y:S04]  /*1f590*/  STL.64 [R1+0x878], R236 ;  /* 0x000878ec01007387 */ /* 0x0003e80000100a00 */
[----:B------:R-:W-:Y:S04]  /*1f5a0*/  STL.64 [R1+0x888], R248 ;  /* 0x000888f801007387 */ /* 0x000fe80000100a00 */
[----:B------:R-:W-:Y:S04]  /*1f5b0*/  STL.64 [R1+0x3288], R248 ;  /* 0x003288f801007387 */ /* 0x000fe80000100a00 */
[----:B------:R1:W-:Y:S02]  /*1f5c0*/  STL.64 [R1+0x870], R2 ;  /* 0x0008700201007387 */ /* 0x0003e40000100a00 */
[----:B-1----:R-:W-:-:S02]  /*1f5d0*/  IMAD.WIDE R236, R4, 0x4, R106 ;  /* 0x0000000404ec7825 */ /* 0x002fc400078e026a */
[----:B------:R-:W3:Y:S04]  /*1f5e0*/  LDL.LU.64 R106, [R1+0x3418] ;  /* 0x00341800016a7983 */ /* 0x000ee80000300a00 */
[----:B------:R-:W3:Y:S04]  /*1f5f0*/  LDL.LU.64 R2, [R1+0x8] ;  /* 0x0000080001027983 */ /* 0x000ee80000300a00 */
[----:B------:R-:W3:Y:S01]  /*1f600*/  LDL.LU.64 R98, [R1+0x3410] ;  /* 0x0034100001627983 */ /* 0x000ee20000300a00 */
[----:B------:R-:W-:-:S04]  /*1f610*/  IMAD.WIDE R248, R4, 0x4, R66 ;  /* 0x0000000404f87825 */ /* 0x000fc800078e0242 */
[----:B------:R-:W-:-:S04]  /*1f620*/  IMAD.WIDE R246, R4, 0x4, R42 ;  /* 0x0000000404f67825 */ /* 0x000fc800078e022a */
[----:B----4-:R-:W-:-:S05]  /*1f630*/  IMAD.WIDE R238, R4, 0x4, R238 ;  /* 0x0000000404ee7825 */ /* 0x010fca00078e02ee */
[----:B------:R1:W-:Y:S02]  /*1f640*/  STL.64 [R1+0x860], R238 ;  /* 0x000860ee01007387 */ /* 0x0003e40000100a00 */
[C---:B-1----:R-:W-:Y:S02]  /*1f650*/  IMAD.WIDE R238, R4.reuse, 0x4, R90 ;  /* 0x0000000404ee7825 */ /* 0x042fe400078e025a */
[----:B------:R-:W4:Y:S04]  /*1f660*/  LDL.LU.64 R90, [R1+0x3408] ;  /* 0x00340800015a7983 */ /* 0x000f280000300a00 */
[----:B------:R-:W-:Y:S04]  /*1f670*/  STL.64 [R1+0x858], R244 ;  /* 0x000858f401007387 */ /* 0x000fe80000100a00 */
[----:B------:R-:W-:Y:S04]  /*1f680*/  STL.64 [R1+0x868], R236 ;  /* 0x000868ec01007387 */ /* 0x000fe80000100a00 */
[----:B------:R1:W-:Y:S04]  /*1f690*/  STL.64 [R1+0x3298], R236 ;  /* 0x003298ec01007387 */ /* 0x0003e80000100a00 */
[----:B------:R1:W-:Y:S02]  /*1f6a0*/  STL.64 [R1+0x850], R238 ;  /* 0x000850ee01007387 */ /* 0x0003e40000100a00 */
[----:B-1----:R-:W-:-:S04]  /*1f6b0*/  IMAD.WIDE R236, R4, 0x4, R74 ;  /* 0x0000000404ec7825 */ /* 0x002fc800078e024a */
[C---:B------:R-:W-:Y:S02]  /*1f6c0*/  IMAD.WIDE R238, R4.reuse, 0x4, R82 ;  /* 0x0000000404ee7825 */ /* 0x040fe400078e0252 */
[----:B------:R-:W4:Y:S04]  /*1f6d0*/  LDL.LU.64 R82, [R1+0x3400] ;  /* 0x0034000001527983 */ /* 0x000f280000300a00 */
[----:B------:R-:W4:Y:S01]  /*1f6e0*/  LDL.LU.64 R74, [R1+0x33f8] ;  /* 0x0033f800014a7983 */ /* 0x000f220000300a00 */
[----:B--2---:R-:W-:-:S05]  /*1f6f0*/  IMAD.WIDE R240, R4, 0x4, R240 ;  /* 0x0000000404f07825 */ /* 0x004fca00078e02f0 */
[----:B------:R1:W-:Y:S04]  /*1f700*/  STL.64 [R1+0x840], R240 ;  /* 0x000840f001007387 */ /* 0x0003e80000100a00 */
[----:B------:R-:W2:Y:S04]  /*1f710*/  LDL.LU.64 R66, [R1+0x33f0] ;  /* 0x0033f00001427983 */ /* 0x000ea80000300a00 */
[----:B------:R1:W-:Y:S04]  /*1f720*/  STL.64 [R1+0x838], R236 ;  /* 0x000838ec01007387 */ /* 0x0003e80000100a00 */
[----:B------:R-:W-:Y:S01]  /*1f730*/  STL.64 [R1+0x848], R238 ;  /* 0x000848ee01007387 */ /* 0x000fe20000100a00 */
[----:B-1----:R-:W-:-:S03]  /*1f740*/  IMAD.WIDE R240, R4, 0x4, R58 ;  /* 0x0000000404f07825 */ /* 0x002fc600078e023a */
[----:B------:R-:W-:Y:S04]  /*1f750*/  STL.64 [R1+0x32a0], R238 ;  /* 0x0032a0ee01007387 */ /* 0x000fe80000100a00 */
[----:B------:R-:W4:Y:S01]  /*1f760*/  LDL.LU.64 R58, [R1+0x33e8] ;  /* 0x0033e800013a7983 */ /* 0x000f220000300a00 */
[----:B------:R-:W-:-:S03]  /*1f770*/  IMAD.WIDE R236, R4, 0x4, R242 ;  /* 0x0000000404ec7825 */ /* 0x000fc600078e02f2 */
[----:B------:R-:W-:Y:S04]  /*1f780*/  STL.64 [R1+0x830], R248 ;  /* 0x000830f801007387 */ /* 0x000fe80000100a00 */
[----:B------:R-:W-:Y:S04]  /*1f790*/  STL.64 [R1+0x32a8], R248 ;  /* 0x0032a8f801007387 */ /* 0x000fe80000100a00 */
[----:B------:R1:W-:Y:S01]  /*1f7a0*/  STL.64 [R1+0x820], R236 ;  /* 0x000820ec01007387 */ /* 0x0003e20000100a00 */
[----:B------:R-:W-:-:S04]  /*1f7b0*/  IMAD.WIDE R242, R4, 0x4, R34 ;  /* 0x0000000404f27825 */ /* 0x000fc800078e0222 */
[C---:B-1----:R-:W-:Y:S02]  /*1f7c0*/  IMAD.WIDE R236, R4.reuse, 0x4, R50 ;  /* 0x0000000404ec7825 */ /* 0x042fe400078e0232 */
[----:B------:R-:W4:Y:S04]  /*1f7d0*/  LDL.LU.64 R50, [R1+0x33e0] ;  /* 0x0033e00001327983 */ /* 0x000f280000300a00 */
[----:B------:R-:W4:Y:S04]  /*1f7e0*/  LDL.LU.64 R42, [R1+0x33d8] ;  /* 0x0033d800012a7983 */ /* 0x000f280000300a00 */
[----:B------:R3:W-:Y:S04]  /*1f7f0*/  STL.64 [R1+0x818], R236 ;  /* 0x000818ec01007387 */ /* 0x0007e80000100a00 */
[----:B------:R-:W-:Y:S04]  /*1f800*/  STL.64 [R1+0x828], R240 ;  /* 0x000828f001007387 */ /* 0x000fe80000100a00 */
[----:B------:R-:W-:Y:S01]  /*1f810*/  STL.64 [R1+0x32b0], R240 ;  /* 0x0032b0f001007387 */ /* 0x000fe20000100a00 */
[----:B------:R-:W-:-:S03]  /*1f820*/  IMAD.WIDE R248, R4, 0x4, R26 ;  /* 0x0000000404f87825 */ /* 0x000fc600078e021a */
[----:B------:R-:W4:Y:S01]  /*1f830*/  LDL.LU.64 R34, [R1+0x33d0] ;  /* 0x0033d00001227983 */ /* 0x000f220000300a00 */
[----:B------:R-:W-:-:S03]  /*1f840*/  IMAD.WIDE R244, R4, 0x4, R18 ;  /* 0x0000000404f47825 */ /* 0x000fc600078e0212 */
[----:B------:R-:W-:Y:S04]  /*1f850*/  STL.64 [R1+0x810], R246 ;  /* 0x000810f601007387 */ /* 0x000fe80000100a00 */
[----:B------:R-:W-:Y:S01]  /*1f860*/  STL.64 [R1+0x32b8], R246 ;  /* 0x0032b8f601007387 */ /* 0x000fe20000100a00 */
[----:B---3--:R-:W-:-:S05]  /*1f870*/  IMAD.WIDE R236, R4, 0x4, R250 ;  /* 0x0000000404ec7825 */ /* 0x008fca00078e02fa */
[----:B------:R1:W-:Y:S04]  /*1f880*/  STL.64 [R1+0x800], R236 ;  /* 0x000800ec01007387 */ /* 0x0003e80000100a00 */
[----:B------:R-:W3:Y:S04]  /*1f890*/  LDL.LU.64 R26, [R1+0x33c8] ;  /* 0x0033c800011a7983 */ /* 0x000ee80000300a00 */
[----:B------:R-:W3:Y:S04]  /*1f8a0*/  LDL.LU.64 R18, [R1+0x33c0] ;  /* 0x0033c00001127983 */ /* 0x000ee80000300a00 */
[----:B------:R-:W-:Y:S01]  /*1f8b0*/  STL.64 [R1+0x808], R242 ;  /* 0x000808f201007387 */ /* 0x000fe20000100a00 */
[----:B------:R-:W-:-:S03]  /*1f8c0*/  IMAD.WIDE R12, R4, 0x4, R12 ;  /* 0x00000004040c7825 */ /* 0x000fc600078e020c */
[----:B------:R-:W-:Y:S04]  /*1f8d0*/  STL.64 [R1+0x32c0], R242 ;  /* 0x0032c0f201007387 */ /* 0x000fe80000100a00 */
[----:B------:R-:W-:Y:S04]  /*1f8e0*/  STL.64 [R1+0x7f8], R248 ;  /* 0x0007f8f801007387 */ /* 0x000fe80000100a00 */
[----:B------:R-:W-:Y:S01]  /*1f8f0*/  STL.64 [R1+0x32c8], R248 ;  /* 0x0032c8f801007387 */ /* 0x000fe20000100a00 */
[----:B------:R-:W-:-:S03]  /*1f900*/  IMAD.WIDE R238, R4, 0x4, R10 ;  /* 0x0000000404ee7825 */ /* 0x000fc600078e020a */
[----:B------:R-:W-:Y:S04]  /*1f910*/  STL.64 [R1+0x7f0], R244 ;  /* 0x0007f0f401007387 */ /* 0x000fe80000100a00 */
[----:B------:R-:W-:Y:S01]  /*1f920*/  STL.64 [R1+0x32d0], R244 ;  /* 0x0032d0f401007387 */ /* 0x000fe20000100a00 */
[----:B------:R-:W-:-:S04]  /*1f930*/  IMAD.WIDE R250, R4, 0x4, R8 ;  /* 0x0000000404fa7825 */ /* 0x000fc800078e0208 */
[----:B------:R-:W-:-:S04]  /*1f940*/  IMAD.WIDE R10, R4, 0x4, R16 ;  /* 0x00000004040a7825 */ /* 0x000fc800078e0210 */
[----:B-1----:R-:W-:-:S04]  /*1f950*/  IMAD.WIDE R236, R4, 0x4, R20 ;  /* 0x0000000404ec7825 */ /* 0x002fc800078e0214 */
[----:B------:R-:W-:-:S04]  /*1f960*/  IMAD.WIDE R22, R4, 0x4, R22 ;  /* 0x0000000404167825 */ /* 0x000fc800078e0216 */
[----:B------:R-:W-:-:S05]  /*1f970*/  IMAD.WIDE R240, R4, 0x4, R2 ;  /* 0x0000000404f07825 */ /* 0x000fca00078e0202 */
[----:B------:R-:W-:Y:S04]  /*1f980*/  STL.64 [R1+0x7e0], R240 ;  /* 0x0007e0f001007387 */ /* 0x000fe80000100a00 */
[----:B------:R1:W-:Y:S04]  /*1f990*/  STL.64 [R1+0x32e8], R240 ;  /* 0x0032e8f001007387 */ /* 0x0003e80000100a00 */
[----:B-1----:R-:W3:Y:S04]  /*1f9a0*/  LDL.64 R240, [R1+0xbe0] ;  /* 0x000be00001f07983 */ /* 0x002ee80000100a00 */
[----:B------:R-:W-:Y:S04]  /*1f9b0*/  STL.64 [R1+0x7e8], R12 ;  /* 0x0007e80c01007387 */ /* 0x000fe80000100a00 */
[----:B------:R1:W-:Y:S04]  /*1f9c0*/  STL.64 [R1+0x32d8], R12 ;  /* 0x0032d80c01007387 */ /* 0x0003e80000100a00 */
[----:B-1----:R-:W3:Y:S04]  /*1f9d0*/  LDL.64 R12, [R1+0xc20] ;  /* 0x000c2000010c7983 */ /* 0x002ee80000100a00 */
[----:B------:R-:W-:Y:S04]  /*1f9e0*/  STL.64 [R1+0x7d8], R238 ;  /* 0x0007d8ee01007387 */ /* 0x000fe80000100a00 */
[----:B------:R1:W-:Y:S04]  /*1f9f0*/  STL.64 [R1+0x32e0], R238 ;  /* 0x0032e0ee01007387 */ /* 0x0003e80000100a00 */
[----:B-1----:R-:W3:Y:S04]  /*1fa00*/  LDL.64 R238, [R1+0x1470] ;  /* 0x0014700001ee7983 */ /* 0x002ee80000100a00 */
[----:B------:R-:W-:Y:S04]  /*1fa10*/  STL.64 [R1+0x7d0], R250 ;  /* 0x0007d0fa01007387 */ /* 0x000fe80000100a00 */
[----:B------:R1:W-:Y:S01]  /*1fa20*/  STL.64 [R1+0x32f0], R250 ;  /* 0x0032f0fa01007387 */ /* 0x0003e20000100a00 */
[----:B------:R-:W-:-:S03]  /*1fa30*/  IMAD.WIDE R24, R4, 0x4, R24 ;  /* 0x0000000404187825 */ /* 0x000fc600078e0218 */
[----:B-1----:R-:W3:Y:S01]  /*1fa40*/  LDL.64 R250, [R1+0xbf0] ;  /* 0x000bf00001fa7983 */ /* 0x002ee20000100a00 */
[----:B------:R-:W-:-:S04]  /*1fa50*/  IMAD.WIDE R2, R4, 0x4, R28 ;  /* 0x0000000404027825 */ /* 0x000fc800078e021c */
        /* <DEDUP_REMOVED lines=15> */
[----:B--2---:R-:W-:-:S04]  /*1fb50*/  IMAD.WIDE R66, R4, 0x4, R66 ;  /* 0x0000000404427825 */ /* 0x004fc800078e0242 */
[----:B------:R-:W-:-:S04]  /*1fb60*/  IMAD.WIDE R70, R4, 0x4, R70 ;  /* 0x0000000404467825 */ /* 0x000fc800078e0246 */
[----:B----4-:R-:W-:-:S04]  /*1fb70*/  IMAD.WIDE R58, R4, 0x4, R58 ;  /* 0x00000004043a7825 */ /* 0x010fc800078e023a */
[----:B------:R-:W-:-:S04]  /*1fb80*/  IMAD.WIDE R42, R4, 0x4, R42 ;  /* 0x00000004042a7825 */ /* 0x000fc800078e022a */
[----:B------:R-:W-:-:S04]  /*1fb90*/  IMAD.WIDE R244, R4, 0x4, R34 ;  /* 0x0000000404f47825 */ /* 0x000fc800078e0222 */
[----:B---3--:R-:W-:-:S05]  /*1fba0*/  IMAD.WIDE R248, R4, 0x4, R18 ;  /* 0x0000000404f87825 */ /* 0x008fca00078e0212 */
[----:B------:R-:W-:Y:S04]  /*1fbb0*/  STL.64 [R1+0x7c0], R248 ;  /* 0x0007c0f801007387 */ /* 0x000fe80000100a00 */
[----:B------:R1:W-:Y:S01]  /*1fbc0*/  STL.64 [R1+0x32f8], R248 ;  /* 0x0032f8f801007387 */ /* 0x0003e20000100a00 */
[----:B------:R-:W-:-:S03]  /*1fbd0*/  IMAD.WIDE R246, R4, 0x4, R26 ;  /* 0x0000000404f67825 */ /* 0x000fc600078e021a */
[----:B-1----:R-:W2:Y:S04]  /*1fbe0*/  LDL.64 R248, [R1+0xc00] ;  /* 0x000c000001f87983 */ /* 0x002ea80000100a00 */
[----:B------:R-:W-:Y:S04]  /*1fbf0*/  STL.64 [R1+0x7c8], R10 ;  /* 0x0007c80a01007387 */ /* 0x000fe80000100a00 */
[----:B------:R1:W-:Y:S04]  /*1fc00*/  STL.64 [R1+0x3300], R10 ;  /* 0x0033000a01007387 */ /* 0x0003e80000100a00 */
[----:B-1----:R-:W3:Y:S04]  /*1fc10*/  LDL.64 R10, [R1+0xc10] ;  /* 0x000c1000010a7983 */ /* 0x002ee80000100a00 */
[----:B------:R-:W-:Y:S04]  /*1fc20*/  STL.64 [R1+0x7b8], R236 ;  /* 0x0007b8ec01007387 */ /* 0x000fe80000100a00 */
[----:B------:R1:W-:Y:S04]  /*1fc30*/  STL.64 [R1+0x3308], R236 ;  /* 0x003308ec01007387 */ /* 0x0003e80000100a00 */
[----:B-1----:R-:W4:Y:S04]  /*1fc40*/  LDL.64 R236, [R1+0xc98] ;  /* 0x000c980001ec7983 */ /* 0x002f280000100a00 */
[----:B------:R-:W-:Y:S04]  /*1fc50*/  STL.64 [R1+0x7b0], R22 ;  /* 0x0007b01601007387 */ /* 0x000fe80000100a00 */
[----:B------:R1:W-:Y:S04]  /*1fc60*/  STL.64 [R1+0x3310], R22 ;  /* 0x0033101601007387 */ /* 0x0003e80000100a00 */
        /* <DEDUP_REMOVED lines=20> */
[----:B------:R1:W-:Y:S01]  /*1fdb0*/  STL.64 [R1+0x3348], R36 ;  /* 0x0033482401007387 */ /* 0x0003e20000100a00 */
[----:B------:R-:W-:-:S03]  /*1fdc0*/  IMAD.WIDE R50, R4, 0x4, R50 ;  /* 0x0000000404327825 */ /* 0x000fc600078e0232 */
        /* <DEDUP_REMOVED lines=21> */
[----:B-1----:R-:W4:Y:S04]  /*1ff20*/  LDL.LU.64 R48, [R1+0x480] ;  /* 0x0004800001307983 */ /* 0x002f280000300a00 */
[----:B------:R-:W-:Y:S04]  /*1ff30*/  STL.64 [R1+0x738], R52 ;  /* 0x0007383401007387 */ /* 0x000fe80000100a00 */
[----:B------:R1:W-:Y:S01]  /*1ff40*/  STL.64 [R1+0x3388], R52 ;  /* 0x0033883401007387 */ /* 0x0003e20000100a00 */
[----:B------:R-:W-:-:S03]  /*1ff50*/  IMAD.WIDE R74, R4, 0x4, R74 ;  /* 0x00000004044a7825 */ /* 0x000fc600078e024a */
[----:B-1----:R-:W4:Y:S04]  /*1ff60*/  LDL.LU.64 R52, [R1+0x470] ;  /* 0x0004700001347983 */ /* 0x002f280000300a00 */
[----:B------:R-:W-:Y:S04]  /*1ff70*/  STL.64 [R1+0x730], R54 ;  /* 0x0007303601007387 */ /* 0x000fe80000100a00 */
[----:B------:R1:W-:Y:S01]  /*1ff80*/  STL.64 [R1+0x3390], R54 ;  /* 0x0033903601007387 */ /* 0x0003e20000100a00 */
[----:B------:R-:W-:-:S03]  /*1ff90*/  IMAD.WIDE R72, R4, 0x4, R72 ;  /* 0x0000000404487825 */ /* 0x000fc600078e0248 */
[----:B-1----:R-:W4:Y:S04]  /*1ffa0*/  LDL.LU.64 R54, [R1+0x478] ;  /* 0x0004780001367983 */ /* 0x002f280000300a00 */
[----:B------:R-:W-:Y:S04]  /*1ffb0*/  STL.64 [R1+0x720], R58 ;  /* 0x0007203a01007387 */ /* 0x000fe80000100a00 */
[----:B------:R-:W-:Y:S04]  /*1ffc0*/  STL.64 [R1+0x3398], R58 ;  /* 0x0033983a01007387 */ /* 0x000fe80000100a00 */
[----:B------:R-:W-:Y:S04]  /*1ffd0*/  STL.64 [R1+0x728], R56 ;  /* 0x0007283801007387 */ /* 0x000fe80000100a00 */
[----:B------:R-:W-:Y:S04]  /*1ffe0*/  STL.64 [R1+0x33a0], R56 ;  /* 0x0033a03801007387 */ /* 0x000fe80000100a00 */
[----:B------:R-:W-:Y:S04]  /*1fff0*/  STL.64 [R1+0x718], R60 ;  /* 0x0007183c01007387 */ /* 0x000fe80000100a00 */
[----:B------:R-:W-:Y:S01]  /*20000*/  STL.64 [R1+0x33a8], R60 ;  /* 0x0033a83c01007387 */ /* 0x000fe20000100a00 */
[----:B------:R-:W-:-:S03]  /*20010*/  IMAD.WIDE R76, R4, 0x4, R76 ;  /* 0x00000004044c7825 */ /* 0x000fc600078e024c */
[----:B------:R-:W-:Y:S01]  /*20020*/  STL.64 [R1+0x710], R62 ;  /* 0x0007103e01007387 */ /* 0x000fe20000100a00 */
[----:B------:R-:W-:-:S03]  /*20030*/  IMAD.WIDE R78, R4, 0x4, R78 ;  /* 0x00000004044e7825 */ /* 0x000fc600078e024e */
[----:B------:R1:W-:Y:S01]  /*20040*/  STL.64 [R1+0x33b0], R62 ;  /* 0x0033b03e01007387 */ /* 0x0003e20000100a00 */
[----:B------:R-:W-:-:S03]  /*20050*/  IMAD.WIDE R82, R4, 0x4, R82 ;  /* 0x0000000404527825 */ /* 0x000fc600078e0252 */
[----:B------:R-:W-:Y:S01]  /*20060*/  STL.64 [R1+0x700], R66 ;  /* 0x0007004201007387 */ /* 0x000fe20000100a00 */
        /* <DEDUP_REMOVED lines=125> */
[----:B------:R-:W-:Y:S04]  /*20840*/  STL.64 [R1+0x510], R190 ;  /* 0x000510be01007387 */ /* 0x000fe80000100a00 */
[----:B------:R-:W-:Y:S04]  /*20850*/  STL.64 [R1+0x500], R194 ;  /* 0x000500c201007387 */ /* 0x000fe80000100a00 */
[----:B------:R-:W-:Y:S04]  /*20860*/  STL.64 [R1+0x508], R192 ;  /* 0x000508c001007387 */ /* 0x000fe80000100a00 */
[----:B------:R-:W-:Y:S04]  /*20870*/  STL.64 [R1+0x4f8], R196 ;  /* 0x0004f8c401007387 */ /* 0x000fe80000100a00 */
[----:B------:R-:W-:Y:S01]  /*20880*/  STL.64 [R1+0x4f0], R198 ;  /* 0x0004f0c601007387 */ /* 0x000fe20000100a00 */
[----:B------:R-:W-:-:S03]  /*20890*/  IMAD.WIDE R28, R4, 0x4, R212 ;  /* 0x00000004041c7825 */ /* 0x000fc600078e02d4 */
[----:B------:R-:W-:Y:S04]  /*208a0*/  STL.64 [R1+0x4e0], R202 ;  /* 0x0004e0ca01007387 */ /* 0x000fe80000100a00 */
[----:B------:R-:W-:Y:S04]  /*208b0*/  STL.64 [R1+0x4e8], R200 ;  /* 0x0004e8c801007387 */ /* 0x000fe80000100a00 */
[----:B------:R-:W-:Y:S04]  /*208c0*/  STL.64 [R1+0x4d8], R204 ;  /* 0x0004d8cc01007387 */ /* 0x000fe80000100a00 */
[----:B------:R-:W-:Y:S04]  /*208d0*/  STL.64 [R1+0x4d0], R206 ;  /* 0x0004d0ce01007387 */ /* 0x000fe80000100a00 */
[----:B------:R-:W4:Y:S01]  /*208e0*/  LDL.64 R212, [R1+0xc60] ;  /* 0x000c600001d47983 */ /* 0x000f220000100a00 */
[----:B------:R-:W-:-:S03]  /*208f0*/  IMAD.WIDE R210, R4, 0x4, R210 ;  /* 0x0000000404d27825 */ /* 0x000fc600078e02d2 */
[----:B---3--:R-:W-:Y:S01]  /*20900*/  LDGSTS.E [R15+0x2000c], desc[UR4][R50.64], !P0 ;  /* 0x2000c000320f7fae */ /* 0x008fe2000c121844 */
[----:B------:R-:W-:-:S04]  /*20910*/  IMAD.WIDE R208, R4, 0x4, R208 ;  /* 0x0000000404d07825 */ /* 0x000fc800078e02d0 */
[C---:B------:R-:W-:Y:S01]  /*20920*/  IMAD.WIDE R86, R4.reuse, 0x4, R214 ;  /* 0x0000000404567825 */ /* 0x040fe200078e02d6 */
[----:B------:R-:W-:Y:S03]  /*20930*/  STL.64 [R1+0x4c0], R210 ;  /* 0x0004c0d201007387 */ /* 0x000fe60000100a00 */
[C---:B------:R-:W-:Y:S01]  /*20940*/  IMAD.WIDE R218, R4.reuse, 0x4, R218 ;  /* 0x0000000404da7825 */ /* 0x040fe200078e02da */
[----:B------:R-:W-:Y:S03]  /*20950*/  STL.64 [R1+0x4c8], R208 ;  /* 0x0004c8d001007387 */ /* 0x000fe60000100a00 */
[C---:B------:R-:W-:Y:S01]  /*20960*/  IMAD.WIDE R16, R4.reuse, 0x4, R216 ;  /* 0x0000000404107825 */ /* 0x040fe200078e02d8 */
[----:B------:R-:W-:Y:S03]  /*20970*/  STL.64 [R1+0x4b8], R28 ;  /* 0x0004b81c01007387 */ /* 0x000fe60000100a00 */
[C---:B------:R-:W-:Y:S01]  /*20980*/  IMAD.WIDE R26, R4.reuse, 0x4, R220 ;  /* 0x00000004041a7825 */ /* 0x040fe200078e02dc */
[----:B------:R-:W-:Y:S03]  /*20990*/  STL.64 [R1+0x4b0], R86 ;  /* 0x0004b05601007387 */ /* 0x000fe60000100a00 */
[C---:B------:R-:W-:Y:S01]  /*209a0*/  IMAD.WIDE R84, R4.reuse, 0x4, R222 ;  /* 0x0000000404547825 */ /* 0x040fe200078e02de */
[----:B------:R-:W3:Y:S03]  /*209b0*/  LDL.64 R220, [R1+0x1400] ;  /* 0x0014000001dc7983 */ /* 0x000ee60000100a00 */
[C---:B------:R-:W-:Y:S01]  /*209c0*/  IMAD.WIDE R242, R4.reuse, 0x4, R226 ;  /* 0x0000000404f27825 */ /* 0x040fe200078e02e2 */
[----:B--2---:R-:W-:Y:S03]  /*209d0*/  LDGSTS.E [R15+0x2400c], desc[UR4][R46.64], !P0 ;  /* 0x2400c0002e0f7fae */ /* 0x004fe6000c121844 */
[C---:B------:R-:W-:Y:S01]  /*209e0*/  IMAD.WIDE R8, R4.reuse, 0x4, R224 ;  /* 0x0000000404087825 */ /* 0x040fe200078e02e0 */
[----:B------:R-:W-:Y:S03]  /*209f0*/  STL.64 [R1+0x4a0], R218 ;  /* 0x0004a0da01007387 */ /* 0x000fe60000100a00 */
[C---:B------:R-:W-:Y:S01]  /*20a00*/  IMAD.WIDE R20, R4.reuse, 0x4, R228 ;  /* 0x0000000404147825 */ /* 0x040fe200078e02e4 */
[----:B----4-:R-:W-:Y:S03]  /*20a10*/  LDGSTS.E [R15+0x2800c], desc[UR4][R44.64], !P0 ;  /* 0x2800c0002c0f7fae */ /* 0x010fe6000c121844 */
[C---:B------:R-:W-:Y:S01]  /*20a20*/  IMAD.WIDE R230, R4.reuse, 0x4, R230 ;  /* 0x0000000404e67825 */ /* 0x040fe200078e02e6 */
[----:B------:R-:W-:Y:S04]  /*20a30*/  STL.64 [R1+0x4a8], R16 ;  /* 0x0004a81001007387 */ /* 0x000fe80000100a00 */
[----:B------:R-:W-:Y:S01]  /*20a40*/  LDGSTS.E [R15+0x2c00c], desc[UR4][R40.64], !P0 ;  /* 0x2c00c000280f7fae */ /* 0x000fe2000c121844 */
[----:B------:R-:W-:-:S03]  /*20a50*/  IMAD.WIDE R232, R4, 0x4, R232 ;  /* 0x0000000404e87825 */ /* 0x000fc600078e02e8 */
[----:B------:R-:W-:Y:S04]  /*20a60*/  STL.64 [R1+0x498], R26 ;  /* 0x0004981a01007387 */ /* 0x000fe80000100a00 */
[----:B------:R-:W-:Y:S04]  /*20a70*/  LDGSTS.E [R15+0x30000], desc[UR4][R42.64], !P4 ;  /* 0x300000002a0f7fae */ /* 0x000fe8000e121844 */
[----:B------:R-:W-:Y:S04]  /*20a80*/  STL.64 [R1+0x490], R84 ;  /* 0x0004905401007387 */ /* 0x000fe80000100a00 */
[----:B------:R-:W-:Y:S04]  /*20a90*/  LDGSTS.E [R15+0x34000], desc[UR4][R38.64], !P4 ;  /* 0x34000000260f7fae */ /* 0x000fe8000e121844 */
[----:B------:R2:W-:Y:S04]  /*20aa0*/  STL.64 [R1+0x468], R242 ;  /* 0x000468f201007387 */ /* 0x0005e80000100a00 */
[----:B------:R-:W-:Y:S04]  /*20ab0*/  LDGSTS.E [R15+0x38000], desc[UR4][R36.64], !P4 ;  /* 0x38000000240f7fae */ /* 0x000fe8000e121844 */
[----:B------:R-:W-:Y:S04]  /*20ac0*/  STL.64 [R1+0x488], R8 ;  /* 0x0004880801007387 */ /* 0x000fe80000100a00 */
[----:B------:R4:W-:Y:S04]  /*20ad0*/  STL.64 [R1+0x460], R20 ;  /* 0x0004601401007387 */ /* 0x0009e80000100a00 */
[----:B------:R-:W-:Y:S04]  /*20ae0*/  STL.64 [R1+0x458], R230 ;  /* 0x000458e601007387 */ /* 0x000fe80000100a00 */
[----:B------:R-:W-:Y:S04]  /*20af0*/  STL.64 [R1+0x450], R232 ;  /* 0x000450e801007387 */ /* 0x000fe80000100a00 */
[----:B------:R-:W-:Y:S04]  /*20b00*/  LDGSTS.E [R15+0x3c000], desc[UR4][R212.64], !P4 ;  /* 0x3c000000d40f7fae */ /* 0x000fe8000e121844 */
[----:B------:R-:W-:Y:S04]  /*20b10*/  LDGSTS.E [R15+0x30004], desc[UR4][R32.64], !P5 ;  /* 0x30004000200f7fae */ /* 0x000fe8000e921844 */
[----:B------:R-:W-:Y:S04]  /*20b20*/  LDGSTS.E [R15+0x34004], desc[UR4][R244.64], !P5 ;  /* 0x34004000f40f7fae */ /* 0x000fe8000e921844 */
[----:B------:R-:W-:Y:S01]  /*20b30*/  LDGSTS.E [R15+0x38004], desc[UR4][R6.64], !P5 ;  /* 0x38004000060f7fae */ /* 0x000fe2000e921844 */
[----:B------:R-:W-:-:S03]  /*20b40*/  IMAD.WIDE R228, R4, 0x4, R54 ;  /* 0x0000000404e47825 */ /* 0x000fc600078e0236 */
[----:B------:R-:W-:Y:S01]  /*20b50*/  LDGSTS.E [R15+0x3c004], desc[UR4][R30.64], !P5 ;  /* 0x3c0040001e0f7fae */ /* 0x000fe2000e921844 */
[----:B------:R-:W-:-:S03]  /*20b60*/  IMAD.WIDE R226, R4, 0x4, R52 ;  /* 0x0000000404e27825 */ /* 0x000fc600078e0234 */
[----:B------:R-:W-:Y:S04]  /*20b70*/  LDGSTS.E [R15+0x30008], desc[UR4][R2.64], !P6 ;  /* 0x30008000020f7fae */ /* 0x000fe8000f121844 */
[----:B------:R-:W2:Y:S04]  /*20b80*/  LDL.LU.64 R6, [R1+0x33b8] ;  /* 0x0033b80001067983 */ /* 0x000ea80000300a00 */
[----:B-1----:R-:W4:Y:S04]  /*20b90*/  LDL.64 R62, [R1+0xbc0] ;  /* 0x000bc000013e7983 */ /* 0x002f280000100a00 */
[----:B------:R-:W4:Y:S01]  /*20ba0*/  LDL.64 R60, [R1+0xba0] ;  /* 0x000ba000013c7983 */ /* 0x000f220000100a00 */
[----:B------:R-:W-:-:S03]  /*20bb0*/  IMAD.WIDE R224, R4, 0x4, R48 ;  /* 0x0000000404e07825 */ /* 0x000fc600078e0230 */
[----:B------:R-:W4:Y:S04]  /*20bc0*/  LDL.64 R56, [R1+0xb80] ;  /* 0x000b800001387983 */ /* 0x000f280000100a00 */
        /* <DEDUP_REMOVED lines=10> */
[----:B------:R-:W-:Y:S04]  /*20c70*/  LDGSTS.E [R15+0x34008], desc[UR4][R24.64], !P6 ;  /* 0x34008000180f7fae */ /* 0x000fe8000f121844 */
        /* <DEDUP_REMOVED lines=13> */
[----:B------:R-:W0:Y:S04]  /*20d50*/  LDGDEPBAR ;  /* 0x00000000000079af */ /* 0x000e280000000000 */
        /* <DEDUP_REMOVED lines=8> */
[----:B--2---:R-:W-:Y:S04]  /*20de0*/  LDGSTS.E [R6+-0x20000], desc[UR4][R238.64], P3 ;  /* 0xe0000000ee067fae */ /* 0x004fe80009921844 */
[----:B---3--:R-:W-:Y:S04]  /*20df0*/  LDGSTS.E [R6+-0x1fc00], desc[UR4][R220.64], P3 ;  /* 0xe0400000dc067fae */ /* 0x008fe80009921844 */
[----:B------:R-:W-:Y:S04]  /*20e00*/  LDGSTS.E [R6+-0x1f800], desc[UR4][R12.64], P3 ;  /* 0xe08000000c067fae */ /* 0x000fe80009921844 */
[----:B------:R-:W-:Y:S04]  /*20e10*/  LDGSTS.E [R6+-0x1f400], desc[UR4][R240.64], P3 ;  /* 0xe0c00000f0067fae */ /* 0x000fe80009921844 */
[----:B------:R-:W2:Y:S04]  /*20e20*/  LDL.64 R238, [R1+0x820] ;  /* 0x0008200001ee7983 */ /* 0x000ea80000100a00 */
[----:B------:R-:W3:Y:S04]  /*20e30*/  LDL.64 R12, [R1+0x800] ;  /* 0x00080000010c7983 */ /* 0x000ee80000100a00 */
[----:B------:R-:W2:Y:S04]  /*20e40*/  LDL.64 R240, [R1+0x8a0] ;  /* 0x0008a00001f07983 */ /* 0x000ea80000100a00 */
[----:B----4-:R-:W-:Y:S04]  /*20e50*/  LDGSTS.E [R6+-0x1f000], desc[UR4][R62.64], P3 ;  /* 0xe10000003e067fae */ /* 0x010fe80009921844 */
[----:B------:R-:W-:Y:S04]  /*20e60*/  LDGSTS.E [R6+-0x1ec00], desc[UR4][R60.64], P3 ;  /* 0xe14000003c067fae */ /* 0x000fe80009921844 */
[----:B------:R-:W-:Y:S04]  /*20e70*/  LDGSTS.E [R6+-0x1e800], desc[UR4][R56.64], P3 ;  /* 0xe180000038067fae */ /* 0x000fe80009921844 */
[----:B------:R-:W4:Y:S04]  /*20e80*/  LDL.LU.64 R62, [R1+0x33b0] ;  /* 0x0033b000013e7983 */ /* 0x000f280000300a00 */
[----:B------:R-:W4:Y:S04]  /*20e90*/  LDL.LU.64 R60, [R1+0x33a8] ;  /* 0x0033a800013c7983 */ /* 0x000f280000300a00 */
[----:B------:R-:W4:Y:S04]  /*20ea0*/  LDL.LU.64 R56, [R1+0x33a0] ;  /* 0x0033a00001387983 */ /* 0x000f280000300a00 */
[----:B------:R-:W-:Y:S04]  /*20eb0*/  LDGSTS.E [R6+-0x1e400], desc[UR4][R58.64], P3 ;  /* 0xe1c000003a067fae */ /* 0x000fe80009921844 */
        /* <DEDUP_REMOVED lines=42> */
[----:B------:R-:W4:Y:S04]  /*21160*/  LDL.LU.64 R250, [R1+0x32f0] ;  /* 0x0032f00001fa7983 */ /* 0x000f280000300a00 */
[----:B--2---:R-:W-:Y:S04]  /*21170*/  LDGSTS.E [R6+-0x18c00], desc[UR4][R240.64], P3 ;  /* 0xe7400000f0067fae */ /* 0x004fe80009921844 */
[----:B------:R-:W-:Y:S04]  /*21180*/  LDGSTS.E [R6+-0x18800], desc[UR4][R222.64], P3 ;  /* 0xe7800000de067fae */ /* 0x000fe80009921844 */
[----:B------:R-:W-:Y:S04]  /*21190*/  LDGSTS.E [R6+-0x18400], desc[UR4][R216.64], P3 ;  /* 0xe7c00000d8067fae */ /* 0x000fe80009921844 */
[----:B------:R-:W2:Y:S04]  /*211a0*/  LDL.LU.64 R240, [R1+0x32e8] ;  /* 0x0032e80001f07983 */ /* 0x000ea80000300a00 */
[----:B------:R-:W-:Y:S04]  /*211b0*/  LDGSTS.E [R6+-0x10000], desc[UR4][R214.64], P3 ;  /* 0xf0000000d6067fae */ /* 0x000fe80009921844 */
[----:B------:R-:W-:Y:S04]  /*211c0*/  LDGSTS.E [R6+-0xfc00], desc[UR4][R238.64], P3 ;  /* 0xf0400000ee067fae */ /* 0x000fe80009921844 */
[----:B---3--:R-:W-:Y:S04]  /*211d0*/  LDGSTS.E [R6+-0xf800], desc[UR4][R12.64], P3 ;  /* 0xf08000000c067fae */ /* 0x008fe80009921844 */
[----:B------:R-:W3:Y:S04]  /*211e0*/  LDL.64 R214, [R1+0x1468] ;  /* 0x0014680001d67983 */ /* 0x000ee80000100a00 */
[----:B------:R-:W3:Y:S04]  /*211f0*/  LDL.64 R222, [R1+0x13f8] ;  /* 0x0013f80001de7983 */ /* 0x000ee80000100a00 */
[----:B------:R-:W3:Y:S04]  /*21200*/  LDL.64 R238, [R1+0xbd8] ;  /* 0x000bd80001ee7983 */ /* 0x000ee80000100a00 */
[----:B------:R-:W3:Y:S01]  /*21210*/  LDL.64 R12, [R1+0xbb8] ;  /* 0x000bb800010c7983 */ /* 0x000ee20000100a00 */
[----:B------:R-:W-:-:S03]  /*21220*/  IMAD.WIDE R234, R4, 0x4, R234 ;  /* 0x0000000404ea7825 */ /* 0x000fc600078e02ea */
[----:B------:R-:W3:Y:S04]  /*21230*/  LDL.64 R216, [R1+0xad8] ;  /* 0x000ad80001d87983 */ /* 0x000ee80000100a00 */
[----:B--2---:R-:W-:Y:S04]  /*21240*/  LDGSTS.E [R6+-0xf400], desc[UR4][R240.64], P3 ;  /* 0xf0c00000f0067fae */ /* 0x004fe80009921844 */
[----:B----4-:R-:W-:Y:S04]  /*21250*/  LDGSTS.E [R6+-0xf000], desc[UR4][R248.64], P3 ;  /* 0xf1000000f8067fae */ /* 0x010fe80009921844 */
[----:B------:R-:W-:Y:S04]  /*21260*/  LDGSTS.E [R6+-0xec00], desc[UR4][R246.64], P3 ;  /* 0xf1400000f6067fae */ /* 0x000fe80009921844 */
[----:B------:R-:W2:Y:S04]  /*21270*/  LDL.64 R240, [R1+0xc08] ;  /* 0x000c080001f07983 */ /* 0x000ea80000100a00 */
[----:B------:R-:W-:Y:S04]  /*21280*/  LDGSTS.E [R6+-0xe800], desc[UR4][R244.64], P3 ;  /* 0xf1800000f4067fae */ /* 0x000fe80009921844 */
[----:B------:R-:W4:Y:S04]  /*21290*/  LDL.64 R248, [R1+0xb78] ;  /* 0x000b780001f87983 */ /* 0x000f280000100a00 */
[----:B------:R-:W-:Y:S04]  /*212a0*/  LDGSTS.E [R6+-0xe400], desc[UR4][R42.64], P3 ;  /* 0xf1c000002a067fae */ /* 0x000fe80009921844 */
[----:B------:R-:W4:Y:S04]  /*212b0*/  LDL.64 R244, [R1+0xb98] ;  /* 0x000b980001f47983 */ /* 0x000f280000100a00 */
        /* <DEDUP_REMOVED lines=24> */
[----:B---3--:R-:W-:Y:S04]  /*21440*/  LDGSTS.E [R5+-0x1ff00], desc[UR4][R214.64], P3 ;  /* 0xe0100000d6057fae */ /* 0x008fe80009921844 */
[----:B------:R-:W-:Y:S04]  /*21450*/  LDGSTS.E [R5+-0x1fb00], desc[UR4][R222.64], P3 ;  /* 0xe0500000de057fae */ /* 0x000fe80009921844 */
[----:B------:R-:W3:Y:S04]  /*21460*/  LDL.64 R242, [R1+0xb58] ;  /* 0x000b580001f27983 */ /* 0x000ee80000100a00 */
        /* <DEDUP_REMOVED lines=24> */
[----:B--2---:R-:W-:Y:S04]  /*215f0*/  LDGSTS.E [R5+-0x1f700], desc[UR4][R240.64], P3 ;  /* 0xe0900000f0057fae */ /* 0x004fe80009921844 */
[----:B------:R-:W-:Y:S04]  /*21600*/  LDGSTS.E [R5+-0x1f300], desc[UR4][R238.64], P3 ;  /* 0xe0d00000ee057fae */ /* 0x000fe80009921844 */
[----:B------:R-:W-:Y:S04]  /*21610*/  LDGSTS.E [R5+-0x1ef00], desc[UR4][R12.64], P3 ;  /* 0xe11000000c057fae */ /* 0x000fe80009921844 */
[----:B------:R-:W2:Y:S04]  /*21620*/  LDL.64 R240, [R1+0xb18] ;  /* 0x000b180001f07983 */ /* 0x000ea80000100a00 */
[----:B------:R-:W2:Y:S04]  /*21630*/  LDL.LU.64 R238, [R1+0x32e0] ;  /* 0x0032e00001ee7983 */ /* 0x000ea80000300a00 */
[----:B------:R-:W2:Y:S04]  /*21640*/  LDL.LU.64 R12, [R1+0x32d8] ;  /* 0x0032d800010c7983 */ /* 0x000ea80000300a00 */
[----:B----4-:R-:W-:Y:S04]  /*21650*/  LDGSTS.E [R5+-0x1eb00], desc[UR4][R244.64], P3 ;  /* 0xe1500000f4057fae */ /* 0x010fe80009921844 */
[----:B------:R-:W-:Y:S04]  /*21660*/  LDGSTS.E [R5+-0x1e700], desc[UR4][R248.64], P3 ;  /* 0xe1900000f8057fae */ /* 0x000fe80009921844 */
[----:B------:R-:W4:Y:S04]  /*21670*/  LDL.LU.64 R244, [R1+0x32d0] ;  /* 0x0032d00001f47983 */ /* 0x000f280000300a00 */
[----:B------:R-:W4:Y:S04]  /*21680*/  LDL.LU.64 R248, [R1+0x32c8] ;  /* 0x0032c80001f87983 */ /* 0x000f280000300a00 */
[----:B---3--:R-:W-:Y:S04]  /*21690*/  LDGSTS.E [R5+-0x1e300], desc[UR4][R242.64], P3 ;  /* 0xe1d00000f2057fae */ /* 0x008fe80009921844 */
[----:B------:R-:W-:Y:S04]  /*216a0*/  LDGSTS.E [R5+-0x1df00], desc[UR4][R246.64], P3 ;  /* 0xe2100000f6057fae */ /* 0x000fe80009921844 */
[----:B------:R-:W3:Y:S04]  /*216b0*/  LDL.LU.64 R242, [R1+0x32c0] ;  /* 0x0032c00001f27983 */ /* 0x000ee80000300a00 */
[----:B------:R-:W3:Y:S04]  /*216c0*/  LDL.LU.64 R246, [R1+0x32b8] ;  /* 0x0032b80001f67983 */ /* 0x000ee80000300a00 */
        /* <DEDUP_REMOVED lines=25> */
[----:B----4-:R-:W-:Y:S04]  /*21860*/  LDGSTS.E [R5+-0xf700], desc[UR4][R248.64], P3 ;  /* 0xf0900000f8057fae */ /* 0x010fe80009921844 */
        /* <DEDUP_REMOVED lines=10> */
[----:B------:R-:W2:Y:S04]  /*21910*/  LDL.LU.64 R240, [R1+0x32b0] ;  /* 0x0032b00001f07983 */ /* 0x000ea80000300a00 */
[----:B------:R-:W-:Y:S04]  /*21920*/  LDGSTS.E [R5+-0xcb00], desc[UR4][R92.64], P3 ;  /* 0xf35000005c057fae */ /* 0x000fe80009921844 */
[----:B------:R-:W4:Y:S04]  /*21930*/  LDL.64 R216, [R1+0x1410] ;  /* 0x0014100001d87983 */ /* 0x000f280000100a00 */
[----:B------:R-:W-:Y:S04]  /*21940*/  LDGSTS.E [R5+-0xc700], desc[UR4][R100.64], P3 ;  /* 0xf390000064057fae */ /* 0x000fe80009921844 */
[----:B------:R-:W3:Y:S04]  /*21950*/  LDL.LU.64 R248, [R1+0x32a8] ;  /* 0x0032a80001f87983 */ /* 0x000ee80000300a00 */
[----:B------:R-:W-:Y:S04]  /*21960*/  LDGSTS.E [R5+-0xc300], desc[UR4][R108.64], P3 ;  /* 0xf3d000006c057fae */ /* 0x000fe80009921844 */
[----:B------:R-:W2:Y:S04]  /*21970*/  LDL.LU.64 R238, [R1+0x32a0] ;  /* 0x0032a00001ee7983 */ /* 0x000ea80000300a00 */
[----:B------:R-:W-:Y:S04]  /*21980*/  LDGSTS.E [R5+-0xbf00], desc[UR4][R116.64], P3 ;  /* 0xf410000074057fae */ /* 0x000fe80009921844 */
[----:B------:R-:W2:Y:S04]  /*21990*/  LDL.LU.64 R236, [R1+0x3298] ;  /* 0x0032980001ec7983 */ /* 0x000ea80000300a00 */
[----:B------:R-:W-:Y:S04]  /*219a0*/  LDGSTS.E [R5+-0xbb00], desc[UR4][R124.64], P3 ;  /* 0xf45000007c057fae */ /* 0x000fe80009921844 */
[----:B------:R-:W4:Y:S04]  /*219b0*/  LDL.LU.64 R2, [R1+0x3290] ;  /* 0x0032900001027983 */ /* 0x000f280000300a00 */
[----:B------:R-:W-:Y:S04]  /*219c0*/  LDGSTS.E [R5+-0xb700], desc[UR4][R132.64], P3 ;  /* 0xf490000084057fae */ /* 0x000fe80009921844 */
[----:B------:R-:W-:Y:S04]  /*219d0*/  LDGSTS.E [R5+-0xb300], desc[UR4][R140.64], P3 ;  /* 0xf4d000008c057fae */ /* 0x000fe80009921844 */
[----:B------:R-:W3:Y:S04]  /*219e0*/  LDL.64 R146, [R1+0xc48] ;  /* 0x000c480001927983 */ /* 0x000ee80000100a00 */
        /* <DEDUP_REMOVED lines=42> */
[----:B----4-:R-:W-:Y:S04]  /*21c90*/  LDGSTS.E [R3+-0x1fe00], desc[UR4][R216.64], P3 ;  /* 0xe0200000d8037fae */ /* 0x010fe80009921844 */
[----:B---3--:R-:W-:Y:S04]  /*21ca0*/  LDGSTS.E [R3+-0x1fa00], desc[UR4][R146.64], P3 ;  /* 0xe060000092037fae */ /* 0x008fe80009921844 */
        /* <DEDUP_REMOVED lines=38> */
[----:B------:R-:W3:Y:S04]  /*21f10*/  LDL.LU.64 R246, [R1+0x3280] ;  /* 0x0032800001f67983 */ /* 0x000ee80000300a00 */
[----:B------:R-:W-:Y:S04]  /*21f20*/  LDGSTS.E [R3+-0xe200], desc[UR4][R46.64], P3 ;  /* 0xf1e000002e037fae */ /* 0x000fe80009921844 */
[----:B------:R-:W4:Y:S04]  /*21f30*/  LDL.64 R218, [R1+0x1408] ;  /* 0x0014080001da7983 */ /* 0x000f280000100a00 */
[----:B------:R-:W-:Y:S04]  /*21f40*/  LDGSTS.E [R3+-0xde00], desc[UR4][R54.64], P3 ;  /* 0xf220000036037fae */ /* 0x000fe80009921844 */
[----:B------:R-:W2:Y:S04]  /*21f50*/  LDL.LU.64 R244, [R1+0x3278] ;  /* 0x0032780001f47983 */ /* 0x000ea80000300a00 */
[----:B------:R-:W-:Y:S04]  /*21f60*/  LDGSTS.E [R3+-0xda00], desc[UR4][R62.64], P3 ;  /* 0xf26000003e037fae */ /* 0x000fe80009921844 */
[----:B------:R-:W3:Y:S04]  /*21f70*/  LDL.LU.64 R250, [R1+0x3270] ;  /* 0x0032700001fa7983 */ /* 0x000ee80000300a00 */
[----:B------:R-:W-:Y:S04]  /*21f80*/  LDGSTS.E [R3+-0xd600], desc[UR4][R70.64], P3 ;  /* 0xf2a0000046037fae */ /* 0x000fe80009921844 */
[----:B------:R-:W-:Y:S04]  /*21f90*/  LDGSTS.E [R3+-0xd200], desc[UR4][R78.64], P3 ;  /* 0xf2e000004e037fae */ /* 0x000fe80009921844 */
[----:B------:R-:W2:Y:S04]  /*21fa0*/  LDL.64 R82, [R1+0xc30] ;  /* 0x000c300001527983 */ /* 0x000ea80000100a00 */
        /* <DEDUP_REMOVED lines=22> */
[----:B------:R-:W-:Y:S04]  /*22110*/  LDGSTS.E [R3+-0xce00], desc[UR4][R18.64], P3 ;  /* 0xf320000012037fae */ /* 0x000fe80009921844 */
[----:B------:R-:W3:Y:S04]  /*22120*/  LDL.64 R20, [R1+0x928] ;  /* 0x0009280001147983 */ /* 0x000ee80000100a00 */
[----:B------:R-:W-:Y:S04]  /*22130*/  LDGSTS.E [R3+-0xca00], desc[UR4][R94.64], P3 ;  /* 0xf36000005e037fae */ /* 0x000fe80009921844 */
[----:B------:R-:W3:Y:S04]  /*22140*/  LDL.64 R18, [R1+0x908] ;  /* 0x0009080001127983 */ /* 0x000ee80000100a00 */
        /* <DEDUP_REMOVED lines=19> */
[----:B--2---:R-:W-:Y:S04]  /*22280*/  LDGSTS.E [R0+-0x1f900], desc[UR4][R82.64], P3 ;  /* 0xe070000052007fae */ /* 0x004fe80009921844 */
[----:B---3--:R-:W-:Y:S04]  /*22290*/  LDGSTS.E [R0+-0x1f500], desc[UR4][R78.64], P3 ;  /* 0xe0b000004e007fae */ /* 0x008fe80009921844 */
        /* <DEDUP_REMOVED lines=27> */
[----:B------:R-:W3:Y:S04]  /*22450*/  LDL.LU.64 R244, [R1+0x3260] ;  /* 0x0032600001f47983 */ /* 0x000ee80000300a00 */
[----:B------:R-:W4:Y:S04]  /*22460*/  LDL.LU.64 R246, [R1+0x3258] ;  /* 0x0032580001f67983 */ /* 0x000f280000300a00 */
[----:B------:R-:W-:Y:S04]  /*22470*/  LDGSTS.E [R0+-0x18900], desc[UR4][R248.64], P3 ;  /* 0xe7700000f8007fae */ /* 0x000fe80009921844 */
[----:B------:R-:W-:Y:S04]  /*22480*/  LDGSTS.E [R0+-0x18500], desc[UR4][R236.64], P3 ;  /* 0xe7b00000ec007fae */ /* 0x000fe80009921844 */
[----:B------:R-:W-:Y:S04]  /*22490*/  LDGSTS.E [R0+-0x18100], desc[UR4][R238.64], P3 ;  /* 0xe7f00000ee007fae */ /* 0x000fe80009921844 */
[----:B------:R-:W3:Y:S04]  /*224a0*/  LDL.LU.64 R248, [R1+0x3250] ;  /* 0x0032500001f87983 */ /* 0x000ee80000300a00 */
[----:B------:R-:W4:Y:S04]  /*224b0*/  LDL.LU.64 R236, [R1+0x3248] ;  /* 0x0032480001ec7983 */ /* 0x000f280000300a00 */
[----:B------:R-:W3:Y:S04]  /*224c0*/  LDL.LU.64 R238, [R1+0x3240] ;  /* 0x0032400001ee7983 */ /* 0x000ee80000300a00 */
[----:B------:R-:W-:Y:S04]  /*224d0*/  LDGSTS.E [R0+-0xfd00], desc[UR4][R240.64], P3 ;  /* 0xf0300000f0007fae */ /* 0x000fe80009921844 */
[----:B------:R-:W-:Y:S04]  /*224e0*/  LDGSTS.E [R0+-0xf900], desc[UR4][R242.64], P3 ;  /* 0xf0700000f2007fae */ /* 0x000fe80009921844 */
[----:B------:R-:W-:Y:S04]  /*224f0*/  LDGSTS.E [R0+-0xf500], desc[UR4][R12.64], P3 ;  /* 0xf0b000000c007fae */ /* 0x000fe80009921844 */
[----:B------:R-:W4:Y:S04]  /*22500*/  LDL.LU.64 R240, [R1+0x3238] ;  /* 0x0032380001f07983 */ /* 0x000f280000300a00 */
[----:B------:R-:W3:Y:S04]  /*22510*/  LDL.LU.64 R242, [R1+0x3230] ;  /* 0x0032300001f27983 */ /* 0x000ee80000300a00 */
[----:B------:R-:W2:Y:S04]  /*22520*/  LDL.LU.64 R12, [R1+0x3228] ;  /* 0x00322800010c7983 */ /* 0x000ea80000300a00 */
[----:B------:R-:W-:Y:S04]  /*22530*/  LDGSTS.E [R0+-0xf100], desc[UR4][R10.64], P3 ;  /* 0xf0f000000a007fae */ /* 0x000fe80009921844 */
[----:B------:R1:W-:Y:S04]  /*22540*/  LDGSTS.E [R0+-0xed00], desc[UR4][R24.64], P3 ;  /* 0xf130000018007fae */ /* 0x0003e80009921844 */
[----:B------:R-:W-:Y:S04]  /*22550*/  LDGSTS.E [R0+-0xe900], desc[UR4][R32.64], P3 ;  /* 0xf170000020007fae */ /* 0x000fe80009921844 */
[----:B------:R-:W4:Y:S04]  /*22560*/  LDL.LU.64 R10, [R1+0x3220] ;  /* 0x00322000010a7983 */ /* 0x000f280000300a00 */
        /* <DEDUP_REMOVED lines=26> */
[----:B------:R-:W0:Y:S01]  /*22710*/  LDGDEPBAR ;  /* 0x00000000000079af */ /* 0x000e220000000000 */
[----:B------:R-:W-:-:S02]  /*22720*/  UISETP.GE.AND UP0, UPT, UR6, 0x40, UPT ;  /* 0x000000400600788c */ /* 0x000fc4000bf06270 */
[----:B------:R-:W-:Y:S01]  /*22730*/  UISETP.GT.AND UP1, UPT, UR6, 0xbf, UPT ;  /* 0x000000bf0600788c */ /* 0x000fe2000bf24270 */
[----:B------:R-:W-:Y:S06]  /*22740*/  BAR.SYNC.DEFER_BLOCKING 0x0 ;  /* 0x0000000000007b1d */ /* 0x000fec0000010000 */
[----:B------:R-:W3:Y:S02]  /*22750*/  LDL.LU.64 R32, [R1+0x13e8] ;  /* 0x0013e80001207983 */ /* 0x000ee40000300a00 */
[----:B-1----:R-:W1:Y:S01]  /*22760*/  LDC R25, c[0x0][0x230] ;  /* 0x00008c00ff197b82 */ /* 0x002e620000000800 */
[----:B------:R-:W-:Y:S01]  /*22770*/  VIADD R16, R252, 0xffffff7f ;  /* 0xffffff7ffc107836 */ /* 0x000fe20000000000 */
[----:B------:R-:W-:Y:S01]  /*22780*/  PLOP3.LUT P0, PT, PT, PT, UP1, 0x80, 0x0 ;  /* 0x000000000000781c */ /* 0x000fe20003f0f018 */
[----:B------:R-:W3:Y:S05]  /*22790*/  LDL.LU.64 R26, [R1+0x13e0] ;  /* 0x0013e000011a7983 */ /* 0x000eea0000300a00 */
[----:B------:R-:W4:Y:S01]  /*227a0*/  LDC R9, c[0x0][0x230] ;  /* 0x00008c00ff097b82 */ /* 0x000f220000000800 */
[----:B------:R-:W3:Y:S07]  /*227b0*/  LDL.LU.64 R18, [R1+0x13d8] ;  /* 0x0013d80001127983 */ /* 0x000eee0000300a00 */
[----:B------:R-:W3:Y:S01]  /*227c0*/  LDC R24, c[0x0][0x230] ;  /* 0x00008c00ff187b82 */ /* 0x000ee20000000800 */
[----:B------:R-:W3:Y:S01]  /*227d0*/  LDL.LU.64 R20, [R1+0x13d0] ;  /* 0x0013d00001147983 */ /* 0x000ee20000300a00 */
[----:B------:R-:W-:-:S06]  /*227e0*/  ISETP.GE.U32.AND P1, PT, R16, 0x7fffff40, PT ;  /* 0x7fffff401000780c */ /* 0x000fcc0003f26070 */
[----:B------:R-:W3:Y:S01]  /*227f0*/  LDC R17, c[0x0][0x230] ;  /* 0x00008c00ff117b82 */ /* 0x000ee20000000800 */
[----:B--2---:R2:W-:Y:S01]  /*22800*/  STL.64 [R1+0x3228], R12 ;  /* 0x0032280c01007387 */ /* 0x0045e20000100a00 */
[----:B-1----:R-:W-:Y:S01]  /*22810*/  VIADD R16, R25, 0xffffff7c ;  /* 0xffffff7c19107836 */ /* 0x002fe20000000000 */
[----:B------:R-:W-:-:S05]  /*22820*/  SEL R8, R251, RZ, P0 ;  /* 0x000000fffb087207 */ /* 0x000fca0000000000 */
[----:B------:R-:W1:Y:S01]  /*22830*/  LDC R22, c[0x0][0x230] ;  /* 0x00008c00ff167b82 */ /* 0x000e620000000800 */
[----:B----4-:R4:W-:Y:S01]  /*22840*/  STL.64 [R1+0x3220], R10 ;  /* 0x0032200a01007387 */ /* 0x0109e20000100a00 */
[----:B------:R-:W-:Y:S01]  /*22850*/  VIADD R9, R9, 0xffffff7e ;  /* 0xffffff7e09097836 */ /* 0x000fe20000000000 */
[----:B------:R-:W-:-:S05]  /*22860*/  ISETP.NE.U32.AND P0, PT, R8, RZ, PT ;  /* 0x000000ff0800720c */ /* 0x000fca0003f05070 */
[----:B------:R-:W1:Y:S01]  /*22870*/  LDC R23, c[0x0][0x230] ;  /* 0x00008c00ff177b82 */ /* 0x000e620000000800 */
[----:B------:R-:W2:Y:S01]  /*22880*/  LDL.LU.64 R42, [R1+0x13c8] ;  /* 0x0013c800012a7983 */ /* 0x000ea20000300a00 */
[----:B------:R-:W-:Y:S01]  /*22890*/  ISETP.GE.U32.AND P4, PT, R9, 0x7fffff3f, PT ;  /* 0x7fffff3f0900780c */ /* 0x000fe20003f86070 */
[----:B---3--:R-:W-:Y:S01]  /*228a0*/  IMAD.WIDE R242, R2, 0x4, R242 ;  /* 0x0000000402f27825 */ /* 0x008fe200078e02f2 */
[----:B------:R-:W-:Y:S01]  /*228b0*/  ULDC UR7, c[0x0][0x230] ;  /* 0x00008c0000077ab9 */ /* 0x000fe20000000800 */
[----:B------:R-:W3:Y:S03]  /*228c0*/  LDL.LU.64 R36, [R1+0x13c0] ;  /* 0x0013c00001247983 */ /* 0x000ee60000300a00 */
[----:B------:R-:W4:Y:S01]  /*228d0*/  LDC R25, c[0x0][0x230] ;  /* 0x00008c00ff197b82 */ /* 0x000f220000000800 */
[----:B------:R-:W3:Y:S01]  /*228e0*/  LDL.LU.64 R30, [R1+0x13b8] ;  /* 0x0013b800011e7983 */ /* 0x000ee20000300a00 */
[----:B------:R-:W-:-:S03]  /*228f0*/  VIADD R17, R17, 0xffffff7d ;  /* 0xffffff7d11117836 */ /* 0x000fc60000000000 */
[----:B------:R-:W3:Y:S01]  /*22900*/  LDL.LU.64 R28, [R1+0x13b0] ;  /* 0x0013b000011c7983 */ /* 0x000ee20000300a00 */
[----:B------:R-:W-:Y:S01]  /*22910*/  VIADD R9, R24, 0xffffff5f ;  /* 0xffffff5f18097836 */ /* 0x000fe20000000000 */
[----:B------:R-:W-:Y:S01]  /*22920*/  ISETP.GE.U32.AND P2, PT, R16, 0x7fffff3d, PT ;  /* 0x7fffff3d1000780c */ /* 0x000fe20003f46070 */
[C---:B------:R-:W-:Y:S01]  /*22930*/  IMAD.WIDE R240, R2.reuse, 0x4, R240 ;  /* 0x0000000402f07825 */ /* 0x040fe200078e02f0 */
[----:B------:R-:W3:Y:S01]  /*22940*/  LDL.LU.64 R40, [R1+0x13a8] ;  /* 0x0013a80001287983 */ /* 0x000ee20000300a00 */
[----:B------:R-:W1:Y:S01]  /*22950*/  LDC R78, c[0x0][0x230] ;  /* 0x00008c00ff4e7b82 */ /* 0x000e620000000800 */
[----:B------:R-:W-:Y:S02]  /*22960*/  ISETP.GE.U32.AND P6, PT, R9, 0x7fffff20, PT ;  /* 0x7fffff200900780c */ /* 0x000fe40003fc6070 */
[----:B------:R-:W3:Y:S01]  /*22970*/  LDL.LU.64 R34, [R1+0x13a0] ;  /* 0x0013a00001227983 */ /* 0x000ee20000300a00 */
[----:B------:R-:W-:-:S04]  /*22980*/  IMAD.WIDE R238, R2, 0x4, R238 ;  /* 0x0000000402ee7825 */ /* 0x000fc800078e02ee */
[----:B------:R-:W-:Y:S01]  /*22990*/  IMAD.WIDE R236, R2, 0x4, R236 ;  /* 0x0000000402ec7825 */ /* 0x000fe200078e02ec */
[----:B------:R-:W1:Y:S03]  /*229a0*/  LDC R79, c[0x0][0x230] ;  /* 0x00008c00ff4f7b82 */ /* 0x000e660000000800 */
[----:B----4-:R-:W-:Y:S01]  /*229b0*/  VIADD R8, R25, 0xffffff5e ;  /* 0xffffff5e19087836 */ /* 0x010fe20000000000 */
[----:B------:R-:W-:-:S04]  /*229c0*/  ISETP.GE.U32.AND P5, PT, R17, 0x7fffff3e, PT ;  /* 0x7fffff3e1100780c */ /* 0x000fc80003fa6070 */
[----:B------:R-:W4:Y:S01]  /*229d0*/  LDC R110, c[0x0][0x230] ;  /* 0x00008c00ff6e7b82 */ /* 0x000f220000000800 */
[----:B------:R-:W-:-:S07]  /*229e0*/  ISETP.GE.U32.AND P3, PT, R8, 0x7fffff1f, PT ;  /* 0x7fffff1f0800780c */ /* 0x000fce0003f66070 */
[----:B------:R-:W4:Y:S08]  /*229f0*/  LDC R113, c[0x0][0x230] ;  /* 0x00008c00ff717b82 */ /* 0x000f300000000800 */
[----:B------:R-:W4:Y:S08]  /*22a00*/  LDC R111, c[0x0][0x230] ;  /* 0x00008c00ff6f7b82 */ /* 0x000f300000000800 */
[----:B------:R-:W4:Y:S08]  /*22a10*/  LDC R112, c[0x0][0x230] ;  /* 0x00008c00ff707b82 */ /* 0x000f300000000800 */
[----:B------:R-:W4:Y:S08]  /*22a20*/  LDC R142, c[0x0][0x230] ;  /* 0x00008c00ff8e7b82 */ /* 0x000f300000000800 */
[----:B------:R-:W4:Y:S08]  /*22a30*/  LDC R143, c[0x0][0x230] ;  /* 0x00008c00ff8f7b82 */ /* 0x000f300000000800 */
[----:B------:R-:W4:Y:S08]  /*22a40*/  LDC R174, c[0x0][0x230] ;  /* 0x00008c00ffae7b82 */ /* 0x000f300000000800 */
[----:B------:R-:W4:Y:S01]  /*22a50*/  LDC R175, c[0x0][0x230] ;  /* 0x00008c00ffaf7b82 */ /* 0x000f220000000800 */
[----:B------:R-:W4:Y:S07]  /*22a60*/  S2R R209, SR_TID.X ;  /* 0x0000000000d17919 */ /* 0x000f2e0000002100 */
[----:B------:R-:W4:Y:S08]  /*22a70*/  LDC R207, c[0x0][0x230] ;  /* 0x00008c00ffcf7b82 */ /* 0x000f300000000800 */
[----:B------:R-:W4:Y:S08]  /*22a80*/  LDC R206, c[0x0][0x230] ;  /* 0x00008c00ffce7b82 */ /* 0x000f300000000800 */
[----:B------:R-:W4:Y:S01]  /*22a90*/  LDC R208, c[0x0][0x230] ;  /* 0x00008c00ffd07b82 */ /* 0x000f220000000800 */
[----:B------:R-:W-:-:S04]  /*22aa0*/  IMAD.WIDE R214, R4, 0x4, R214 ;  /* 0x0000000404d67825 */ /* 0x000fc800078e02d6 */
[----:B------:R-:W-:-:S03]  /*22ab0*/  IMAD.WIDE R216, R4, 0x4, R216 ;  /* 0x0000000404d87825 */ /* 0x000fc600078e02d8 */
[----:B------:R-:W4:Y:S01]  /*22ac0*/  LDC R25, c[0x0][0x230] ;  /* 0x00008c00ff197b82 */ /* 0x000f220000000800 */
[----:B------:R-:W-:-:S04]  /*22ad0*/  IMAD.WIDE R218, R4, 0x4, R218 ;  /* 0x0000000404da7825 */ /* 0x000fc800078e02da */
[----:B------:R-:W-:-:S03]  /*22ae0*/  IMAD.WIDE R222, R4, 0x4, R222 ;  /* 0x0000000404de7825 */ /* 0x000fc600078e02de */
[----:B------:R-:W4:Y:S01]  /*22af0*/  LDC R24, c[0x0][0x230] ;  /* 0x00008c00ff187b82 */ /* 0x000f220000000800 */
[----:B------:R-:W-:-:S07]  /*22b00*/  UISETP.GT.AND UP1, UPT, UR6, 0xff, UPT ;  /* 0x000000ff0600788c */ /* 0x000fce000bf24270 */
[----:B------:R-:W4:Y:S01]  /*22b10*/  LDC R251, c[0x0][0x230] ;  /* 0x00008c00fffb7b82 */ /* 0x000f220000000800 */
[----:B------:R-:W-:-:S04]  /*22b20*/  IMAD.WIDE R234, R4, 0x4, R234 ;  /* 0x0000000404ea7825 */ /* 0x000fc800078e02ea */
[----:B------:R-:W-:-:S03]  /*22b30*/  IMAD.WIDE R226, R4, 0x4, R226 ;  /* 0x0000000404e27825 */ /* 0x000fc600078e02e2 */
[----:B------:R-:W4:Y:S01]  /*22b40*/  LDC R252, c[0x0][0x230] ;  /* 0x00008c00fffc7b82 */ /* 0x000f220000000800 */
[C---:B------:R-:W-:Y:S02]  /*22b50*/  IMAD.WIDE R8, R2.reuse, 0x4, R32 ;  /* 0x0000000402087825 */ /* 0x040fe400078e0220 */
[----:B------:R-:W4:Y:S02]  /*22b60*/  LDL.LU.64 R32, [R1+0x1398] ;  /* 0x0013980001207983 */ /* 0x000f240000300a00 */
[C---:B------:R-:W-:Y:S02]  /*22b70*/  IMAD.WIDE R16, R2.reuse, 0x4, R26 ;  /* 0x0000000402107825 */ /* 0x040fe400078e021a */
[----:B------:R-:W4:Y:S02]  /*22b80*/  LDL.LU.64 R26, [R1+0x1390] ;  /* 0x00139000011a7983 */ /* 0x000f240000300a00 */
[C---:B------:R-:W-:Y:S02]  /*22b90*/  IMAD.WIDE R18, R2.reuse, 0x4, R18 ;  /* 0x0000000402127825 */ /* 0x040fe400078e0212 */
[----:B------:R-:W4:Y:S04]  /*22ba0*/  LDL.LU.64 R38, [R1+0x1388] ;  /* 0x0013880001267983 */ /* 0x000f280000300a00 */
[----:B------:R1:W-:Y:S01]  /*22bb0*/  STL.64 [R1+0x35a0], R8 ;  /* 0x0035a00801007387 */ /* 0x0003e20000100a00 */
[----:B------:R-:W-:-:S03]  /*22bc0*/  IMAD.WIDE R20, R2, 0x4, R20 ;  /* 0x0000000402147825 */ /* 0x000fc600078e0214 */
[----:B------:R1:W-:Y:S04]  /*22bd0*/  STL.64 [R1+0x35a8], R16 ;  /* 0x0035a81001007387 */ /* 0x0003e80000100a00 */
[----:B------:R-:W-:Y:S04]  /*22be0*/  STL.64 [R1+0x35b0], R18 ;  /* 0x0035b01201007387 */ /* 0x000fe80000100a00 */
[----:B------:R-:W-:Y:S04]  /*22bf0*/  STL.64 [R1+0x35b8], R20 ;  /* 0x0035b81401007387 */ /* 0x000fe80000100a00 */
[----:B------:R-:W-:Y:S01]  /*22c00*/  @!PT LDS RZ, [RZ] ;  /* 0x00000000fffff984 */ /* 0x000fe20000000800 */
[----:B------:R-:W-:Y:S01]  /*22c10*/  @!PT LDS RZ, [RZ] ;  /* 0x00000000fffff984 */ /* 0x000fe20000000800 */
[----:B------:R-:W-:Y:S01]  /*22c20*/  @!PT LDS RZ, [RZ] ;  /* 0x00000000fffff984 */ /* 0x000fe20000000800 */
[----:B------:R1:W-:Y:S04]  /*22c30*/  LDGSTS.E [R250+0x40000], desc[UR4][R8.64], !P1 ;  /* 0x4000000008fa7fae */ /* 0x0003e8000c921844 */
[----:B------:R1:W-:Y:S04]  /*22c40*/  LDGSTS.E [R250+0x44000], desc[UR4][R16.64], !P1 ;  /* 0x4400000010fa7fae */ /* 0x0003e8000c921844 */
[----:B------:R-:W-:Y:S01]  /*22c50*/  LDGSTS.E [R250+0x48000], desc[UR4][R18.64], !P1 ;  /* 0x4800000012fa7fae */ /* 0x000fe2000c921844 */
[----:B--2---:R-:W-:-:S03]  /*22c60*/  IMAD.WIDE R42, R2, 0x4, R42 ;  /* 0x00000004022a7825 */ /* 0x004fc600078e022a */
[----:B------:R-:W-:Y:S01]  /*22c70*/  LDGSTS.E [R250+0x4c000], desc[UR4][R20.64], !P1 ;  /* 0x4c00000014fa7fae */ /* 0x000fe2000c921844 */
[----:B---3--:R-:W-:-:S03]  /*22c80*/  IMAD.WIDE R12, R2, 0x4, R36 ;  /* 0x00000004020c7825 */ /* 0x008fc600078e0224 */
[----:B------:R-:W-:Y:S01]  /*22c90*/  STL.64 [R1+0x448], R42 ;  /* 0x0004482a01007387 */ /* 0x000fe20000100a00 */
[----:B------:R-:W-:-:S03]  /*22ca0*/  IMAD.WIDE R10, R2, 0x4, R30 ;  /* 0x00000004020a7825 */ /* 0x000fc600078e021e */
[----:B------:R-:W2:Y:S04]  /*22cb0*/  LDL.LU.64 R36, [R1+0x1380] ;  /* 0x0013800001247983 */ /* 0x000ea80000300a00 */
[----:B------:R3:W-:Y:S01]  /*22cc0*/  STL.64 [R1+0x440], R12 ;  /* 0x0004400c01007387 */ /* 0x0007e20000100a00 */
[----:B-1----:R-:W-:-:S03]  /*22cd0*/  IMAD.WIDE R8, R2, 0x4, R28 ;  /* 0x0000000402087825 */ /* 0x002fc600078e021c */
[----:B------:R-:W2:Y:S04]  /*22ce0*/  LDL.LU.64 R30, [R1+0x1378] ;  /* 0x00137800011e7983 */ /* 0x000ea80000300a00 */
[----:B------:R4:W-:Y:S04]  /*22cf0*/  STL.64 [R1+0x438], R10 ;  /* 0x0004380a01007387 */ /* 0x0009e80000100a00 */
[----:B------:R-:W2:Y:S01]  /*22d00*/  LDL.LU.64 R28, [R1+0x1370] ;  /* 0x00137000011c7983 */ /* 0x000ea20000300a00 */
[----:B------:R-:W-:-:S03]  /*22d10*/  IMAD.WIDE R16, R2, 0x4, R40 ;  /* 0x0000000402107825 */ /* 0x000fc600078e0228 */
[----:B------:R-:W-:Y:S04]  /*22d20*/  LDGSTS.E [R250+0x40004], desc[UR4][R42.64], !P4 ;  /* 0x400040002afa7fae */ /* 0x000fe8000e121844 */
[----:B------:R3:W-:Y:S04]  /*22d30*/  LDGSTS.E [R250+0x44004], desc[UR4][R12.64], !P4 ;  /* 0x440040000cfa7fae */ /* 0x0007e8000e121844 */
[----:B------:R1:W-:Y:S04]  /*22d40*/  STL.64 [R1+0x430], R8 ;  /* 0x0004300801007387 */ /* 0x0003e80000100a00 */
[----:B------:R4:W-:Y:S01]  /*22d50*/  LDGSTS.E [R250+0x48004], desc[UR4][R10.64], !P4 ;  /* 0x480040000afa7fae */ /* 0x0009e2000e121844 */
[----:B---3--:R-:W-:-:S03]  /*22d60*/  IMAD.WIDE R12, R2, 0x4, R34 ;  /* 0x00000004020c7825 */ /* 0x008fc600078e0222 */
[----:B------:R-:W3:Y:S04]  /*22d70*/  LDL.LU.64 R50, [R1+0x1028] ;  /* 0x0010280001327983 */ /* 0x000ee80000300a00 */
[----:B------:R1:W-:Y:S04]  /*22d80*/  STL.64 [R1+0x428], R16 ;  /* 0x0004281001007387 */ /* 0x0003e80000100a00 */
[----:B------:R-:W3:Y:S04]  /*22d90*/  LDL.LU.64 R48, [R1+0x1020] ;  /* 0x0010200001307983 */ /* 0x000ee80000300a00 */
[----:B------:R2:W-:Y:S04]  /*22da0*/  STL.64 [R1+0x420], R12 ;  /* 0x0004200c01007387 */ /* 0x0005e80000100a00 */
[----:B------:R-:W3:Y:S04]  /*22db0*/  LDL.LU.64 R34, [R1+0x1018] ;  /* 0x0010180001227983 */ /* 0x000ee80000300a00 */
[----:B------:R1:W-:Y:S04]  /*22dc0*/  LDGSTS.E [R250+0x4c004], desc[UR4][R8.64], !P4 ;  /* 0x4c00400008fa7fae */ /* 0x0003e8000e121844 */
[----:B------:R1:W-:Y:S04]  /*22dd0*/  LDGSTS.E [R250+0x40008], desc[UR4][R16.64], !P5 ;  /* 0x4000800010fa7fae */ /* 0x0003e8000e921844 */
[----:B------:R2:W-:Y:S01]  /*22de0*/  LDGSTS.E [R250+0x44008], desc[UR4][R12.64], !P5 ;  /* 0x440080000cfa7fae */ /* 0x0005e2000e921844 */
[----:B----4-:R-:W-:-:S05]  /*22df0*/  IMAD.WIDE R10, R2, 0x4, R32 ;  /* 0x00000004020a7825 */ /* 0x010fca00078e0220 */
[----:B------:R4:W-:Y:S04]  /*22e00*/  STL.64 [R1+0x418], R10 ;  /* 0x0004180a01007387 */ /* 0x0009e80000100a00 */
[----:B------:R-:W3:Y:S01]  /*22e10*/  LDL.LU.64 R32, [R1+0x1010] ;  /* 0x0010100001207983 */ /* 0x000ee20000300a00 */
[C---:B-1----:R-:W-:Y:S02]  /*22e20*/  IMAD.WIDE R8, R2.reuse, 0x4, R26 ;  /* 0x0000000402087825 */ /* 0x042fe400078e021a */
[----:B------:R-:W1:Y:S01]  /*22e30*/  LDC R26, c[0x0][0x230] ;  /* 0x00008c00ff1a7b82 */ /* 0x000e620000000800 */
[----:B------:R4:W-:Y:S01]  /*22e40*/  LDGSTS.E [R250+0x48008], desc[UR4][R10.64], !P5 ;  /* 0x480080000afa7fae */ /* 0x0009e2000e921844 */
[----:B------:R-:W-:-:S03]  /*22e50*/  IMAD.WIDE R16, R2, 0x4, R38 ;  /* 0x0000000402107825 */ /* 0x000fc600078e0226 */
[----:B------:R4:W-:Y:S04]  /*22e60*/  STL.64 [R1+0x410], R8 ;  /* 0x0004100801007387 */ /* 0x0009e80000100a00 */
[----:B------:R-:W3:Y:S04]  /*22e70*/  LDL.LU.64 R46, [R1+0x1008] ;  /* 0x00100800012e7983 */ /* 0x000ee80000300a00 */
[----:B------:R4:W-:Y:S04]  /*22e80*/  LDGSTS.E [R250+0x4c008], desc[UR4][R8.64], !P5 ;  /* 0x4c00800008fa7fae */ /* 0x0009e8000e921844 */
[----:B------:R-:W3:Y:S04]  /*22e90*/  LDL.LU.64 R44, [R1+0x1000] ;  /* 0x00100000012c7983 */ /* 0x000ee80000300a00 */
[----:B------:R-:W3:Y:S04]  /*22ea0*/  LDL.LU.64 R42, [R1+0xff8] ;  /* 0x000ff800012a7983 */ /* 0x000ee80000300a00 */
[----:B------:R3:W-:Y:S04]  /*22eb0*/  STL.64 [R1+0x408], R16 ;  /* 0x0004081001007387 */ /* 0x0007e80000100a00 */
[----:B------:R-:W3:Y:S04]  /*22ec0*/  LDL.LU.64 R40, [R1+0xff0] ;  /* 0x000ff00001287983 */ /* 0x000ee80000300a00 */
[----:B------:R3:W-:Y:S01]  /*22ed0*/  LDGSTS.E [R250+0x4000c], desc[UR4][R16.64], !P2 ;  /* 0x4000c00010fa7fae */ /* 0x0007e2000d121844 */
[----:B--2---:R-:W-:-:S04]  /*22ee0*/  IMAD.WIDE R12, R2, 0x4, R36 ;  /* 0x00000004020c7825 */ /* 0x004fc800078e0224 */
[C---:B----4-:R-:W-:Y:S01]  /*22ef0*/  IMAD.WIDE R10, R2.reuse, 0x4, R30 ;  /* 0x00000004020a7825 */ /* 0x050fe200078e021e */
[----:B------:R2:W-:Y:S03]  /*22f00*/  STL.64 [R1+0x400], R12 ;  /* 0x0004000c01007387 */ /* 0x0005e60000100a00 */
[C---:B------:R-:W-:Y:S01]  /*22f10*/  IMAD.WIDE R8, R2.reuse, 0x4, R28 ;  /* 0x0000000402087825 */ /* 0x040fe200078e021c */
[----:B------:R4:W-:Y:S04]  /*22f20*/  STL.64 [R1+0x3f8], R10 ;  /* 0x0003f80a01007387 */ /* 0x0009e80000100a00 */
[----:B------:R1:W-:Y:S04]  /*22f30*/  STL.64 [R1+0x3f0], R8 ;  /* 0x0003f00801007387 */ /* 0x0003e80000100a00 */
[----:B------:R-:W4:Y:S04]  /*22f40*/  LDL.LU.64 R30, [R1+0xfe8] ;  /* 0x000fe800011e7983 */ /* 0x000f280000300a00 */
[----:B------:R-:W4:Y:S04]  /*22f50*/  LDL.LU.64 R38, [R1+0xfe0] ;  /* 0x000fe00001267983 */ /* 0x000f280000300a00 */
[----:B------:R-:W4:Y:S04]  /*22f60*/  LDL.LU.64 R36, [R1+0xfd8] ;  /* 0x000fd80001247983 */ /* 0x000f280000300a00 */
[----:B------:R-:W4:Y:S01]  /*22f70*/  LDL.LU.64 R28, [R1+0xfd0] ;  /* 0x000fd000011c7983 */ /* 0x000f220000300a00 */
[----:B---3--:R-:W-:-:S03]  /*22f80*/  IMAD.WIDE R16, R2, 0x4, R50 ;  /* 0x0000000402107825 */ /* 0x008fc600078e0232 */
[----:B------:R2:W-:Y:S04]  /*22f90*/  LDGSTS.E [R250+0x4400c], desc[UR4][R12.64], !P2 ;  /* 0x4400c0000cfa7fae */ /* 0x0005e8000d121844 */
[----:B------:R4:W-:Y:S04]  /*22fa0*/  LDGSTS.E [R250+0x4800c], desc[UR4][R10.64], !P2 ;  /* 0x4800c0000afa7fae */ /* 0x0009e8000d121844 */
[----:B------:R1:W-:Y:S01]  /*22fb0*/  LDGSTS.E [R250+0x4c00c], desc[UR4][R8.64], !P2 ;  /* 0x4c00c00008fa7fae */ /* 0x0003e2000d121844 */
[----:B--2---:R-:W-:-:S03]  /*22fc0*/  IMAD.WIDE R12, R2, 0x4, R48 ;  /* 0x00000004020c7825 */ /* 0x004fc600078e0230 */
[----:B------:R2:W-:Y:S01]  /*22fd0*/  STL.64 [R1+0x68], R16 ;  /* 0x0000681001007387 */ /* 0x0005e20000100a00 */
[----:B----4-:R-:W-:-:S03]  /*22fe0*/  IMAD.WIDE R10, R2, 0x4, R34 ;  /* 0x00000004020a7825 */ /* 0x010fc600078e0222 */
[----:B------:R3:W-:Y:S04]  /*22ff0*/  STL.64 [R1+0x60], R12 ;  /* 0x0000600c01007387 */ /* 0x0007e80000100a00 */
[----:B------:R4:W-:Y:S04]  /*23000*/  STL.64 [R1+0x58], R10 ;  /* 0x0000580a01007387 */ /* 0x0009e80000100a00 */
[----:B------:R2:W-:Y:S04]  /*23010*/  LDGSTS.E [R250+0x50000], desc[UR4][R16.64], !P6 ;  /* 0x5000000010fa7fae */ /* 0x0005e8000f121844 */
[----:B------:R3:W-:Y:S04]  /*23020*/  LDGSTS.E [R250+0x54000], desc[UR4][R12.64], !P6 ;  /* 0x540000000cfa7fae */ /* 0x0007e8000f121844 */
[----:B------:R4:W-:Y:S01]  /*23030*/  LDGSTS.E [R250+0x58000], desc[UR4][R10.64], !P6 ;  /* 0x580000000afa7fae */ /* 0x0009e2000f121844 */
[----:B-1----:R-:W-:-:S05]  /*23040*/  IMAD.WIDE R8, R2, 0x4, R32 ;  /* 0x0000000402087825 */ /* 0x002fca00078e0220 */
[----:B------:R1:W-:Y:S04]  /*23050*/  STL.64 [R1+0x50], R8 ;  /* 0x0000500801007387 */ /* 0x0003e80000100a00 */
[----:B------:R-:W4:Y:S04]  /*23060*/  LDL.LU.64 R34, [R1+0xfc8] ;  /* 0x000fc80001227983 */ /* 0x000f280000300a00 */
[----:B------:R-:W4:Y:S01]  /*23070*/  LDL.LU.64 R32, [R1+0xfc0] ;  /* 0x000fc00001207983 */ /* 0x000f220000300a00 */
[----:B--2---:R-:W-:-:S03]  /*23080*/  IMAD.WIDE R16, R2, 0x4, R46 ;  /* 0x0000000402107825 */ /* 0x004fc600078e022e */
[----:B------:R1:W-:Y:S01]  /*23090*/  LDGSTS.E [R250+0x5c000], desc[UR4][R8.64], !P6 ;  /* 0x5c00000008fa7fae */ /* 0x0003e2000f121844 */
[----:B---3--:R-:W-:-:S03]  /*230a0*/  IMAD.WIDE R12, R2, 0x4, R44 ;  /* 0x00000004020c7825 */ /* 0x008fc600078e022c */
[----:B------:R2:W-:Y:S01]  /*230b0*/  STL.64 [R1+0x48], R16 ;  /* 0x0000481001007387 */ /* 0x0005e20000100a00 */
[----:B----4-:R-:W-:-:S03]  /*230c0*/  IMAD.WIDE R10, R2, 0x4, R42 ;  /* 0x00000004020a7825 */ /* 0x010fc600078e022a */
[----:B------:R2:W-:Y:S04]  /*230d0*/  LDGSTS.E [R250+0x50004], desc[UR4][R16.64], !P3 ;  /* 0x5000400010fa7fae */ /* 0x0005e8000d921844 */
[----:B------:R3:W-:Y:S01]  /*230e0*/  STL.64 [R1+0x40], R12 ;  /* 0x0000400c01007387 */ /* 0x0007e20000100a00 */
[----:B-1----:R-:W-:-:S03]  /*230f0*/  IMAD.WIDE R8, R2, 0x4, R40 ;  /* 0x0000000402087825 */ /* 0x002fc600078e0228 */
[----:B------:R3:W-:Y:S04]  /*23100*/  LDGSTS.E [R250+0x54004], desc[UR4][R12.64], !P3 ;  /* 0x540040000cfa7fae */ /* 0x0007e8000d921844 */
[----:B------:R1:W-:Y:S04]  /*23110*/  STL.64 [R1+0x38], R10 ;  /* 0x0000380a01007387 */ /* 0x0003e80000100a00 */
[----:B------:R1:W-:Y:S04]  /*23120*/  LDGSTS.E [R250+0x58004], desc[UR4][R10.64], !P3 ;  /* 0x580040000afa7fae */ /* 0x0003e8000d921844 */
[----:B------:R4:W-:Y:S04]  /*23130*/  STL.64 [R1+0x30], R8 ;  /* 0x0000300801007387 */ /* 0x0009e80000100a00 */
[----:B------:R4:W-:Y:S01]  /*23140*/  LDGSTS.E [R250+0x5c004], desc[UR4][R8.64], !P3 ;  /* 0x5c00400008fa7fae */ /* 0x0009e2000d921844 */
[----:B--2---:R-:W-:-:S03]  /*23150*/  IMAD.WIDE R16, R2, 0x4, R30 ;  /* 0x0000000402107825 */ /* 0x004fc600078e021e */
[----:B------:R-:W2:Y:S01]  /*23160*/  LDL.LU.64 R30, [R1+0x1368] ;  /* 0x00136800011e7983 */ /* 0x000ea20000300a00 */
[----:B---3--:R-:W-:-:S04]  /*23170*/  IMAD.WIDE R12, R2, 0x4, R38 ;  /* 0x00000004020c7825 */ /* 0x008fc800078e0226 */
[C---:B-1----:R-:W-:Y:S01]  /*23180*/  IMAD.WIDE R10, R2.reuse, 0x4, R36 ;  /* 0x00000004020a7825 */ /* 0x042fe200078e0224 */
[----:B------:R-:W-:Y:S03]  /*23190*/  STL.64 [R1+0x28], R16 ;  /* 0x0000281001007387 */ /* 0x000fe60000100a00 */
[----:B----4-:R-:W-:Y:S01]  /*231a0*/  IMAD.WIDE R8, R2, 0x4, R28 ;  /* 0x0000000402087825 */ /* 0x010fe200078e021c */
[----:B------:R-:W-:Y:S04]  /*231b0*/  STL.64 [R1+0x20], R12 ;  /* 0x0000200c01007387 */ /* 0x000fe80000100a00 */
[----:B------:R1:W-:Y:S04]  /*231c0*/  STL.64 [R1+0x18], R10 ;  /* 0x0000180a01007387 */ /* 0x0003e80000100a00 */
[----:B------:R-:W3:Y:S04]  /*231d0*/  LDL.LU.64 R40, [R1+0x1360] ;  /* 0x0013600001287983 */ /* 0x000ee80000300a00 */
[----:B------:R4:W-:Y:S04]  /*231e0*/  STL.64 [R1+0x10], R8 ;  /* 0x0000100801007387 */ /* 0x0009e80000100a00 */
[----:B------:R-:W3:Y:S04]  /*231f0*/  LDL.LU.64 R38, [R1+0x1358] ;  /* 0x0013580001267983 */ /* 0x000ee80000300a00 */
[----:B------:R-:W3:Y:S01]  /*23200*/  LDL.LU.64 R28, [R1+0x1350] ;  /* 0x00135000011c7983 */ /* 0x000ee20000300a00 */
[----:B------:R-:W-:-:S03]  /*23210*/  VIADD R22, R22, 0xffffff5d ;  /* 0xffffff5d16167836 */ /* 0x000fc60000000000 */
[----:B------:R-:W3:Y:S02]  /*23220*/  LDL.LU.64 R48, [R1+0x1348] ;  /* 0x0013480001307983 */ /* 0x000ee40000300a00 */
[----:B------:R-:W-:Y:S02]  /*23230*/  ISETP.GE.U32.AND P1, PT, R22, 0x7fffff1e, PT ;  /* 0x7fffff1e1600780c */ /* 0x000fe40003f26070 */
[----:B------:R-:W3:Y:S11]  /*23240*/  LDL.LU.64 R36, [R1+0x1340] ;  /* 0x0013400001247983 */ /* 0x000ef60000300a00 */
[----:B------:R-:W-:Y:S04]  /*23250*/  LDGSTS.E [R250+0x50008], desc[UR4][R16.64], !P1 ;  /* 0x5000800010fa7fae */ /* 0x000fe8000c921844 */
[----:B------:R-:W-:Y:S04]  /*23260*/  LDGSTS.E [R250+0x54008], desc[UR4][R12.64], !P1 ;  /* 0x540080000cfa7fae */ /* 0x000fe8000c921844 */
[----:B------:R1:W-:Y:S04]  /*23270*/  LDGSTS.E [R250+0x58008], desc[UR4][R10.64], !P1 ;  /* 0x580080000afa7fae */ /* 0x0003e8000c921844 */
[----:B------:R4:W-:Y:S01]  /*23280*/  LDGSTS.E [R250+0x5c008], desc[UR4][R8.64], !P1 ;  /* 0x5c00800008fa7fae */ /* 0x0009e2000c921844 */
[----:B-1----:R-:W-:-:S04]  /*23290*/  IMAD.WIDE R10, R2, 0x4, R34 ;  /* 0x00000004020a7825 */ /* 0x002fc800078e0222 */
[----:B----4-:R-:W-:Y:S01]  /*232a0*/  IMAD.WIDE R8, R2, 0x4, R32 ;  /* 0x0000000402087825 */ /* 0x010fe200078e0220 */
[----:B------:R1:W-:Y:S04]  /*232b0*/  STL.64 [R1+0x8], R10 ;  /* 0x0000080a01007387 */ /* 0x0003e80000100a00 */
[----:B------:R-:W4:Y:S04]  /*232c0*/  LDL.LU.64 R34, [R1+0x1338] ;  /* 0x0013380001227983 */ /* 0x000f280000300a00 */
[----:B------:R1:W-:Y:S04]  /*232d0*/  STL.64 [R1], R8 ;  /* 0x0000000801007387 */ /* 0x0003e80000100a00 */
[----:B------:R-:W4:Y:S01]  /*232e0*/  LDL.LU.64 R32, [R1+0x1330] ;  /* 0x0013300001207983 */ /* 0x000f220000300a00 */
[----:B------:R-:W-:-:S02]  /*232f0*/  VIADD R22, R23, 0xffffff5c ;  /* 0xffffff5c17167836 */ /* 0x000fc40000000000 */
[----:B------:R-:W4:Y:S03]  /*23300*/  LDC R23, c[0x0][0x230] ;  /* 0x00008c00ff177b82 */ /* 0x000f260000000800 */
[----:B------:R-:W-:Y:S01]  /*23310*/  ISETP.GE.U32.AND P4, PT, R22, 0x7fffff1d, PT ;  /* 0x7fffff1d1600780c */ /* 0x000fe20003f86070 */
[----:B------:R-:W-:Y:S04]  /*23320*/  STL.64 [R1+0x35c0], R242 ;  /* 0x0035c0f201007387 */ /* 0x000fe80000100a00 */
[----:B------:R-:W-:Y:S04]  /*23330*/  STL.64 [R1+0x35c8], R240 ;  /* 0x0035c8f001007387 */ /* 0x000fe80000100a00 */
[----:B------:R-:W4:Y:S04]  /*23340*/  LDL.LU.64 R46, [R1+0x1328] ;  /* 0x00132800012e7983 */ /* 0x000f280000300a00 */
[----:B------:R1:W-:Y:S04]  /*23350*/  LDGSTS.E [R250+0x5000c], desc[UR4][R10.64], !P4 ;  /* 0x5000c0000afa7fae */ /* 0x0003e8000e121844 */
[----:B------:R1:W-:Y:S04]  /*23360*/  LDGSTS.E [R250+0x5400c], desc[UR4][R8.64], !P4 ;  /* 0x5400c00008fa7fae */ /* 0x0003e8000e121844 */
[----:B------:R-:W4:Y:S04]  /*23370*/  LDL.LU.64 R44, [R1+0x1320] ;  /* 0x00132000012c7983 */ /* 0x000f280000300a00 */
[----:B------:R-:W4:Y:S01]  /*23380*/  LDL.LU.64 R42, [R1+0x1318] ;  /* 0x00131800012a7983 */ /* 0x000f220000300a00 */
[----:B--2---:R-:W-:-:S03]  /*23390*/  IMAD.WIDE R16, R2, 0x4, R30 ;  /* 0x0000000402107825 */ /* 0x004fc600078e021e */
[----:B------:R-:W-:Y:S04]  /*233a0*/  LDGSTS.E [R250+0x5800c], desc[UR4][R242.64], !P4 ;  /* 0x5800c000f2fa7fae */ /* 0x000fe8000e121844 */
[----:B------:R2:W-:Y:S04]  /*233b0*/  STL.64 [R1+0x3e8], R16 ;  /* 0x0003e81001007387 */ /* 0x0005e80000100a00 */
[----:B------:R-:W4:Y:S01]  /*233c0*/  LDL.LU.64 R30, [R1+0x1310] ;  /* 0x00131000011e7983 */ /* 0x000f220000300a00 */
[----:B---3--:R-:W-:-:S03]  /*233d0*/  IMAD.WIDE R12, R2, 0x4, R40 ;  /* 0x00000004020c7825 */ /* 0x008fc600078e0228 */
[----:B------:R-:W-:Y:S01]  /*233e0*/  LDGSTS.E [R250+0x5c00c], desc[UR4][R240.64], !P4 ;  /* 0x5c00c000f0fa7fae */ /* 0x000fe2000e121844 */
[----:B-1----:R-:W-:-:S03]  /*233f0*/  IMAD.WIDE R10, R2, 0x4, R38 ;  /* 0x00000004020a7825 */ /* 0x002fc600078e0226 */
[----:B------:R1:W-:Y:S01]  /*23400*/  STL.64 [R1+0x3e0], R12 ;  /* 0x0003e00c01007387 */ /* 0x0003e20000100a00 */
[----:B------:R-:W-:-:S03]  /*23410*/  IMAD.WIDE R8, R2, 0x4, R28 ;  /* 0x0000000402087825 */ /* 0x000fc600078e021c */
[----:B------:R4:W-:Y:S04]  /*23420*/  STL.64 [R1+0x3d8], R10 ;  /* 0x0003d80a01007387 */ /* 0x0009e80000100a00 */
[----:B------:R3:W-:Y:S04]  /*23430*/  STL.64 [R1+0x3d0], R8 ;  /* 0x0003d00801007387 */ /* 0x0007e80000100a00 */
[----:B------:R-:W3:Y:S04]  /*23440*/  LDL.LU.64 R40, [R1+0x1308] ;  /* 0x0013080001287983 */ /* 0x000ee80000300a00 */
[----:B------:R-:W3:Y:S04]  /*23450*/  LDL.LU.64 R38, [R1+0x1300] ;  /* 0x0013000001267983 */ /* 0x000ee80000300a00 */
[----:B------:R-:W3:Y:S01]  /*23460*/  LDL.LU.64 R28, [R1+0x12f8] ;  /* 0x0012f800011c7983 */ /* 0x000ee20000300a00 */
[----:B------:R-:W-:-:S02]  /*23470*/  VIADD R22, R25, 0xffffff7b ;  /* 0xffffff7b19167836 */ /* 0x000fc40000000000 */
[----:B------:R-:W3:Y:S03]  /*23480*/  LDC R25, c[0x0][0x230] ;  /* 0x00008c00ff197b82 */ /* 0x000ee60000000800 */
[----:B------:R-:W-:-:S13]  /*23490*/  ISETP.GE.U32.AND P5, PT, R22, 0x7fffff3c, PT ;  /* 0x7fffff3c1600780c */ /* 0x000fda0003fa6070 */
[----:B------:R2:W-:Y:S04]  /*234a0*/  LDGSTS.E [R249+0x40000], desc[UR4][R16.64], !P5 ;  /* 0x4000000010f97fae */ /* 0x0005e8000e921844 */
[----:B------:R1:W-:Y:S04]  /*234b0*/  LDGSTS.E [R249+0x44000], desc[UR4][R12.64], !P5 ;  /* 0x440000000cf97fae */ /* 0x0003e8000e921844 */
[----:B------:R4:W-:Y:S01]  /*234c0*/  LDGSTS.E [R249+0x48000], desc[UR4][R10.64], !P5 ;  /* 0x480000000af97fae */ /* 0x0009e2000e921844 */
[----:B--2---:R-:W-:-:S03]  /*234d0*/  IMAD.WIDE R16, R2, 0x4, R48 ;  /* 0x0000000402107825 */ /* 0x004fc600078e0230 */
[----:B------:R3:W-:Y:S01]  /*234e0*/  LDGSTS.E [R249+0x4c000], desc[UR4][R8.64], !P5 ;  /* 0x4c00000008f97fae */ /* 0x0007e2000e921844 */
[----:B-1----:R-:W-:-:S03]  /*234f0*/  IMAD.WIDE R12, R2, 0x4, R36 ;  /* 0x00000004020c7825 */ /* 0x002fc600078e0224 */
[----:B------:R1:W-:Y:S04]  /*23500*/  STL.64 [R1+0x3c8], R16 ;  /* 0x0003c81001007387 */ /* 0x0003e80000100a00 */
[----:B------:R-:W2:Y:S04]  /*23510*/  LDL.LU.64 R36, [R1+0x12f0] ;  /* 0x0012f00001247983 */ /* 0x000ea80000300a00 */
[----:B------:R1:W-:Y:S01]  /*23520*/  STL.64 [R1+0x3c0], R12 ;  /* 0x0003c00c01007387 */ /* 0x0003e20000100a00 */
[----:B----4-:R-:W-:-:S04]  /*23530*/  IMAD.WIDE R10, R2, 0x4, R34 ;  /* 0x00000004020a7825 */ /* 0x010fc800078e0222 */
[----:B---3--:R-:W-:Y:S01]  /*23540*/  IMAD.WIDE R8, R2, 0x4, R32 ;  /* 0x0000000402087825 */ /* 0x008fe200078e0220 */
[----:B------:R3:W-:Y:S04]  /*23550*/  STL.64 [R1+0x3b8], R10 ;  /* 0x0003b80a01007387 */ /* 0x0007e80000100a00 */
[----:B------:R4:W-:Y:S04]  /*23560*/  STL.64 [R1+0x3b0], R8 ;  /* 0x0003b00801007387 */ /* 0x0009e80000100a00 */
[----:B------:R-:W2:Y:S04]  /*23570*/  LDL.LU.64 R34, [R1+0xfb8] ;  /* 0x000fb80001227983 */ /* 0x000ea80000300a00 */
[----:B------:R-:W2:Y:S01]  /*23580*/  LDL.LU.64 R32, [R1+0xfb0] ;  /* 0x000fb00001207983 */ /* 0x000ea20000300a00 */
[----:B------:R-:W-:-:S02]  /*23590*/  VIADD R22, R24, 0xffffff7a ;  /* 0xffffff7a18167836 */ /* 0x000fc40000000000 */
[----:B------:R-:W2:Y:S03]  /*235a0*/  LDC R24, c[0x0][0x230] ;  /* 0x00008c00ff187b82 */ /* 0x000ea60000000800 */
[----:B------:R-:W-:Y:S01]  /*235b0*/  ISETP.GE.U32.AND P2, PT, R22, 0x7fffff3b, PT ;  /* 0x7fffff3b1600780c */ /* 0x000fe20003f46070 */
[----:B------:R-:W-:-:S04]  /*235c0*/  VIADD R22, R23, 0xffffff79 ;  /* 0xffffff7917167836 */ /* 0x000fc80000000000 */
[----:B------:R-:W2:Y:S01]  /*235d0*/  LDC R23, c[0x0][0x230] ;  /* 0x00008c00ff177b82 */ /* 0x000ea20000000800 */
[----:B------:R-:W-:-:S07]  /*235e0*/  ISETP.GE.U32.AND P6, PT, R22, 0x7fffff3a, PT ;  /* 0x7fffff3a1600780c */ /* 0x000fce0003fc6070 */
[----:B------:R1:W-:Y:S04]  /*235f0*/  LDGSTS.E [R249+0x40004], desc[UR4][R16.64], !P2 ;  /* 0x4000400010f97fae */ /* 0x0003e8000d121844 */
[----:B------:R1:W-:Y:S04]  /*23600*/  LDGSTS.E [R249+0x44004], desc[UR4][R12.64], !P2 ;  /* 0x440040000cf97fae */ /* 0x0003e8000d121844 */
[----:B------:R3:W-:Y:S01]  /*23610*/  LDGSTS.E [R249+0x48004], desc[UR4][R10.64], !P2 ;  /* 0x480040000af97fae */ /* 0x0007e2000d121844 */
[----:B-1----:R-:W-:-:S03]  /*23620*/  IMAD.WIDE R16, R2, 0x4, R46 ;  /* 0x0000000402107825 */ /* 0x002fc600078e022e */
[----:B------:R4:W-:Y:S01]  /*23630*/  LDGSTS.E [R249+0x4c004], desc[UR4][R8.64], !P2 ;  /* 0x4c00400008f97fae */ /* 0x0009e2000d121844 */
[----:B------:R-:W1:Y:S01]  /*23640*/  LDC R46, c[0x0][0x230] ;  /* 0x00008c00ff2e7b82 */ /* 0x000e620000000800 */
[C---:B------:R-:W-:Y:S02]  /*23650*/  IMAD.WIDE R12, R2.reuse, 0x4, R44 ;  /* 0x00000004020c7825 */ /* 0x040fe400078e022c */
[----:B------:R4:W-:Y:S02]  /*23660*/  STL.64 [R1+0x3a8], R16 ;  /* 0x0003a81001007387 */ /* 0x0009e40000100a00 */
[C---:B---3--:R-:W-:Y:S02]  /*23670*/  IMAD.WIDE R10, R2.reuse, 0x4, R42 ;  /* 0x00000004020a7825 */ /* 0x048fe400078e022a */
[----:B------:R3:W-:Y:S01]  /*23680*/  LDGSTS.E [R249+0x40008], desc[UR4][R16.64], !P6 ;  /* 0x4000800010f97fae */ /* 0x0007e2000f121844 */
[----:B------:R-:W1:Y:S01]  /*23690*/  LDC R47, c[0x0][0x230] ;  /* 0x00008c00ff2f7b82 */ /* 0x000e620000000800 */
[----:B----4-:R-:W-:-:S02]  /*236a0*/  IMAD.WIDE R8, R2, 0x4, R30 ;  /* 0x0000000402087825 */ /* 0x010fc400078e021e */
[----:B------:R4:W-:Y:S04]  /*236b0*/  STL.64 [R1+0x3a0], R12 ;  /* 0x0003a00c01007387 */ /* 0x0009e80000100a00 */
[----:B------:R4:W-:Y:S01]  /*236c0*/  LDGSTS.E [R249+0x44008], desc[UR4][R12.64], !P6 ;  /* 0x440080000cf97fae */ /* 0x0009e2000f121844 */
[----:B------:R-:W-:Y:S01]  /*236d0*/  VIADD R22, R26, 0xffffff78 ;  /* 0xffffff781a167836 */ /* 0x000fe20000000000 */
[----:B------:R-:W1:Y:S02]  /*236e0*/  LDC R30, c[0x0][0x230] ;  /* 0x00008c00ff1e7b82 */ /* 0x000e640000000800 */
[----:B------:R4:W-:Y:S04]  /*236f0*/  STL.64 [R1+0x398], R10 ;  /* 0x0003980a01007387 */ /* 0x0009e80000100a00 */
[----:B------:R2:W-:Y:S02]  /*23700*/  STL.64 [R1+0x390], R8 ;  /* 0x0003900801007387 */ /* 0x0005e40000100a00 */
[----:B------:R-:W1:Y:S02]  /*23710*/  LDC R26, c[0x0][0x230] ;  /* 0x00008c00ff1a7b82 */ /* 0x000e640000000800 */
[----:B------:R4:W-:Y:S04]  /*23720*/  LDGSTS.E [R249+0x48008], desc[UR4][R10.64], !P6 ;  /* 0x480080000af97fae */ /* 0x0009e8000f121844 */
[----:B------:R-:W2:Y:S01]  /*23730*/  LDL.LU.64 R44, [R1+0xfa8] ;  /* 0x000fa800012c7983 */ /* 0x000ea20000300a00 */
[----:B---3--:R-:W-:-:S03]  /*23740*/  IMAD.WIDE R16, R2, 0x4, R40 ;  /* 0x0000000402107825 */ /* 0x008fc600078e0228 */
[----:B------:R2:W-:Y:S01]  /*23750*/  LDGSTS.E [R249+0x4c008], desc[UR4][R8.64], !P6 ;  /* 0x4c00800008f97fae */ /* 0x0005e2000f121844 */
[----:B----4-:R-:W-:-:S03]  /*23760*/  IMAD.WIDE R12, R2, 0x4, R38 ;  /* 0x00000004020c7825 */ /* 0x010fc600078e0226 */
[----:B------:R3:W-:Y:S01]  /*23770*/  STL.64 [R1+0x388], R16 ;  /* 0x0003881001007387 */ /* 0x0007e20000100a00 */
[----:B------:R-:W-:Y:S01]  /*23780*/  ISETP.GE.U32.AND P3, PT, R22, 0x7fffff39, PT ;  /* 0x7fffff391600780c */ /* 0x000fe20003f66070 */
[----:B------:R-:W4:Y:S01]  /*23790*/  LDC R38, c[0x0][0x230] ;  /* 0x00008c00ff267b82 */ /* 0x000f220000000800 */
[C---:B------:R-:W-:Y:S01]  /*237a0*/  IMAD.WIDE R10, R2.reuse, 0x4, R28 ;  /* 0x00000004020a7825 */ /* 0x040fe200078e021c */
[----:B------:R-:W3:Y:S04]  /*237b0*/  LDL.LU.64 R42, [R1+0xfa0] ;  /* 0x000fa000012a7983 */ /* 0x000ee80000300a00 */
[----:B------:R4:W-:Y:S04]  /*237c0*/  STL.64 [R1+0x380], R12 ;  /* 0x0003800c01007387 */ /* 0x0009e80000100a00 */
[----:B------:R-:W4:Y:S04]  /*237d0*/  LDL.LU.64 R40, [R1+0xf98] ;  /* 0x000f980001287983 */ /* 0x000f280000300a00 */
[----:B------:R4:W-:Y:S04]  /*237e0*/  STL.64 [R1+0x378], R10 ;  /* 0x0003780a01007387 */ /* 0x0009e80000100a00 */
[----:B------:R-:W4:Y:S01]  /*237f0*/  LDL.LU.64 R28, [R1+0xf90] ;  /* 0x000f9000011c7983 */ /* 0x000f220000300a00 */
[----:B--2---:R-:W-:-:S03]  /*23800*/  IMAD.WIDE R8, R2, 0x4, R36 ;  /* 0x0000000402087825 */ /* 0x004fc600078e0224 */
[----:B------:R2:W-:Y:S04]  /*23810*/  LDGSTS.E [R249+0x4000c], desc[UR4][R16.64], !P3 ;  /* 0x4000c00010f97fae */ /* 0x0005e8000d921844 */
[----:B------:R2:W-:Y:S04]  /*23820*/  STL.64 [R1+0x370], R8 ;  /* 0x0003700801007387 */ /* 0x0005e80000100a00 */
[----:B------:R-:W2:Y:S01]  /*23830*/  LDL.LU.64 R48, [R1+0xf88] ;  /* 0x000f880001307983 */ /* 0x000ea20000300a00 */
[----:B------:R-:W-:-:S03]  /*23840*/  IMAD.WIDE R232, R2, 0x4, R34 ;  /* 0x0000000402e87825 */ /* 0x000fc600078e0222 */
[----:B------:R2:W-:Y:S01]  /*23850*/  LDGSTS.E [R249+0x4400c], desc[UR4][R12.64], !P3 ;  /* 0x4400c0000cf97fae */ /* 0x0005e2000d921844 */
[----:B------:R-:W-:-:S03]  /*23860*/  IMAD.WIDE R230, R2, 0x4, R32 ;  /* 0x0000000402e67825 */ /* 0x000fc600078e0220 */
[----:B------:R2:W-:Y:S04]  /*23870*/  LDGSTS.E [R249+0x4800c], desc[UR4][R10.64], !P3 ;  /* 0x4800c0000af97fae */ /* 0x0005e8000d921844 */
[----:B------:R-:W2:Y:S04]  /*23880*/  LDL.LU.64 R32, [R1+0xf80] ;  /* 0x000f800001207983 */ /* 0x000ea80000300a00 */
[----:B------:R-:W2:Y:S04]  /*23890*/  LDL.LU.64 R34, [R1+0xf78] ;  /* 0x000f780001227983 */ /* 0x000ea80000300a00 */
[----:B------:R-:W2:Y:S04]  /*238a0*/  LDL.LU.64 R36, [R1+0xf70] ;  /* 0x000f700001247983 */ /* 0x000ea80000300a00 */
[----:B------:R-:W-:Y:S04]  /*238b0*/  STL.64 [R1+0x3548], R238 ;  /* 0x003548ee01007387 */ /* 0x000fe80000100a00 */
[----:B------:R-:W-:Y:S04]  /*238c0*/  STL.64 [R1+0x3550], R236 ;  /* 0x003550ec01007387 */ /* 0x000fe80000100a00 */
[----:B------:R-:W-:Y:S04]  /*238d0*/  STL.64 [R1+0x3558], R232 ;  /* 0x003558e801007387 */ /* 0x000fe80000100a00 */
[----:B------:R-:W-:Y:S04]  /*238e0*/  STL.64 [R1+0x3560], R230 ;  /* 0x003560e601007387 */ /* 0x000fe80000100a00 */
[----:B------:R-:W2:Y:S01]  /*238f0*/  LDL.LU.64 R50, [R1+0xf68] ;  /* 0x000f680001327983 */ /* 0x000ea20000300a00 */
[----:B------:R-:W-:-:S02]  /*23900*/  VIADD R22, R25, 0xffffff5b ;  /* 0xffffff5b19167836 */ /* 0x000fc40000000000 */
[----:B------:R-:W1:Y:S01]  /*23910*/  LDC R25, c[0x0][0x230] ;  /* 0x00008c00ff197b82 */ /* 0x000e620000000800 */
[----:B------:R2:W-:Y:S02]  /*23920*/  LDGSTS.E [R249+0x4c00c], desc[UR4][R8.64], !P3 ;  /* 0x4c00c00008f97fae */ /* 0x0005e4000d921844 */
[----:B------:R-:W-:Y:S01]  /*23930*/  ISETP.GE.U32.AND P1, PT, R22, 0x7fffff1c, PT ;  /* 0x7fffff1c1600780c */ /* 0x000fe20003f26070 */
[----:B------:R-:W-:-:S04]  /*23940*/  VIADD R22, R24, 0xffffff5a ;  /* 0xffffff5a18167836 */ /* 0x000fc80000000000 */
[----:B------:R-:W1:Y:S01]  /*23950*/  LDC R24, c[0x0][0x230] ;  /* 0x00008c00ff187b82 */ /* 0x000e620000000800 */
[----:B------:R-:W-:Y:S01]  /*23960*/  ISETP.GE.U32.AND P4, PT, R22, 0x7fffff1b, PT ;  /* 0x7fffff1b1600780c */ /* 0x000fe20003f86070 */
[----:B------:R-:W-:-:S06]  /*23970*/  VIADD R22, R23, 0xffffff59 ;  /* 0xffffff5917167836 */ /* 0x000fcc0000000000 */
[----:B------:R-:W1:Y:S01]  /*23980*/  LDC R23, c[0x0][0x230] ;  /* 0x00008c00ff177b82 */ /* 0x000e620000000800 */
[----:B------:R-:W-:Y:S01]  /*23990*/  ISETP.GE.U32.AND P5, PT, R22, 0x7fffff1a, PT ;  /* 0x7fffff1a1600780c */ /* 0x000fe20003fa6070 */
[----:B------:R-:W-:Y:S04]  /*239a0*/  LDGSTS.E [R249+0x50000], desc[UR4][R238.64], !P1 ;  /* 0x50000000eef97fae */ /* 0x000fe8000c921844 */
[----:B------:R-:W-:Y:S01]  /*239b0*/  LDGSTS.E [R249+0x54000], desc[UR4][R236.64], !P1 ;  /* 0x54000000ecf97fae */ /* 0x000fe2000c921844 */
[----:B-1----:R-:W-:-:S03]  /*239c0*/  VIADD R22, R25, 0xffffff58 ;  /* 0xffffff5819167836 */ /* 0x002fc60000000000 */
[----:B------:R-:W-:Y:S02]  /*239d0*/  LDGSTS.E [R249+0x58000], desc[UR4][R232.64], !P1 ;  /* 0x58000000e8f97fae */ /* 0x000fe4000c921844 */
[----:B------:R-:W-:Y:S01]  /*239e0*/  ISETP.GE.U32.AND P2, PT, R22, 0x7fffff19, PT ;  /* 0x7fffff191600780c */ /* 0x000fe20003f46070 */
[----:B------:R-:W-:Y:S01]  /*239f0*/  VIADD R22, R26, 0xffffff77 ;  /* 0xffffff771a167836 */ /* 0x000fe20000000000 */
[----:B------:R-:W-:Y:S04]  /*23a00*/  LDGSTS.E [R249+0x5c000], desc[UR4][R230.64], !P1 ;  /* 0x5c000000e6f97fae */ /* 0x000fe8000c921844 */
[----:B------:R-:W-:Y:S01]  /*23a10*/  ISETP.GE.U32.AND P6, PT, R22, 0x7fffff38, PT ;  /* 0x7fffff381600780c */ /* 0x000fe20003fc6070 */
[----:B------:R-:W-:-:S05]  /*23a20*/  VIADD R22, R24, 0xffffff76 ;  /* 0xffffff7618167836 */ /* 0x000fca0000000000 */
[----:B------:R-:W-:Y:S01]  /*23a30*/  ISETP.GE.U32.AND P3, PT, R22, 0x7fffff37, PT ;  /* 0x7fffff371600780c */ /* 0x000fe20003f66070 */
[----:B------:R-:W-:Y:S02]  /*23a40*/  VIADD R22, R23, 0xffffff75 ;  /* 0xffffff7517167836 */ /* 0x000fe40000000000 */
[----:B---3--:R-:W-:-:S03]  /*23a50*/  IMAD.WIDE R24, R2, 0x4, R42 ;  /* 0x0000000402187825 */ /* 0x008fc600078e022a */
[----:B------:R-:W-:Y:S01]  /*23a60*/  ISETP.GE.U32.AND P1, PT, R22, 0x7fffff36, PT ;  /* 0x7fffff361600780c */ /* 0x000fe20003f26070 */
[----:B------:R-:W-:-:S04]  /*23a70*/  IMAD.WIDE R22, R2, 0x4, R44 ;  /* 0x0000000402167825 */ /* 0x000fc800078e022c */
[C---:B----4-:R-:W-:Y:S01]  /*23a80*/  IMAD.WIDE R26, R2.reuse, 0x4, R40 ;  /* 0x00000004021a7825 */ /* 0x050fe200078e0228 */
[----:B------:R-:W-:Y:S04]  /*23a90*/  LDGSTS.E [R249+0x50004], desc[UR4][R22.64], !P4 ;  /* 0x5000400016f97fae */ /* 0x000fe8000e121844 */
[----:B------:R-:W3:Y:S01]  /*23aa0*/  LDL.LU.64 R40, [R1+0xf60] ;  /* 0x000f600001287983 */ /* 0x000ee20000300a00 */
[----:B------:R-:W-:-:S03]  /*23ab0*/  IMAD.WIDE R28, R2, 0x4, R28 ;  /* 0x00000004021c7825 */ /* 0x000fc600078e021c */
[----:B------:R-:W4:Y:S04]  /*23ac0*/  LDL.LU.64 R42, [R1+0xf58] ;  /* 0x000f5800012a7983 */ /* 0x000f280000300a00 */
[----:B------:R-:W4:Y:S04]  /*23ad0*/  LDL.LU.64 R44, [R1+0xf50] ;  /* 0x000f5000012c7983 */ /* 0x000f280000300a00 */
[----:B------:R-:W-:Y:S04]  /*23ae0*/  STL.64 [R1+0x3568], R22 ;  /* 0x0035681601007387 */ /* 0x000fe80000100a00 */
[----:B------:R-:W-:Y:S04]  /*23af0*/  STL.64 [R1+0x3570], R24 ;  /* 0x0035701801007387 */ /* 0x000fe80000100a00 */
[----:B------:R-:W-:Y:S04]  /*23b00*/  STL.64 [R1+0x3578], R26 ;  /* 0x0035781a01007387 */ /* 0x000fe80000100a00 */
[----:B------:R-:W-:Y:S04]  /*23b10*/  STL.64 [R1+0x3580], R28 ;  /* 0x0035801c01007387 */ /* 0x000fe80000100a00 */
[----:B------:R-:W4:Y:S04]  /*23b20*/  LDL.LU.64 R62, [R1+0x12e8] ;  /* 0x0012e800013e7983 */ /* 0x000f280000300a00 */
[----:B------:R-:W4:Y:S04]  /*23b30*/  LDL.LU.64 R60, [R1+0x12e0] ;  /* 0x0012e000013c7983 */ /* 0x000f280000300a00 */
[----:B------:R-:W4:Y:S04]  /*23b40*/  LDL.LU.64 R58, [R1+0x12d8] ;  /* 0x0012d800013a7983 */ /* 0x000f280000300a00 */
[----:B------:R-:W4:Y:S01]  /*23b50*/  LDL.LU.64 R56, [R1+0x12d0] ;  /* 0x0012d00001387983 */ /* 0x000f220000300a00 */
[----:B------:R-:W-:-:S03]  /*23b60*/  VIADD R30, R30, 0xffffff74 ;  /* 0xffffff741e1e7836 */ /* 0x000fc60000000000 */
[----:B------:R-:W-:Y:S04]  /*23b70*/  LDGSTS.E [R249+0x54004], desc[UR4][R24.64], !P4 ;  /* 0x5400400018f97fae */ /* 0x000fe8000e121844 */
[----:B------:R-:W-:Y:S04]  /*23b80*/  LDGSTS.E [R249+0x58004], desc[UR4][R26.64], !P4 ;  /* 0x580040001af97fae */ /* 0x000fe8000e121844 */
[----:B------:R-:W-:Y:S01]  /*23b90*/  LDGSTS.E [R249+0x5c004], desc[UR4][R28.64], !P4 ;  /* 0x5c0040001cf97fae */ /* 0x000fe2000e121844 */
[----:B------:R-:W-:Y:S01]  /*23ba0*/  ISETP.GE.U32.AND P4, PT, R30, 0x7fffff35, PT ;  /* 0x7fffff351e00780c */ /* 0x000fe20003f86070 */
[----:B--2---:R-:W-:-:S02]  /*23bb0*/  IMAD.WIDE R30, R2, 0x4, R48 ;  /* 0x00000004021e7825 */ /* 0x004fc400078e0230 */
[----:B------:R-:W1:Y:S03]  /*23bc0*/  LDC R48, c[0x0][0x230] ;  /* 0x00008c00ff307b82 */ /* 0x000e660000000800 */
[----:B------:R-:W-:Y:S01]  /*23bd0*/  STL.64 [R1+0x3588], R30 ;  /* 0x0035881e01007387 */ /* 0x000fe20000100a00 */
[----:B------:R-:W-:-:S03]  /*23be0*/  VIADD R38, R38, 0xffffff57 ;  /* 0xffffff5726267836 */ /* 0x000fc60000000000 */
[----:B------:R-:W-:Y:S01]  /*23bf0*/  LDGSTS.E [R249+0x50008], desc[UR4][R30.64], !P5 ;  /* 0x500080001ef97fae */ /* 0x000fe2000e921844 */
[----:B------:R-:W-:Y:S01]  /*23c00*/  VIADD R46, R46, 0xffffff56 ;  /* 0xffffff562e2e7836 */ /* 0x000fe20000000000 */
[----:B------:R-:W2:Y:S01]  /*23c10*/  LDC R49, c[0x0][0x230] ;  /* 0x00008c00ff317b82 */ /* 0x000ea20000000800 */
[----:B------:R-:W-:-:S04]  /*23c20*/  IMAD.WIDE R32, R2, 0x4, R32 ;  /* 0x0000000402207825 */ /* 0x000fc800078e0220 */
[C---:B------:R-:W-:Y:S01]  /*23c30*/  IMAD.WIDE R34, R2.reuse, 0x4, R34 ;  /* 0x0000000402227825 */ /* 0x040fe200078e0222 */
[----:B------:R-:W-:Y:S03]  /*23c40*/  STL.64 [R1+0x3590], R32 ;  /* 0x0035902001007387 */ /* 0x000fe60000100a00 */
[----:B------:R-:W-:Y:S01]  /*23c50*/  IMAD.WIDE R36, R2, 0x4, R36 ;  /* 0x0000000402247825 */ /* 0x000fe200078e0224 */
[----:B------:R-:W-:Y:S04]  /*23c60*/  STL.64 [R1+0x3598], R34 ;  /* 0x0035982201007387 */ /* 0x000fe80000100a00 */
[----:B------:R-:W-:Y:S04]  /*23c70*/  STL.64 [R1+0x35d0], R36 ;  /* 0x0035d02401007387 */ /* 0x000fe80000100a00 */
[----:B------:R-:W2:Y:S04]  /*23c80*/  LDL.LU.64 R64, [R1+0x12c8] ;  /* 0x0012c80001407983 */ /* 0x000ea80000300a00 */
[----:B------:R-:W2:Y:S04]  /*23c90*/  LDL.LU.64 R54, [R1+0x12c0] ;  /* 0x0012c00001367983 */ /* 0x000ea80000300a00 */
[----:B------:R-:W-:Y:S04]  /*23ca0*/  LDGSTS.E [R249+0x54008], desc[UR4][R32.64], !P5 ;  /* 0x5400800020f97fae */ /* 0x000fe8000e921844 */
[----:B------:R-:W2:Y:S04]  /*23cb0*/  LDL.LU.64 R52, [R1+0x12b8] ;  /* 0x0012b80001347983 */ /* 0x000ea80000300a00 */
[----:B------:R-:W-:Y:S04]  /*23cc0*/  LDGSTS.E [R249+0x58008], desc[UR4][R34.64], !P5 ;  /* 0x5800800022f97fae */ /* 0x000fe8000e921844 */
[----:B------:R-:W-:Y:S01]  /*23cd0*/  LDGSTS.E [R249+0x5c008], desc[UR4][R36.64], !P5 ;  /* 0x5c00800024f97fae */ /* 0x000fe2000e921844 */
[----:B------:R-:W-:Y:S01]  /*23ce0*/  ISETP.GE.U32.AND P5, PT, R38, 0x7fffff18, PT ;  /* 0x7fffff182600780c */ /* 0x000fe20003fa6070 */
[----:B------:R-:W-:-:S02]  /*23cf0*/  IMAD.WIDE R38, R2, 0x4, R50 ;  /* 0x0000000402267825 */ /* 0x000fc400078e0232 */
[----:B------:R-:W2:Y:S04]  /*23d00*/  LDL.LU.64 R50, [R1+0x12b0] ;  /* 0x0012b00001327983 */ /* 0x000ea80000300a00 */
[----:B------:R-:W-:Y:S04]  /*23d10*/  STL.64 [R1+0x35d8], R38 ;  /* 0x0035d82601007387 */ /* 0x000fe80000100a00 */
[----:B------:R-:W-:Y:S01]  /*23d20*/  LDGSTS.E [R249+0x5000c], desc[UR4][R38.64], !P2 ;  /* 0x5000c00026f97fae */ /* 0x000fe2000d121844 */
[----:B---3--:R-:W-:-:S04]  /*23d30*/  IMAD.WIDE R40, R2, 0x4, R40 ;  /* 0x0000000402287825 */ /* 0x008fc800078e0228 */
[C---:B----4-:R-:W-:Y:S01]  /*23d40*/  IMAD.WIDE R42, R2.reuse, 0x4, R42 ;  /* 0x00000004022a7825 */ /* 0x050fe200078e022a */
[----:B------:R-:W-:Y:S03]  /*23d50*/  STL.64 [R1+0x35e0], R40 ;  /* 0x0035e02801007387 */ /* 0x000fe60000100a00 */
[C---:B------:R-:W-:Y:S01]  /*23d60*/  IMAD.WIDE R44, R2.reuse, 0x4, R44 ;  /* 0x00000004022c7825 */ /* 0x040fe200078e022c */
[----:B------:R-:W-:Y:S04]  /*23d70*/  STL.64 [R1+0x35e8], R42 ;  /* 0x0035e82a01007387 */ /* 0x000fe80000100a00 */
[----:B------:R-:W-:Y:S04]  /*23d80*/  STL.64 [R1+0x35f0], R44 ;  /* 0x0035f02c01007387 */ /* 0x000fe80000100a00 */
[----:B------:R-:W3:Y:S04]  /*23d90*/  LDL.LU.64 R74, [R1+0x12a8] ;  /* 0x0012a800014a7983 */ /* 0x000ee80000300a00 */
[----:B------:R-:W-:Y:S04]  /*23da0*/  LDGSTS.E [R249+0x5400c], desc[UR4][R40.64], !P2 ;  /* 0x5400c00028f97fae */ /* 0x000fe8000d121844 */
[----:B------:R-:W-:Y:S01]  /*23db0*/  LDGSTS.E [R249+0x5800c], desc[UR4][R42.64], !P2 ;  /* 0x5800c0002af97fae */ /* 0x000fe2000d121844 */
[----:B------:R-:W-:-:S03]  /*23dc0*/  IMAD.WIDE R16, R2, 0x4, R62 ;  /* 0x0000000402107825 */ /* 0x000fc600078e023e */
[----:B------:R-:W-:Y:S01]  /*23dd0*/  LDGSTS.E [R249+0x5c00c], desc[UR4][R44.64], !P2 ;  /* 0x5c00c0002cf97fae */ /* 0x000fe2000d121844 */
[----:B------:R-:W-:-:S03]  /*23de0*/  IMAD.WIDE R12, R2, 0x4, R60 ;  /* 0x00000004020c7825 */ /* 0x000fc600078e023c */
[----:B------:R2:W-:Y:S01]  /*23df0*/  STL.64 [R1+0x368], R16 ;  /* 0x0003681001007387 */ /* 0x0005e20000100a00 */
[----:B------:R-:W-:-:S03]  /*23e00*/  IMAD.WIDE R10, R2, 0x4, R58 ;  /* 0x00000004020a7825 */ /* 0x000fc600078e023a */
[----:B------:R-:W4:Y:S01]  /*23e10*/  LDL.LU.64 R72, [R1+0x12a0] ;  /* 0x0012a00001487983 */ /* 0x000f220000300a00 */
[----:B------:R-:W-:-:S03]  /*23e20*/  IMAD.WIDE R8, R2, 0x4, R56 ;  /* 0x0000000402087825 */ /* 0x000fc600078e0238 */
[----:B------:R1:W-:Y:S04]  /*23e30*/  STL.64 [R1+0x360], R12 ;  /* 0x0003600c01007387 */ /* 0x0003e80000100a00 */
[----:B------:R-:W4:Y:S04]  /*23e40*/  LDL.LU.64 R70, [R1+0x1298] ;  /* 0x0012980001467983 */ /* 0x000f280000300a00 */
[----:B------:R1:W-:Y:S04]  /*23e50*/  STL.64 [R1+0x358], R10 ;  /* 0x0003580a01007387 */ /* 0x0003e80000100a00 */
[----:B------:R-:W4:Y:S04]  /*23e60*/  LDL.LU.64 R62, [R1+0x1290] ;  /* 0x00129000013e7983 */ /* 0x000f280000300a00 */
[----:B------:R1:W-:Y:S04]  /*23e70*/  STL.64 [R1+0x350], R8 ;  /* 0x0003500801007387 */ /* 0x0003e80000100a00 */
[----:B------:R-:W4:Y:S04]  /*23e80*/  LDL.LU.64 R60, [R1+0x1288] ;  /* 0x00128800013c7983 */ /* 0x000f280000300a00 */
[----:B------:R-:W4:Y:S04]  /*23e90*/  LDL.LU.64 R58, [R1+0x1280] ;  /* 0x00128000013a7983 */ /* 0x000f280000300a00 */
[----:B------:R-:W4:Y:S04]  /*23ea0*/  LDL.LU.64 R56, [R1+0x1278] ;  /* 0x0012780001387983 */ /* 0x000f280000300a00 */
[----:B------:R2:W-:Y:S04]  /*23eb0*/  LDGSTS.E [R248+0x40000], desc[UR4][R16.64], !P6 ;  /* 0x4000000010f87fae */ /* 0x0005e8000f121844 */
[----:B------:R1:W-:Y:S04]  /*23ec0*/  LDGSTS.E [R248+0x44000], desc[UR4][R12.64], !P6 ;  /* 0x440000000cf87fae */ /* 0x0003e8000f121844 */
[----:B------:R1:W-:Y:S04]  /*23ed0*/  LDGSTS.E [R248+0x48000], desc[UR4][R10.64], !P6 ;  /* 0x480000000af87fae */ /* 0x0003e8000f121844 */
[----:B------:R1:W-:Y:S01]  /*23ee0*/  LDGSTS.E [R248+0x4c000], desc[UR4][R8.64], !P6 ;  /* 0x4c00000008f87fae */ /* 0x0003e2000f121844 */
[----:B--2---:R-:W-:-:S04]  /*23ef0*/  IMAD.WIDE R16, R2, 0x4, R64 ;  /* 0x0000000402107825 */ /* 0x004fc800078e0240 */
[----:B-1----:R-:W-:Y:S01]  /*23f00*/  IMAD.WIDE R12, R2, 0x4, R54 ;  /* 0x00000004020c7825 */ /* 0x002fe200078e0236 */
[----:B------:R3:W-:Y:S01]  /*23f10*/  STL.64 [R1+0x348], R16 ;  /* 0x0003481001007387 */ /* 0x0007e20000100a00 */
[----:B------:R-:W-:Y:S01]  /*23f20*/  ISETP.GE.U32.AND P2, PT, R46, 0x7fffff17, PT ;  /* 0x7fffff172e00780c */ /* 0x000fe20003f46070 */
[----:B------:R-:W1:Y:S01]  /*23f30*/  LDC R54, c[0x0][0x230] ;  /* 0x00008c00ff367b82 */ /* 0x000e620000000800 */
[C---:B------:R-:W-:Y:S01]  /*23f40*/  IMAD.WIDE R10, R2.reuse, 0x4, R52 ;  /* 0x00000004020a7825 */ /* 0x040fe200078e0234 */
[----:B------:R4:W-:Y:S04]  /*23f50*/  STL.64 [R1+0x340], R12 ;  /* 0x0003400c01007387 */ /* 0x0009e80000100a00 */
[----:B------:R2:W-:Y:S04]  /*23f60*/  STL.64 [R1+0x338], R10 ;  /* 0x0003380a01007387 */ /* 0x0005e80000100a00 */
[----:B------:R-:W2:Y:S01]  /*23f70*/  LDL.LU.64 R68, [R1+0x1270] ;  /* 0x0012700001447983 */ /* 0x000ea20000300a00 */
[----:B------:R-:W-:-:S03]  /*23f80*/  IMAD.WIDE R8, R2, 0x4, R50 ;  /* 0x0000000402087825 */ /* 0x000fc600078e0232 */
[----:B------:R3:W-:Y:S04]  /*23f90*/  LDGSTS.E [R248+0x40004], desc[UR4][R16.64], !P3 ;  /* 0x4000400010f87fae */ /* 0x0007e8000d921844 */
[----:B------:R2:W-:Y:S04]  /*23fa0*/  STL.64 [R1+0x330], R8 ;  /* 0x0003300801007387 */ /* 0x0005e80000100a00 */
[----:B------:R-:W2:Y:S04]  /*23fb0*/  LDL.LU.64 R66, [R1+0xf48] ;  /* 0x000f480001427983 */ /* 0x000ea80000300a00 */
[----:B------:R-:W2:Y:S04]  /*23fc0*/  LDL.LU.64 R64, [R1+0xf40] ;  /* 0x000f400001407983 */ /* 0x000ea80000300a00 */
[----:B------:R-:W2:Y:S04]  /*23fd0*/  LDL.LU.64 R50, [R1+0xf38] ;  /* 0x000f380001327983 */ /* 0x000ea80000300a00 */
[----:B------:R-:W2:Y:S04]  /*23fe0*/  LDL.LU.64 R52, [R1+0xf30] ;  /* 0x000f300001347983 */ /* 0x000ea80000300a00 */
[----:B------:R4:W-:Y:S04]  /*23ff0*/  LDGSTS.E [R248+0x44004], desc[UR4][R12.64], !P3 ;  /* 0x440040000cf87fae */ /* 0x0009e8000d921844 */
[----:B------:R2:W-:Y:S04]  /*24000*/  LDGSTS.E [R248+0x48004], desc[UR4][R10.64], !P3 ;  /* 0x480040000af87fae */ /* 0x0005e8000d921844 */
[----:B------:R1:W-:Y:S01]  /*24010*/  LDGSTS.E [R248+0x4c004], desc[UR4][R8.64], !P3 ;  /* 0x4c00400008f87fae */ /* 0x0003e2000d921844 */
[----:B------:R-:W-:-:S02]  /*24020*/  VIADD R46, R47, 0xffffff55 ;  /* 0xffffff552f2e7836 */ /* 0x000fc40000000000 */
[----:B------:R-:W1:Y:S01]  /*24030*/  LDC R47, c[0x0][0x230] ;  /* 0x00008c00ff2f7b82 */ /* 0x000e620000000800 */
[----:B---3--:R-:W-:-:S05]  /*24040*/  IMAD.WIDE R16, R2, 0x4, R74 ;  /* 0x0000000402107825 */ /* 0x008fca00078e024a */
[----:B------:R3:W-:Y:S04]  /*24050*/  STL.64 [R1+0x328], R16 ;  /* 0x0003281001007387 */ /* 0x0007e80000100a00 */
[----:B------:R3:W-:Y:S01]  /*24060*/  LDGSTS.E [R248+0x40008], desc[UR4][R16.64], !P1 ;  /* 0x4000800010f87fae */ /* 0x0007e2000c921844 */
[----:B----4-:R-:W-:-:S04]  /*24070*/  IMAD.WIDE R12, R2, 0x4, R72 ;  /* 0x00000004020c7825 */ /* 0x010fc800078e0248 */
[C---:B--2---:R-:W-:Y:S01]  /*24080*/  IMAD.WIDE R10, R2.reuse, 0x4, R70 ;  /* 0x00000004020a7825 */ /* 0x044fe200078e0246 */
[----:B------:R2:W-:Y:S03]  /*24090*/  STL.64 [R1+0x320], R12 ;  /* 0x0003200c01007387 */ /* 0x0005e60000100a00 */
[----:B-1----:R-:W-:Y:S01]  /*240a0*/  IMAD.WIDE R8, R2, 0x4, R62 ;  /* 0x0000000402087825 */ /* 0x002fe200078e023e */
[----:B------:R2:W-:Y:S01]  /*240b0*/  LDGSTS.E [R248+0x44008], desc[UR4][R12.64], !P1 ;  /* 0x440080000cf87fae */ /* 0x0005e2000c921844 */
[----:B------:R-:W-:Y:S01]  /*240c0*/  ISETP.GE.U32.AND P6, PT, R46, 0x7fffff16, PT ;  /* 0x7fffff162e00780c */ /* 0x000fe20003fc6070 */
[----:B------:R-:W1:Y:S02]  /*240d0*/  LDC R62, c[0x0][0x230] ;  /* 0x00008c00ff3e7b82 */ /* 0x000e640000000800 */
[----:B------:R4:W-:Y:S01]  /*240e0*/  STL.64 [R1+0x318], R10 ;  /* 0x0003180a01007387 */ /* 0x0009e20000100a00 */
[----:B---3--:R-:W-:-:S03]  /*240f0*/  IMAD.WIDE R16, R2, 0x4, R60 ;  /* 0x0000000402107825 */ /* 0x008fc600078e023c */
[----:B------:R3:W-:Y:S02]  /*24100*/  STL.64 [R1+0x310], R8 ;  /* 0x0003100801007387 */ /* 0x0007e40000100a00 */
[----:B------:R-:W1:Y:S01]  /*24110*/  LDC R70, c[0x0][0x230] ;  /* 0x00008c00ff467b82 */ /* 0x000e620000000800 */
[C---:B--2---:R-:W-:Y:S01]  /*24120*/  IMAD.WIDE R12, R2.reuse, 0x4, R58 ;  /* 0x00000004020c7825 */ /* 0x044fe200078e023a */
[----:B------:R4:W-:Y:S04]  /*24130*/  LDGSTS.E [R248+0x48008], desc[UR4][R10.64], !P1 ;  /* 0x480080000af87fae */ /* 0x0009e8000c921844 */
[----:B------:R-:W2:Y:S04]  /*24140*/  LDL.LU.64 R72, [R1+0xf28] ;  /* 0x000f280001487983 */ /* 0x000ea80000300a00 */
[----:B------:R2:W-:Y:S01]  /*24150*/  STL.64 [R1+0x308], R16 ;  /* 0x0003081001007387 */ /* 0x0005e20000100a00 */
[----:B----4-:R-:W-:-:S03]  /*24160*/  IMAD.WIDE R10, R2, 0x4, R56 ;  /* 0x00000004020a7825 */ /* 0x010fc600078e0238 */
[----:B------:R3:W-:Y:S04]  /*24170*/  LDGSTS.E [R248+0x4c008], desc[UR4][R8.64], !P1 ;  /* 0x4c00800008f87fae */ /* 0x0007e8000c921844 */
[----:B------:R-:W4:Y:S04]  /*24180*/  LDL.LU.64 R56, [R1+0xf20] ;  /* 0x000f200001387983 */ /* 0x000f280000300a00 */
[----:B------:R4:W-:Y:S04]  /*24190*/  STL.64 [R1+0x300], R12 ;  /* 0x0003000c01007387 */ /* 0x0009e80000100a00 */
[----:B------:R-:W4:Y:S04]  /*241a0*/  LDL.LU.64 R58, [R1+0xf18] ;  /* 0x000f1800013a7983 */ /* 0x000f280000300a00 */
[----:B------:R4:W-:Y:S04]  /*241b0*/  STL.64 [R1+0x2f8], R10 ;  /* 0x0002f80a01007387 */ /* 0x0009e80000100a00 */
[----:B------:R-:W4:Y:S01]  /*241c0*/  LDL.LU.64 R60, [R1+0xf10] ;  /* 0x000f1000013c7983 */ /* 0x000f220000300a00 */
[----:B------:R-:W-:-:S03]  /*241d0*/  VIADD R46, R48, 0xffffff54 ;  /* 0xffffff54302e7836 */ /* 0x000fc60000000000 */
[----:B------:R4:W-:Y:S02]  /*241e0*/  LDGSTS.E [R248+0x4000c], desc[UR4][R16.64], !P4 ;  /* 0x4000c00010f87fae */ /* 0x0009e4000e121844 */
[----:B------:R-:W-:Y:S01]  /*241f0*/  ISETP.GE.U32.AND P3, PT, R46, 0x7fffff15, PT ;  /* 0x7fffff152e00780c */ /* 0x000fe20003f66070 */
[----:B------:R-:W-:Y:S01]  /*24200*/  VIADD R46, R49, 0xffffff73 ;  /* 0xffffff73312e7836 */ /* 0x000fe20000000000 */
[----:B------:R4:W-:Y:S04]  /*24210*/  LDGSTS.E [R248+0x4400c], desc[UR4][R12.64], !P4 ;  /* 0x4400c0000cf87fae */ /* 0x0009e8000e121844 */
[----:B------:R-:W-:Y:S01]  /*24220*/  ISETP.GE.U32.AND P1, PT, R46, 0x7fffff34, PT ;  /* 0x7fffff342e00780c */ /* 0x000fe20003f26070 */
[----:B------:R-:W-:Y:S01]  /*24230*/  VIADD R46, R47, 0xffffff72 ;  /* 0xffffff722f2e7836 */ /* 0x000fe20000000000 */
[----:B------:R4:W-:Y:S01]  /*24240*/  LDGSTS.E [R248+0x4800c], desc[UR4][R10.64], !P4 ;  /* 0x4800c0000af87fae */ /* 0x0009e2000e121844 */
[----:B---3--:R-:W-:-:S05]  /*24250*/  IMAD.WIDE R8, R2, 0x4, R68 ;  /* 0x0000000402087825 */ /* 0x008fca00078e0244 */
[----:B------:R3:W-:Y:S04]  /*24260*/  STL.64 [R1+0x2f0], R8 ;  /* 0x0002f00801007387 */ /* 0x0007e80000100a00 */
[----:B------:R3:W-:Y:S01]  /*24270*/  LDGSTS.E [R248+0x4c00c], desc[UR4][R8.64], !P4 ;  /* 0x4c00c00008f87fae */ /* 0x0007e2000e121844 */
[----:B------:R-:W-:Y:S01]  /*24280*/  ISETP.GE.U32.AND P4, PT, R46, 0x7fffff33, PT ;  /* 0x7fffff332e00780c */ /* 0x000fe20003f86070 */
[C---:B------:R-:W-:Y:S02]  /*24290*/  IMAD.WIDE R46, R2.reuse, 0x4, R66 ;  /* 0x00000004022e7825 */ /* 0x040fe400078e0242 */
[----:B------:R-:W3:Y:S02]  /*242a0*/  LDL.LU.64 R80, [R1+0xf08] ;  /* 0x000f080001507983 */ /* 0x000ee40000300a00 */
[----:B------:R-:W-:-:S02]  /*242b0*/  IMAD.WIDE R48, R2, 0x4, R64 ;  /* 0x0000000402307825 */ /* 0x000fc400078e0240 */
[----:B------:R-:W-:Y:S04]  /*242c0*/  LDGSTS.E [R248+0x50000], desc[UR4][R46.64], !P5 ;  /* 0x500000002ef87fae */ /* 0x000fe8000e921844 */
[----:B------:R-:W3:Y:S04]  /*242d0*/  LDL.LU.64 R64, [R1+0xf00] ;  /* 0x000f000001407983 */ /* 0x000ee80000300a00 */
[----:B------:R-:W3:Y:S04]  /*242e0*/  LDL.LU.64 R66, [R1+0xef8] ;  /* 0x000ef80001427983 */ /* 0x000ee80000300a00 */
[----:B------:R-:W3:Y:S01]  /*242f0*/  LDL.LU.64 R68, [R1+0xef0] ;  /* 0x000ef00001447983 */ /* 0x000ee20000300a00 */
[----:B------:R-:W-:-:S04]  /*24300*/  IMAD.WIDE R50, R2, 0x4, R50 ;  /* 0x0000000402327825 */ /* 0x000fc800078e0232 */
[----:B------:R-:W-:Y:S01]  /*24310*/  IMAD.WIDE R52, R2, 0x4, R52 ;  /* 0x0000000402347825 */ /* 0x000fe200078e0234 */
[----:B------:R-:W-:Y:S04]  /*24320*/  STL.64 [R1+0x35f8], R46 ;  /* 0x0035f82e01007387 */ /* 0x000fe80000100a00 */
[----:B------:R-:W-:Y:S04]  /*24330*/  STL.64 [R1+0x3600], R48 ;  /* 0x0036003001007387 */ /* 0x000fe80000100a00 */
[----:B------:R-:W-:Y:S04]  /*24340*/  STL.64 [R1+0x3608], R50 ;  /* 0x0036083201007387 */ /* 0x000fe80000100a00 */
[----:B------:R-:W-:Y:S04]  /*24350*/  STL.64 [R1+0x3610], R52 ;  /* 0x0036103401007387 */ /* 0x000fe80000100a00 */
[----:B------:R-:W3:Y:S01]  /*24360*/  LDL.LU.64 R82, [R1+0xee8] ;  /* 0x000ee80001527983 */ /* 0x000ee20000300a00 */
[----:B------:R-:W-:-:S03]  /*24370*/  VIADD R54, R54, 0xffffff71 ;  /* 0xffffff7136367836 */ /* 0x000fc60000000000 */
[----:B------:R-:W-:Y:S04]  /*24380*/  LDGSTS.E [R248+0x54000], desc[UR4][R48.64], !P5 ;  /* 0x5400000030f87fae */ /* 0x000fe8000e921844 */
[----:B------:R-:W-:Y:S04]  /*24390*/  LDGSTS.E [R248+0x58000], desc[UR4][R50.64], !P5 ;  /* 0x5800000032f87fae */ /* 0x000fe8000e921844 */
[----:B------:R-:W-:Y:S01]  /*243a0*/  LDGSTS.E [R248+0x5c000], desc[UR4][R52.64], !P5 ;  /* 0x5c00000034f87fae */ /* 0x000fe2000e921844 */
[----:B------:R-:W-:Y:S01]  /*243b0*/  ISETP.GE.U32.AND P5, PT, R54, 0x7fffff32, PT ;  /* 0x7fffff323600780c */ /* 0x000fe20003fa6070 */
[----:B-1----:R-:W-:-:S02]  /*243c0*/  VIADD R62, R62, 0xffffff70 ;  /* 0xffffff703e3e7836 */ /* 0x002fc40000000000 */
[----:B------:R-:W-:Y:S02]  /*243d0*/  VIADD R70, R70, 0xffffff53 ;  /* 0xffffff5346467836 */ /* 0x000fe40000000000 */
[C---:B--2---:R-:W-:Y:S02]  /*243e0*/  IMAD.WIDE R54, R2.reuse, 0x4, R72 ;  /* 0x0000000402367825 */ /* 0x044fe400078e0248 */
[----:B------:R-:W2:Y:S04]  /*243f0*/  LDL.LU.64 R72, [R1+0xee0] ;  /* 0x000ee00001487983 */ /* 0x000ea80000300a00 */
[----:B------:R-:W2:Y:S04]  /*24400*/  LDL.LU.64 R74, [R1+0xed8] ;  /* 0x000ed800014a7983 */ /* 0x000ea80000300a00 */
[----:B------:R-:W2:Y:S01]  /*24410*/  LDL.LU.64 R76, [R1+0xed0] ;  /* 0x000ed000014c7983 */ /* 0x000ea20000300a00 */
[----:B----4-:R-:W-:-:S03]  /*24420*/  IMAD.WIDE R56, R2, 0x4, R56 ;  /* 0x0000000402387825 */ /* 0x010fc600078e0238 */
[----:B------:R-:W-:Y:S01]  /*24430*/  STL.64 [R1+0x3618], R54 ;  /* 0x0036183601007387 */ /* 0x000fe20000100a00 */
[----:B------:R-:W-:-:S03]  /*24440*/  IMAD.WIDE R58, R2, 0x4, R58 ;  /* 0x00000004023a7825 */ /* 0x000fc600078e023a */
[----:B------:R-:W-:Y:S01]  /*24450*/  STL.64 [R1+0x3620], R56 ;  /* 0x0036203801007387 */ /* 0x000fe20000100a00 */
[----:B------:R-:W-:-:S03]  /*24460*/  IMAD.WIDE R60, R2, 0x4, R60 ;  /* 0x00000004023c7825 */ /* 0x000fc600078e023c */
[----:B------:R-:W-:Y:S04]  /*24470*/  STL.64 [R1+0x3628], R58 ;  /* 0x0036283a01007387 */ /* 0x000fe80000100a00 */
[----:B------:R-:W-:Y:S04]  /*24480*/  STL.64 [R1+0x3630], R60 ;  /* 0x0036303c01007387 */ /* 0x000fe80000100a00 */
[----:B------:R-:W4:Y:S04]  /*24490*/  LDL.LU.64 R94, [R1+0x1268] ;  /* 0x00126800015e7983 */ /* 0x000f280000300a00 */
[----:B------:R-:W4:Y:S04]  /*244a0*/  LDL.LU.64 R92, [R1+0x1260] ;  /* 0x00126000015c7983 */ /* 0x000f280000300a00 */
[----:B------:R-:W4:Y:S04]  /*244b0*/  LDL.LU.64 R90, [R1+0x1258] ;  /* 0x00125800015a7983 */ /* 0x000f280000300a00 */
[----:B------:R-:W4:Y:S04]  /*244c0*/  LDL.LU.64 R88, [R1+0x1250] ;  /* 0x0012500001587983 */ /* 0x000f280000300a00 */
[----:B------:R-:W-:Y:S04]  /*244d0*/  LDGSTS.E [R248+0x50004], desc[UR4][R54.64], !P2 ;  /* 0x5000400036f87fae */ /* 0x000fe8000d121844 */
[----:B------:R-:W-:Y:S04]  /*244e0*/  LDGSTS.E [R248+0x54004], desc[UR4][R56.64], !P2 ;  /* 0x5400400038f87fae */ /* 0x000fe8000d121844 */
[----:B------:R-:W-:Y:S04]  /*244f0*/  LDGSTS.E [R248+0x58004], desc[UR4][R58.64], !P2 ;  /* 0x580040003af87fae */ /* 0x000fe8000d121844 */
[----:B------:R-:W-:Y:S01]  /*24500*/  LDGSTS.E [R248+0x5c004], desc[UR4][R60.64], !P2 ;  /* 0x5c0040003cf87fae */ /* 0x000fe2000d121844 */
[----:B------:R-:W-:Y:S01]  /*24510*/  ISETP.GE.U32.AND P2, PT, R62, 0x7fffff31, PT ;  /* 0x7fffff313e00780c */ /* 0x000fe20003f46070 */
[----:B---3--:R-:W-:-:S02]  /*24520*/  IMAD.WIDE R62, R2, 0x4, R80 ;  /* 0x00000004023e7825 */ /* 0x008fc400078e0250 */
[----:B------:R-:W1:Y:S02]  /*24530*/  LDC R80, c[0x0][0x230] ;  /* 0x00008c00ff507b82 */ /* 0x000e640000000800 */
[C---:B------:R-:W-:Y:S01]  /*24540*/  IMAD.WIDE R64, R2.reuse, 0x4, R64 ;  /* 0x0000000402407825 */ /* 0x040fe200078e0240 */
[----:B------:R-:W-:Y:S05]  /*24550*/  STL.64 [R1+0x3638], R62 ;  /* 0x0036383e01007387 */ /* 0x000fea0000100a00 */
[----:B------:R-:W3:Y:S01]  /*24560*/  LDC R81, c[0x0][0x230] ;  /* 0x00008c00ff517b82 */ /* 0x000ee20000000800 */
[C---:B------:R-:W-:Y:S01]  /*24570*/  IMAD.WIDE R66, R2.reuse, 0x4, R66 ;  /* 0x0000000402427825 */ /* 0x040fe200078e0242 */
[----:B------:R-:W-:Y:S03]  /*24580*/  STL.64 [R1+0x3640], R64 ;  /* 0x0036404001007387 */ /* 0x000fe60000100a00 */
[----:B------:R-:W-:Y:S01]  /*24590*/  IMAD.WIDE R68, R2, 0x4, R68 ;  /* 0x0000000402447825 */ /* 0x000fe200078e0244 */
[----:B------:R-:W-:Y:S04]  /*245a0*/  STL.64 [R1+0x3648], R66 ;  /* 0x0036484201007387 */ /* 0x000fe80000100a00 */
[----:B------:R-:W-:Y:S04]  /*245b0*/  STL.64 [R1+0x3650], R68 ;  /* 0x0036504401007387 */ /* 0x000fe80000100a00 */
[----:B------:R-:W3:Y:S04]  /*245c0*/  LDL.LU.64 R96, [R1+0x1248] ;  /* 0x0012480001607983 */ /* 0x000ee80000300a00 */
[----:B------:R-:W-:Y:S04]  /*245d0*/  LDGSTS.E [R248+0x50008], desc[UR4][R62.64], !P6 ;  /* 0x500080003ef87fae */ /* 0x000fe8000f121844 */
[----:B------:R-:W3:Y:S04]  /*245e0*/  LDL.LU.64 R86, [R1+0x1240] ;  /* 0x0012400001567983 */ /* 0x000ee80000300a00 */
[----:B------:R-:W-:Y:S04]  /*245f0*/  LDGSTS.E [R248+0x54008], desc[UR4][R64.64], !P6 ;  /* 0x5400800040f87fae */ /* 0x000fe8000f121844 */
[----:B------:R-:W3:Y:S04]  /*24600*/  LDL.LU.64 R84, [R1+0x1238] ;  /* 0x0012380001547983 */ /* 0x000ee80000300a00 */
[----:B------:R-:W-:Y:S04]  /*24610*/  LDGSTS.E [R248+0x58008], desc[UR4][R66.64], !P6 ;  /* 0x5800800042f87fae */ /* 0x000fe8000f121844 */
[----:B------:R-:W-:Y:S01]  /*24620*/  LDGSTS.E [R248+0x5c008], desc[UR4][R68.64], !P6 ;  /* 0x5c00800044f87fae */ /* 0x000fe2000f121844 */
[----:B------:R-:W-:Y:S01]  /*24630*/  ISETP.GE.U32.AND P6, PT, R70, 0x7fffff14, PT ;  /* 0x7fffff144600780c */ /* 0x000fe20003fc6070 */
[----:B------:R-:W-:-:S02]  /*24640*/  IMAD.WIDE R70, R2, 0x4, R82 ;  /* 0x0000000402467825 */ /* 0x000fc400078e0252 */
[----:B------:R-:W3:Y:S04]  /*24650*/  LDL.LU.64 R82, [R1+0x1230] ;  /* 0x0012300001527983 */ /* 0x000ee80000300a00 */
[----:B------:R-:W-:Y:S04]  /*24660*/  STL.64 [R1+0x3658], R70 ;  /* 0x0036584601007387 */ /* 0x000fe80000100a00 */
[----:B------:R-:W-:Y:S01]  /*24670*/  LDGSTS.E [R248+0x5000c], desc[UR4][R70.64], !P3 ;  /* 0x5000c00046f87fae */ /* 0x000fe2000d921844 */
[----:B--2---:R-:W-:-:S04]  /*24680*/  IMAD.WIDE R72, R2, 0x4, R72 ;  /* 0x0000000402487825 */ /* 0x004fc800078e0248 */
[C---:B------:R-:W-:Y:S01]  /*24690*/  IMAD.WIDE R74, R2.reuse, 0x4, R74 ;  /* 0x00000004024a7825 */ /* 0x040fe200078e024a */
[----:B------:R-:W-:Y:S03]  /*246a0*/  STL.64 [R1+0x3660], R72 ;  /* 0x0036604801007387 */ /* 0x000fe60000100a00 */
[C---:B------:R-:W-:Y:S01]  /*246b0*/  IMAD.WIDE R76, R2.reuse, 0x4, R76 ;  /* 0x00000004024c7825 */ /* 0x040fe200078e024c */
[----:B------:R-:W-:Y:S04]  /*246c0*/  STL.64 [R1+0x3668], R74 ;  /* 0x0036684a01007387 */ /* 0x000fe80000100a00 */
[----:B------:R-:W-:Y:S04]  /*246d0*/  STL.64 [R1+0x3678], R248 ;  /* 0x003678f801007387 */ /* 0x000fe80000100a00 */
[----:B------:R-:W-:Y:S04]  /*246e0*/  STL.64 [R1+0x3670], R76 ;  /* 0x0036704c01007387 */ /* 0x000fe80000100a00 */
[----:B------:R-:W2:Y:S04]  /*246f0*/  LDL.LU.64 R106, [R1+0x1228] ;  /* 0x00122800016a7983 */ /* 0x000ea80000300a00 */
[----:B------:R-:W-:Y:S04]  /*24700*/  LDGSTS.E [R248+0x5400c], desc[UR4][R72.64], !P3 ;  /* 0x5400c00048f87fae */ /* 0x000fe8000d921844 */
[----:B------:R-:W-:Y:S04]  /*24710*/  LDGSTS.E [R248+0x5800c], desc[UR4][R74.64], !P3 ;  /* 0x5800c0004af87fae */ /* 0x000fe8000d921844 */
[----:B------:R-:W-:Y:S01]  /*24720*/  LDGSTS.E [R248+0x5c00c], desc[UR4][R76.64], !P3 ;  /* 0x5c00c0004cf87fae */ /* 0x000fe2000d921844 */
[----:B----4-:R-:W-:-:S04]  /*24730*/  IMAD.WIDE R16, R2, 0x4, R94 ;  /* 0x0000000402107825 */ /* 0x010fc800078e025e */
[C---:B------:R-:W-:Y:S01]  /*24740*/  IMAD.WIDE R12, R2.reuse, 0x4, R92 ;  /* 0x00000004020c7825 */ /* 0x040fe200078e025c */
[----:B------:R3:W-:Y:S03]  /*24750*/  STL.64 [R1+0x2e8], R16 ;  /* 0x0002e81001007387 */ /* 0x0007e60000100a00 */
[C---:B------:R-:W-:Y:S01]  /*24760*/  IMAD.WIDE R10, R2.reuse, 0x4, R90 ;  /* 0x00000004020a7825 */ /* 0x040fe200078e025a */
[----:B------:R-:W4:Y:S03]  /*24770*/  LDL.LU.64 R104, [R1+0x1220] ;  /* 0x0012200001687983 */ /* 0x000f260000300a00 */
[C---:B------:R-:W-:Y:S01]  /*24780*/  IMAD.WIDE R8, R2.reuse, 0x4, R88 ;  /* 0x0000000402087825 */ /* 0x040fe200078e0258 */
        /* <DEDUP_REMOVED lines=12> */
[----:B---3--:R-:W-:-:S04]  /*24850*/  IMAD.WIDE R16, R2, 0x4, R96 ;  /* 0x0000000402107825 */ /* 0x008fc800078e0260 */
[C---:B-1----:R-:W-:Y:S01]  /*24860*/  IMAD.WIDE R12, R2.reuse, 0x4, R86 ;  /* 0x00000004020c7825 */ /* 0x042fe200078e0256 */
[----:B------:R2:W-:Y:S01]  /*24870*/  STL.64 [R1+0x2c8], R16 ;  /* 0x0002c81001007387 */ /* 0x0005e20000100a00 */
[----:B------:R-:W1:Y:S02]  /*24880*/  LDC R86, c[0x0][0x230] ;  /* 0x00008c00ff567b82 */ /* 0x000e640000000800 */
[C---:B------:R-:W-:Y:S01]  /*24890*/  IMAD.WIDE R10, R2.reuse, 0x4, R84 ;  /* 0x00000004020a7825 */ /* 0x040fe200078e0254 */
[----:B------:R4:W-:Y:S04]  /*248a0*/  STL.64 [R1+0x2c0], R12 ;  /* 0x0002c00c01007387 */ /* 0x0009e80000100a00 */
[----:B------:R3:W-:Y:S04]  /*248b0*/  STL.64 [R1+0x2b8], R10 ;  /* 0x0002b80a01007387 */ /* 0x0007e80000100a00 */
[----:B------:R-:W3:Y:S01]  /*248c0*/  LDL.LU.64 R100, [R1+0x11f0] ;  /* 0x0011f00001647983 */ /* 0x000ee20000300a00 */
[----:B------:R-:W-:-:S03]  /*248d0*/  IMAD.WIDE R8, R2, 0x4, R82 ;  /* 0x0000000402087825 */ /* 0x000fc600078e0252 */
[----:B------:R2:W-:Y:S04]  /*248e0*/  LDGSTS.E [R247+0x40004], desc[UR4][R16.64], !P4 ;  /* 0x4000400010f77fae */ /* 0x0005e8000e121844 */
[----:B------:R3:W-:Y:S04]  /*248f0*/  STL.64 [R1+0x2b0], R8 ;  /* 0x0002b00801007387 */ /* 0x0007e80000100a00 */
[----:B------:R-:W3:Y:S04]  /*24900*/  LDL.LU.64 R98, [R1+0xec8] ;  /* 0x000ec80001627983 */ /* 0x000ee80000300a00 */
[----:B------:R-:W3:Y:S04]  /*24910*/  LDL.LU.64 R96, [R1+0xec0] ;  /* 0x000ec00001607983 */ /* 0x000ee80000300a00 */
[----:B------:R-:W3:Y:S04]  /*24920*/  LDL.LU.64 R82, [R1+0xeb8] ;  /* 0x000eb80001527983 */ /* 0x000ee80000300a00 */
[----:B------:R-:W3:Y:S04]  /*24930*/  LDL.LU.64 R84, [R1+0xeb0] ;  /* 0x000eb00001547983 */ /* 0x000ee80000300a00 */
[----:B------:R4:W-:Y:S04]  /*24940*/  LDGSTS.E [R247+0x44004], desc[UR4][R12.64], !P4 ;  /* 0x440040000cf77fae */ /* 0x0009e8000e121844 */
[----:B------:R3:W-:Y:S04]  /*24950*/  LDGSTS.E [R247+0x48004], desc[UR4][R10.64], !P4 ;  /* 0x480040000af77fae */ /* 0x0007e8000e121844 */
[----:B------:R1:W-:Y:S01]  /*24960*/  LDGSTS.E [R247+0x4c004], desc[UR4][R8.64], !P4 ;  /* 0x4c00400008f77fae */ /* 0x0003e2000e121844 */
[----:B------:R-:W-:-:S05]  /*24970*/  VIADD R78, R78, 0xffffff52 ;  /* 0xffffff524e4e7836 */ /* 0x000fca0000000000 */
[----:B------:R-:W-:Y:S01]  /*24980*/  ISETP.GE.U32.AND P3, PT, R78, 0x7fffff13, PT ;  /* 0x7fffff134e00780c */ /* 0x000fe20003f66070 */
[----:B------:R-:W-:Y:S02]  /*24990*/  VIADD R78, R79, 0xffffff51 ;  /* 0xffffff514f4e7836 */ /* 0x000fe40000000000 */
[----:B------:R-:W1:Y:S03]  /*249a0*/  LDC R79, c[0x0][0x230] ;  /* 0x00008c00ff4f7b82 */ /* 0x000e660000000800 */
[----:B------:R-:W-:Y:S01]  /*249b0*/  ISETP.GE.U32.AND P1, PT, R78, 0x7fffff12, PT ;  /* 0x7fffff124e00780c */ /* 0x000fe20003f26070 */
[----:B------:R-:W-:Y:S02]  /*249c0*/  VIADD R78, R80, 0xffffff50 ;  /* 0xffffff50504e7836 */ /* 0x000fe40000000000 */
[----:B--2---:R-:W-:-:S05]  /*249d0*/  IMAD.WIDE R16, R2, 0x4, R106 ;  /* 0x0000000402107825 */ /* 0x004fca00078e026a */
[----:B------:R2:W-:Y:S04]  /*249e0*/  STL.64 [R1+0x2a8], R16 ;  /* 0x0002a81001007387 */ /* 0x0005e80000100a00 */
[----:B------:R2:W-:Y:S01]  /*249f0*/  LDGSTS.E [R247+0x40008], desc[UR4][R16.64], !P5 ;  /* 0x4000800010f77fae */ /* 0x0005e2000e921844 */
[----:B----4-:R-:W-:-:S04]  /*24a00*/  IMAD.WIDE R12, R2, 0x4, R104 ;  /* 0x00000004020c7825 */ /* 0x010fc800078e0268 */
[C---:B---3--:R-:W-:Y:S01]  /*24a10*/  IMAD.WIDE R10, R2.reuse, 0x4, R102 ;  /* 0x00000004020a7825 */ /* 0x048fe200078e0266 */
[----:B------:R3:W-:Y:S03]  /*24a20*/  STL.64 [R1+0x2a0], R12 ;  /* 0x0002a00c01007387 */ /* 0x0007e60000100a00 */
[----:B-1----:R-:W-:Y:S01]  /*24a30*/  IMAD.WIDE R8, R2, 0x4, R94 ;  /* 0x0000000402087825 */ /* 0x002fe200078e025e */
[----:B------:R3:W-:Y:S01]  /*24a40*/  LDGSTS.E [R247+0x44008], desc[UR4][R12.64], !P5 ;  /* 0x440080000cf77fae */ /* 0x0007e2000e921844 */
[----:B------:R-:W-:Y:S01]  /*24a50*/  ISETP.GE.U32.AND P4, PT, R78, 0x7fffff11, PT ;  /* 0x7fffff114e00780c */ /* 0x000fe20003f86070 */
[----:B------:R-:W1:Y:S02]  /*24a60*/  LDC R94, c[0x0][0x230] ;  /* 0x00008c00ff5e7b82 */ /* 0x000e640000000800 */
[----:B------:R4:W-:Y:S01]  /*24a70*/  STL.64 [R1+0x298], R10 ;  /* 0x0002980a01007387 */ /* 0x0009e20000100a00 */
[----:B--2---:R-:W-:-:S03]  /*24a80*/  IMAD.WIDE R16, R2, 0x4, R92 ;  /* 0x0000000402107825 */ /* 0x004fc600078e025c */
[----:B------:R2:W-:Y:S02]  /*24a90*/  STL.64 [R1+0x290], R8 ;  /* 0x0002900801007387 */ /* 0x0005e40000100a00 */
[----:B------:R-:W1:Y:S01]  /*24aa0*/  LDC R102, c[0x0][0x230] ;  /* 0x00008c00ff667b82 */ /* 0x000e620000000800 */
[C---:B---3--:R-:W-:Y:S01]  /*24ab0*/  IMAD.WIDE R12, R2.reuse, 0x4, R90 ;  /* 0x00000004020c7825 */ /* 0x048fe200078e025a */
[----:B------:R4:W-:Y:S04]  /*24ac0*/  LDGSTS.E [R247+0x48008], desc[UR4][R10.64], !P5 ;  /* 0x480080000af77fae */ /* 0x0009e8000e921844 */
[----:B------:R-:W3:Y:S04]  /*24ad0*/  LDL.LU.64 R104, [R1+0xea8] ;  /* 0x000ea80001687983 */ /* 0x000ee80000300a00 */
        /* <DEDUP_REMOVED lines=13> */
[----:B------:R4:W-:Y:S01]  /*24bb0*/  LDGSTS.E [R247+0x4800c], desc[UR4][R10.64], !P2 ;  /* 0x4800c0000af77fae */ /* 0x0009e2000d121844 */
[----:B--2---:R-:W-:-:S05]  /*24bc0*/  IMAD.WIDE R8, R2, 0x4, R100 ;  /* 0x0000000402087825 */ /* 0x004fca00078e0264 */
[----:B------:R2:W-:Y:S04]  /*24bd0*/  STL.64 [R1+0x270], R8 ;  /* 0x0002700801007387 */ /* 0x0005e80000100a00 */
[----:B------:R2:W-:Y:S01]  /*24be0*/  LDGSTS.E [R247+0x4c00c], desc[UR4][R8.64], !P2 ;  /* 0x4c00c00008f77fae */ /* 0x0005e2000d121844 */
[----:B------:R-:W-:Y:S01]  /*24bf0*/  ISETP.GE.U32.AND P2, PT, R78, 0x7fffff2f, PT ;  /* 0x7fffff2f4e00780c */ /* 0x000fe20003f46070 */
[C---:B------:R-:W-:Y:S02]  /*24c00*/  IMAD.WIDE R78, R2.reuse, 0x4, R98 ;  /* 0x00000004024e7825 */ /* 0x040fe400078e0262 */
[----:B------:R-:W2:Y:S02]  /*24c10*/  LDL.LU.64 R116, [R1+0xe88] ;  /* 0x000e880001747983 */ /* 0x000ea40000300a00 */
[----:B------:R-:W-:-:S02]  /*24c20*/  IMAD.WIDE R80, R2, 0x4, R96 ;  /* 0x0000000402507825 */ /* 0x000fc400078e0260 */
[----:B------:R-:W-:Y:S04]  /*24c30*/  LDGSTS.E [R247+0x50000], desc[UR4][R78.64], !P6 ;  /* 0x500000004ef77fae */ /* 0x000fe8000f121844 */
[----:B------:R-:W2:Y:S04]  /*24c40*/  LDL.LU.64 R96, [R1+0xe80] ;  /* 0x000e800001607983 */ /* 0x000ea80000300a00 */
[----:B------:R-:W2:Y:S04]  /*24c50*/  LDL.LU.64 R98, [R1+0xe78] ;  /* 0x000e780001627983 */ /* 0x000ea80000300a00 */
[----:B------:R-:W2:Y:S01]  /*24c60*/  LDL.LU.64 R100, [R1+0xe70] ;  /* 0x000e700001647983 */ /* 0x000ea20000300a00 */
[----:B------:R-:W-:-:S04]  /*24c70*/  IMAD.WIDE R82, R2, 0x4, R82 ;  /* 0x0000000402527825 */ /* 0x000fc800078e0252 */
[----:B------:R-:W-:Y:S01]  /*24c80*/  IMAD.WIDE R84, R2, 0x4, R84 ;  /* 0x0000000402547825 */ /* 0x000fe200078e0254 */
[----:B------:R-:W-:Y:S04]  /*24c90*/  STL.64 [R1+0x3680], R78 ;  /* 0x0036804e01007387 */ /* 0x000fe80000100a00 */
[----:B------:R-:W-:Y:S04]  /*24ca0*/  STL.64 [R1+0x3688], R80 ;  /* 0x0036885001007387 */ /* 0x000fe80000100a00 */
[----:B------:R-:W-:Y:S04]  /*24cb0*/  STL.64 [R1+0x3690], R82 ;  /* 0x0036905201007387 */ /* 0x000fe80000100a00 */
[----:B------:R-:W-:Y:S04]  /*24cc0*/  STL.64 [R1+0x3698], R84 ;  /* 0x0036985401007387 */ /* 0x000fe80000100a00 */
[----:B------:R-:W2:Y:S01]  /*24cd0*/  LDL.LU.64 R114, [R1+0xe68] ;  /* 0x000e680001727983 */ /* 0x000ea20000300a00 */
[----:B------:R-:W-:-:S03]  /*24ce0*/  VIADD R86, R86, 0xffffff6d ;  /* 0xffffff6d56567836 */ /* 0x000fc60000000000 */
[----:B------:R-:W-:Y:S04]  /*24cf0*/  LDGSTS.E [R247+0x54000], desc[UR4][R80.64], !P6 ;  /* 0x5400000050f77fae */ /* 0x000fe8000f121844 */
[----:B------:R-:W-:Y:S04]  /*24d00*/  LDGSTS.E [R247+0x58000], desc[UR4][R82.64], !P6 ;  /* 0x5800000052f77fae */ /* 0x000fe8000f121844 */
[----:B------:R-:W-:Y:S01]  /*24d10*/  LDGSTS.E [R247+0x5c000], desc[UR4][R84.64], !P6 ;  /* 0x5c00000054f77fae */ /* 0x000fe2000f121844 */
[----:B------:R-:W-:Y:S01]  /*24d20*/  ISETP.GE.U32.AND P6, PT, R86, 0x7fffff2e, PT ;  /* 0x7fffff2e5600780c */ /* 0x000fe20003fc6070 */
[----:B-1----:R-:W-:-:S02]  /*24d30*/  VIADD R94, R94, 0xffffff6c ;  /* 0xffffff6c5e5e7836 */ /* 0x002fc40000000000 */
[----:B------:R-:W-:Y:S02]  /*24d40*/  VIADD R102, R102, 0xffffff4f ;  /* 0xffffff4f66667836 */ /* 0x000fe40000000000 */
[C---:B---3--:R-:W-:Y:S02]  /*24d50*/  IMAD.WIDE R86, R2.reuse, 0x4, R104 ;  /* 0x0000000402567825 */ /* 0x048fe400078e0268 */
[----:B------:R-:W3:Y:S04]  /*24d60*/  LDL.LU.64 R104, [R1+0xe60] ;  /* 0x000e600001687983 */ /* 0x000ee80000300a00 */
[----:B------:R-:W3:Y:S04]  /*24d70*/  LDL.LU.64 R106, [R1+0xe58] ;  /* 0x000e5800016a7983 */ /* 0x000ee80000300a00 */
[----:B------:R-:W3:Y:S01]  /*24d80*/  LDL.LU.64 R108, [R1+0xe50] ;  /* 0x000e5000016c7983 */ /* 0x000ee20000300a00 */
        /* <DEDUP_REMOVED lines=16> */
[----:B--2---:R-:W-:-:S04]  /*24e90*/  IMAD.WIDE R94, R2, 0x4, R116 ;  /* 0x00000004025e7825 */ /* 0x004fc800078e0274 */
[C---:B------:R-:W-:Y:S01]  /*24ea0*/  IMAD.WIDE R96, R2.reuse, 0x4, R96 ;  /* 0x0000000402607825 */ /* 0x040fe200078e0260 */
[----:B------:R-:W-:Y:S03]  /*24eb0*/  STL.64 [R1+0x36c0], R94 ;  /* 0x0036c05e01007387 */ /* 0x000fe60000100a00 */
[C---:B------:R-:W-:Y:S01]  /*24ec0*/  IMAD.WIDE R98, R2.reuse, 0x4, R98 ;  /* 0x0000000402627825 */ /* 0x040fe200078e0262 */
[----:B------:R-:W-:Y:S03]  /*24ed0*/  STL.64 [R1+0x36c8], R96 ;  /* 0x0036c86001007387 */ /* 0x000fe60000100a00 */
[----:B------:R-:W-:Y:S01]  /*24ee0*/  IMAD.WIDE R100, R2, 0x4, R100 ;  /* 0x0000000402647825 */ /* 0x000fe200078e0264 */
[----:B------:R-:W-:Y:S04]  /*24ef0*/  STL.64 [R1+0x36d0], R98 ;  /* 0x0036d06201007387 */ /* 0x000fe80000100a00 */
[----:B------:R-:W-:Y:S04]  /*24f00*/  STL.64 [R1+0x36d8], R100 ;  /* 0x0036d86401007387 */ /* 0x000fe80000100a00 */
[----:B------:R-:W2:Y:S04]  /*24f10*/  LDL.LU.64 R128, [R1+0x11c8] ;  /* 0x0011c80001807983 */ /* 0x000ea80000300a00 */
[----:B------:R-:W-:Y:S04]  /*24f20*/  LDGSTS.E [R247+0x50008], desc[UR4][R94.64], !P1 ;  /* 0x500080005ef77fae */ /* 0x000fe8000c921844 */
        /* <DEDUP_REMOVED lines=11> */
[C---:B------:R-:W-:Y:S01]  /*24fe0*/  IMAD.WIDE R106, R2.reuse, 0x4, R106 ;  /* 0x00000004026a7825 */ /* 0x040fe200078e026a */
[----:B------:R-:W-:Y:S03]  /*24ff0*/  STL.64 [R1+0x36e8], R104 ;  /* 0x0036e86801007387 */ /* 0x000fe60000100a00 */
[C---:B------:R-:W-:Y:S01]  /*25000*/  IMAD.WIDE R108, R2.reuse, 0x4, R108 ;  /* 0x00000004026c7825 */ /* 0x040fe200078e026c */
[----:B------:R-:W-:Y:S04]  /*25010*/  STL.64 [R1+0x36f0], R106 ;  /* 0x0036f06a01007387 */ /* 0x000fe80000100a00 */
[----:B------:R-:W-:Y:S04]  /*25020*/  STL.64 [R1+0x36f8], R108 ;  /* 0x0036f86c01007387 */ /* 0x000fe80000100a00 */
[----:B------:R-:W3:Y:S04]  /*25030*/  LDL.LU.64 R138, [R1+0x11a8] ;  /* 0x0011a800018a7983 */ /* 0x000ee80000300a00 */
        /* <DEDUP_REMOVED lines=22> */
[C---:B-1----:R-:W-:Y:S01]  /*251a0*/  IMAD.WIDE R12, R2.reuse, 0x4, R118 ;  /* 0x00000004020c7825 */ /* 0x042fe200078e0276 */
[----:B------:R3:W-:Y:S01]  /*251b0*/  STL.64 [R1+0x248], R16 ;  /* 0x0002481001007387 */ /* 0x0007e20000100a00 */
[----:B------:R-:W1:Y:S02]  /*251c0*/  LDC R118, c[0x0][0x230] ;  /* 0x00008c00ff767b82 */ /* 0x000e640000000800 */
        /* <DEDUP_REMOVED lines=19> */
[----:B------:R-:W-:-:S05]  /*25300*/  VIADD R110, R111, 0xffffff69 ;  /* 0xffffff696f6e7836 */ /* 0x000fca0000000000 */
[----:B------:R-:W-:Y:S01]  /*25310*/  ISETP.GE.U32.AND P2, PT, R110, 0x7fffff2a, PT ;  /* 0x7fffff2a6e00780c */ /* 0x000fe20003f46070 */
[----:B------:R-:W-:Y:S02]  /*25320*/  VIADD R110, R112, 0xffffff68 ;  /* 0xffffff68706e7836 */ /* 0x000fe40000000000 */
[----:B---3--:R-:W-:-:S05]  /*25330*/  IMAD.WIDE R16, R2, 0x4, R138 ;  /* 0x0000000402107825 */ /* 0x008fca00078e028a */
[----:B------:R3:W-:Y:S04]  /*25340*/  STL.64 [R1+0x228], R16 ;  /* 0x0002281001007387 */ /* 0x0007e80000100a00 */
[----:B------:R3:W-:Y:S01]  /*25350*/  LDGSTS.E [R246+0x40008], desc[UR4][R16.64], !P6 ;  /* 0x4000800010f67fae */ /* 0x0007e2000f121844 */
[----:B----4-:R-:W-:-:S04]  /*25360*/  IMAD.WIDE R12, R2, 0x4, R136 ;  /* 0x00000004020c7825 */ /* 0x010fc800078e0288 */
[C---:B--2---:R-:W-:Y:S01]  /*25370*/  IMAD.WIDE R10, R2.reuse, 0x4, R134 ;  /* 0x00000004020a7825 */ /* 0x044fe200078e0286 */
[----:B------:R2:W-:Y:S01]  /*25380*/  STL.64 [R1+0x220], R12 ;  /* 0x0002200c01007387 */ /* 0x0005e20000100a00 */
[----:B------:R-:W4:Y:S03]  /*25390*/  LDC R134, c[0x0][0x230] ;  /* 0x00008c00ff867b82 */ /* 0x000f260000000800 */
[----:B------:R2:W-:Y:S01]  /*253a0*/  LDGSTS.E [R246+0x44008], desc[UR4][R12.64], !P6 ;  /* 0x440080000cf67fae */ /* 0x0005e2000f121844 */
[----:B-1----:R-:W-:-:S03]  /*253b0*/  IMAD.WIDE R8, R2, 0x4, R126 ;  /* 0x0000000402087825 */ /* 0x002fc600078e027e */
[----:B------:R1:W-:Y:S01]  /*253c0*/  STL.64 [R1+0x218], R10 ;  /* 0x0002180a01007387 */ /* 0x0003e20000100a00 */
[----:B------:R-:W4:Y:S03]  /*253d0*/  LDC R126, c[0x0][0x230] ;  /* 0x00008c00ff7e7b82 */ /* 0x000f260000000800 */
[----:B------:R4:W-:Y:S01]  /*253e0*/  STL.64 [R1+0x210], R8 ;  /* 0x0002100801007387 */ /* 0x0009e20000100a00 */
[----:B---3--:R-:W-:-:S03]  /*253f0*/  IMAD.WIDE R16, R2, 0x4, R124 ;  /* 0x0000000402107825 */ /* 0x008fc600078e027c */
[----:B------:R1:W-:Y:S01]  /*25400*/  LDGSTS.E [R246+0x48008], desc[UR4][R10.64], !P6 ;  /* 0x480080000af67fae */ /* 0x0003e2000f121844 */
[----:B--2---:R-:W-:-:S03]  /*25410*/  IMAD.WIDE R12, R2, 0x4, R122 ;  /* 0x00000004020c7825 */ /* 0x004fc600078e027a */
[----:B------:R-:W2:Y:S04]  /*25420*/  LDL.LU.64 R136, [R1+0xe28] ;  /* 0x000e280001887983 */ /* 0x000ea80000300a00 */
[----:B------:R3:W-:Y:S01]  /*25430*/  STL.64 [R1+0x208], R16 ;  /* 0x0002081001007387 */ /* 0x0007e20000100a00 */
[----:B-1----:R-:W-:-:S03]  /*25440*/  IMAD.WIDE R10, R2, 0x4, R120 ;  /* 0x00000004020a7825 */ /* 0x002fc600078e0278 */
[----:B------:R4:W-:Y:S04]  /*25450*/  LDGSTS.E [R246+0x4c008], desc[UR4][R8.64], !P6 ;  /* 0x4c00800008f67fae */ /* 0x0009e8000f121844 */
[----:B------:R-:W3:Y:S04]  /*25460*/  LDL.LU.64 R120, [R1+0xe20] ;  /* 0x000e200001787983 */ /* 0x000ee80000300a00 */
[----:B------:R1:W-:Y:S04]  /*25470*/  STL.64 [R1+0x200], R12 ;  /* 0x0002000c01007387 */ /* 0x0003e80000100a00 */
[----:B------:R-:W3:Y:S04]  /*25480*/  LDL.LU.64 R122, [R1+0xe18] ;  /* 0x000e1800017a7983 */ /* 0x000ee80000300a00 */
[----:B------:R1:W-:Y:S04]  /*25490*/  STL.64 [R1+0x1f8], R10 ;  /* 0x0001f80a01007387 */ /* 0x0003e80000100a00 */
[----:B------:R-:W3:Y:S01]  /*254a0*/  LDL.LU.64 R124, [R1+0xe10] ;  /* 0x000e1000017c7983 */ /* 0x000ee20000300a00 */
[----:B------:R-:W-:Y:S01]  /*254b0*/  ISETP.GE.U32.AND P6, PT, R110, 0x7fffff29, PT ;  /* 0x7fffff296e00780c */ /* 0x000fe20003fc6070 */
[----:B------:R-:W-:-:S02]  /*254c0*/  VIADD R110, R113, 0xffffff4e ;  /* 0xffffff4e716e7836 */ /* 0x000fc40000000000 */
[----:B------:R1:W-:Y:S04]  /*254d0*/  LDGSTS.E [R246+0x4000c], desc[UR4][R16.64], !P3 ;  /* 0x4000c00010f67fae */ /* 0x0003e8000d921844 */
[----:B------:R1:W-:Y:S04]  /*254e0*/  LDGSTS.E [R246+0x4400c], desc[UR4][R12.64], !P3 ;  /* 0x4400c0000cf67fae */ /* 0x0003e8000d921844 */
[----:B------:R1:W-:Y:S01]  /*254f0*/  LDGSTS.E [R246+0x4800c], desc[UR4][R10.64], !P3 ;  /* 0x4800c0000af67fae */ /* 0x0003e2000d921844 */
[----:B----4-:R-:W-:-:S05]  /*25500*/  IMAD.WIDE R8, R2, 0x4, R132 ;  /* 0x0000000402087825 */ /* 0x010fca00078e0284 */
[----:B------:R4:W-:Y:S04]  /*25510*/  STL.64 [R1+0x1f0], R8 ;  /* 0x0001f00801007387 */ /* 0x0009e80000100a00 */
[----:B------:R4:W-:Y:S01]  /*25520*/  LDGSTS.E [R246+0x4c00c], desc[UR4][R8.64], !P3 ;  /* 0x4c00c00008f67fae */ /* 0x0009e2000d921844 */
[----:B------:R-:W-:Y:S01]  /*25530*/  ISETP.GE.U32.AND P3, PT, R110, 0x7fffff0f, PT ;  /* 0x7fffff0f6e00780c */ /* 0x000fe20003f66070 */
[C---:B------:R-:W-:Y:S02]  /*25540*/  IMAD.WIDE R110, R2.reuse, 0x4, R130 ;  /* 0x00000004026e7825 */ /* 0x040fe400078e0282 */
[----:B------:R-:W4:Y:S02]  /*25550*/  LDL.LU.64 R144, [R1+0xe08] ;  /* 0x000e080001907983 */ /* 0x000f240000300a00 */
[----:B------:R-:W-:-:S02]  /*25560*/  IMAD.WIDE R112, R2, 0x4, R128 ;  /* 0x0000000402707825 */ /* 0x000fc400078e0280 */
[----:B------:R-:W-:Y:S04]  /*25570*/  LDGSTS.E [R246+0x50000], desc[UR4][R110.64], !P1 ;  /* 0x500000006ef67fae */ /* 0x000fe8000c921844 */
[----:B------:R-:W4:Y:S04]  /*25580*/  LDL.LU.64 R128, [R1+0xe00] ;  /* 0x000e000001807983 */ /* 0x000f280000300a00 */
[----:B------:R-:W4:Y:S04]  /*25590*/  LDL.LU.64 R130, [R1+0xdf8] ;  /* 0x000df80001827983 */ /* 0x000f280000300a00 */
[----:B------:R-:W4:Y:S01]  /*255a0*/  LDL.LU.64 R132, [R1+0xdf0] ;  /* 0x000df00001847983 */ /* 0x000f220000300a00 */
[----:B------:R-:W-:-:S04]  /*255b0*/  IMAD.WIDE R114, R2, 0x4, R114 ;  /* 0x0000000402727825 */ /* 0x000fc800078e0272 */
[----:B------:R-:W-:Y:S01]  /*255c0*/  IMAD.WIDE R116, R2, 0x4, R116 ;  /* 0x0000000402747825 */ /* 0x000fe200078e0274 */
[----:B------:R-:W-:Y:S04]  /*255d0*/  STL.64 [R1+0x3700], R110 ;  /* 0x0037006e01007387 */ /* 0x000fe80000100a00 */
[----:B------:R-:W-:Y:S04]  /*255e0*/  STL.64 [R1+0x3708], R112 ;  /* 0x0037087001007387 */ /* 0x000fe80000100a00 */
[----:B------:R-:W-:Y:S04]  /*255f0*/  STL.64 [R1+0x3710], R114 ;  /* 0x0037107201007387 */ /* 0x000fe80000100a00 */
[----:B------:R-:W-:Y:S04]  /*25600*/  STL.64 [R1+0x3718], R116 ;  /* 0x0037187401007387 */ /* 0x000fe80000100a00 */
[----:B------:R-:W4:Y:S01]  /*25610*/  LDL.LU.64 R146, [R1+0xde8] ;  /* 0x000de80001927983 */ /* 0x000f220000300a00 */
[----:B------:R-:W-:-:S03]  /*25620*/  VIADD R118, R118, 0xffffff4d ;  /* 0xffffff4d76767836 */ /* 0x000fc60000000000 */
[----:B------:R-:W-:Y:S04]  /*25630*/  LDGSTS.E [R246+0x54000], desc[UR4][R112.64], !P1 ;  /* 0x5400000070f67fae */ /* 0x000fe8000c921844 */
[----:B------:R-:W-:Y:S04]  /*25640*/  LDGSTS.E [R246+0x58000], desc[UR4][R114.64], !P1 ;  /* 0x5800000072f67fae */ /* 0x000fe8000c921844 */
[----:B------:R-:W-:Y:S01]  /*25650*/  LDGSTS.E [R246+0x5c000], desc[UR4][R116.64], !P1 ;  /* 0x5c00000074f67fae */ /* 0x000fe2000c921844 */
[----:B------:R-:W-:Y:S01]  /*25660*/  ISETP.GE.U32.AND P1, PT, R118, 0x7fffff0e, PT ;  /* 0x7fffff0e7600780c */ /* 0x000fe20003f26070 */
[----:B------:R-:W-:-:S02]  /*25670*/  VIADD R126, R126, 0xffffff4c ;  /* 0xffffff4c7e7e7836 */ /* 0x000fc40000000000 */
[----:B------:R-:W-:Y:S02]  /*25680*/  VIADD R134, R134, 0xffffff67 ;  /* 0xffffff6786867836 */ /* 0x000fe40000000000 */
[C---:B--2---:R-:W-:Y:S02]  /*25690*/  IMAD.WIDE R118, R2.reuse, 0x4, R136 ;  /* 0x0000000402767825 */ /* 0x044fe400078e0288 */
[----:B------:R-:W2:Y:S04]  /*256a0*/  LDL.LU.64 R136, [R1+0xde0] ;  /* 0x000de00001887983 */ /* 0x000ea80000300a00 */
[----:B------:R-:W2:Y:S04]  /*256b0*/  LDL.LU.64 R138, [R1+0xdd8] ;  /* 0x000dd800018a7983 */ /* 0x000ea80000300a00 */
[----:B------:R-:W2:Y:S01]  /*256c0*/  LDL.LU.64 R140, [R1+0xdd0] ;  /* 0x000dd000018c7983 */ /* 0x000ea20000300a00 */
[----:B---3--:R-:W-:-:S03]  /*256d0*/  IMAD.WIDE R120, R2, 0x4, R120 ;  /* 0x0000000402787825 */ /* 0x008fc600078e0278 */
[----:B------:R-:W-:Y:S01]  /*256e0*/  STL.64 [R1+0x3720], R118 ;  /* 0x0037207601007387 */ /* 0x000fe20000100a00 */
[----:B------:R-:W-:-:S03]  /*256f0*/  IMAD.WIDE R122, R2, 0x4, R122 ;  /* 0x00000004027a7825 */ /* 0x000fc600078e027a */
[----:B------:R-:W-:Y:S01]  /*25700*/  STL.64 [R1+0x3728], R120 ;  /* 0x0037287801007387 */ /* 0x000fe20000100a00 */
[----:B------:R-:W-:-:S03]  /*25710*/  IMAD.WIDE R124, R2, 0x4, R124 ;  /* 0x00000004027c7825 */ /* 0x000fc600078e027c */
[----:B------:R-:W-:Y:S04]  /*25720*/  STL.64 [R1+0x3730], R122 ;  /* 0x0037307a01007387 */ /* 0x000fe80000100a00 */
[----:B------:R-:W-:Y:S04]  /*25730*/  STL.64 [R1+0x3738], R124 ;  /* 0x0037387c01007387 */ /* 0x000fe80000100a00 */
[----:B------:R-:W1:Y:S04]  /*25740*/  LDL.LU.64 R158, [R1+0x1168] ;  /* 0x00116800019e7983 */ /* 0x000e680000300a00 */
[----:B------:R-:W3:Y:S04]  /*25750*/  LDL.LU.64 R156, [R1+0x1160] ;  /* 0x00116000019c7983 */ /* 0x000ee80000300a00 */
[----:B------:R-:W3:Y:S04]  /*25760*/  LDL.LU.64 R154, [R1+0x1158] ;  /* 0x00115800019a7983 */ /* 0x000ee80000300a00 */
[----:B------:R-:W3:Y:S04]  /*25770*/  LDL.LU.64 R152, [R1+0x1150] ;  /* 0x0011500001987983 */ /* 0x000ee80000300a00 */
[----:B------:R-:W-:Y:S04]  /*25780*/  LDGSTS.E [R246+0x50004], desc[UR4][R118.64], !P3 ;  /* 0x5000400076f67fae */ /* 0x000fe8000d921844 */
[----:B------:R-:W-:Y:S04]  /*25790*/  LDGSTS.E [R246+0x54004], desc[UR4][R120.64], !P3 ;  /* 0x5400400078f67fae */ /* 0x000fe8000d921844 */
[----:B------:R-:W-:Y:S04]  /*257a0*/  LDGSTS.E [R246+0x58004], desc[UR4][R122.64], !P3 ;  /* 0x580040007af67fae */ /* 0x000fe8000d921844 */
[----:B------:R-:W-:Y:S01]  /*257b0*/  LDGSTS.E [R246+0x5c004], desc[UR4][R124.64], !P3 ;  /* 0x5c0040007cf67fae */ /* 0x000fe2000d921844 */
[----:B------:R-:W-:Y:S01]  /*257c0*/  ISETP.GE.U32.AND P3, PT, R126, 0x7fffff0d, PT ;  /* 0x7fffff0d7e00780c */ /* 0x000fe20003f66070 */
[----:B----4-:R-:W-:-:S02]  /*257d0*/  IMAD.WIDE R126, R2, 0x4, R144 ;  /* 0x00000004027e7825 */ /* 0x010fc400078e0290 */
[----:B------:R-:W4:Y:S02]  /*257e0*/  LDC R145, c[0x0][0x230] ;  /* 0x00008c00ff917b82 */ /* 0x000f240000000800 */
[C---:B------:R-:W-:Y:S01]  /*257f0*/  IMAD.WIDE R128, R2.reuse, 0x4, R128 ;  /* 0x0000000402807825 */ /* 0x040fe200078e0280 */
[----:B------:R-:W-:Y:S05]  /*25800*/  STL.64 [R1+0x3740], R126 ;  /* 0x0037407e01007387 */ /* 0x000fea0000100a00 */
[----:B------:R-:W4:Y:S01]  /*25810*/  LDC R144, c[0x0][0x230] ;  /* 0x00008c00ff907b82 */ /* 0x000f220000000800 */
[C---:B------:R-:W-:Y:S01]  /*25820*/  IMAD.WIDE R130, R2.reuse, 0x4, R130 ;  /* 0x0000000402827825 */ /* 0x040fe200078e0282 */
[----:B------:R-:W-:Y:S03]  /*25830*/  STL.64 [R1+0x3748], R128 ;  /* 0x0037488001007387 */ /* 0x000fe60000100a00 */
[----:B------:R-:W-:Y:S01]  /*25840*/  IMAD.WIDE R132, R2, 0x4, R132 ;  /* 0x0000000402847825 */ /* 0x000fe200078e0284 */
[----:B------:R-:W-:Y:S04]  /*25850*/  STL.64 [R1+0x3750], R130 ;  /* 0x0037508201007387 */ /* 0x000fe80000100a00 */
[----:B------:R-:W-:Y:S04]  /*25860*/  STL.64 [R1+0x3758], R132 ;  /* 0x0037588401007387 */ /* 0x000fe80000100a00 */
[----:B------:R-:W4:Y:S04]  /*25870*/  LDL.LU.64 R160, [R1+0x1148] ;  /* 0x0011480001a07983 */ /* 0x000f280000300a00 */
[----:B------:R-:W-:Y:S04]  /*25880*/  LDGSTS.E [R246+0x50008], desc[UR4][R126.64], !P1 ;  /* 0x500080007ef67fae */ /* 0x000fe8000c921844 */
[----:B------:R-:W4:Y:S04]  /*25890*/  LDL.LU.64 R150, [R1+0x1140] ;  /* 0x0011400001967983 */ /* 0x000f280000300a00 */
[----:B------:R-:W-:Y:S04]  /*258a0*/  LDGSTS.E [R246+0x54008], desc[UR4][R128.64], !P1 ;  /* 0x5400800080f67fae */ /* 0x000fe8000c921844 */
[----:B------:R-:W4:Y:S04]  /*258b0*/  LDL.LU.64 R148, [R1+0x1138] ;  /* 0x0011380001947983 */ /* 0x000f280000300a00 */
[----:B------:R-:W-:Y:S04]  /*258c0*/  LDGSTS.E [R246+0x58008], desc[UR4][R130.64], !P1 ;  /* 0x5800800082f67fae */ /* 0x000fe8000c921844 */
[----:B------:R-:W-:Y:S01]  /*258d0*/  LDGSTS.E [R246+0x5c008], desc[UR4][R132.64], !P1 ;  /* 0x5c00800084f67fae */ /* 0x000fe2000c921844 */
[----:B------:R-:W-:Y:S01]  /*258e0*/  ISETP.GE.U32.AND P1, PT, R134, 0x7fffff28, PT ;  /* 0x7fffff288600780c */ /* 0x000fe20003f26070 */
[----:B------:R-:W-:-:S02]  /*258f0*/  IMAD.WIDE R134, R2, 0x4, R146 ;  /* 0x0000000402867825 */ /* 0x000fc400078e0292 */
[----:B------:R-:W4:Y:S04]  /*25900*/  LDL.LU.64 R146, [R1+0x1130] ;  /* 0x0011300001927983 */ /* 0x000f280000300a00 */
        /* <DEDUP_REMOVED lines=13> */
[----:B-1----:R-:W-:-:S04]  /*259e0*/  IMAD.WIDE R16, R2, 0x4, R158 ;  /* 0x0000000402107825 */ /* 0x002fc800078e029e */
[C---:B---3--:R-:W-:Y:S01]  /*259f0*/  IMAD.WIDE R12, R2.reuse, 0x4, R156 ;  /* 0x00000004020c7825 */ /* 0x048fe200078e029c */
[----:B------:R4:W-:Y:S03]  /*25a00*/  STL.64 [R1+0x1e8], R16 ;  /* 0x0001e81001007387 */ /* 0x0009e60000100a00 */
[C---:B------:R-:W-:Y:S01]  /*25a10*/  IMAD.WIDE R10, R2.reuse, 0x4, R154 ;  /* 0x00000004020a7825 */ /* 0x040fe200078e029a */
[----:B------:R-:W3:Y:S03]  /*25a20*/  LDL.LU.64 R168, [R1+0x1120] ;  /* 0x0011200001a87983 */ /* 0x000ee60000300a00 */
[C---:B------:R-:W-:Y:S01]  /*25a30*/  IMAD.WIDE R8, R2.reuse, 0x4, R152 ;  /* 0x0000000402087825 */ /* 0x040fe200078e0298 */
[----:B------:R1:W-:Y:S04]  /*25a40*/  STL.64 [R1+0x1e0], R12 ;  /* 0x0001e00c01007387 */ /* 0x0003e80000100a00 */
[----:B------:R-:W3:Y:S04]  /*25a50*/  LDL.LU.64 R166, [R1+0x1118] ;  /* 0x0011180001a67983 */ /* 0x000ee80000300a00 */
[----:B------:R1:W-:Y:S04]  /*25a60*/  STL.64 [R1+0x1d8], R10 ;  /* 0x0001d80a01007387 */ /* 0x0003e80000100a00 */
[----:B------:R-:W3:Y:S04]  /*25a70*/  LDL.LU.64 R158, [R1+0x1110] ;  /* 0x00111000019e7983 */ /* 0x000ee80000300a00 */
[----:B------:R1:W-:Y:S04]  /*25a80*/  STL.64 [R1+0x1d0], R8 ;  /* 0x0001d00801007387 */ /* 0x0003e80000100a00 */
[----:B------:R-:W3:Y:S04]  /*25a90*/  LDL.LU.64 R156, [R1+0x1108] ;  /* 0x00110800019c7983 */ /* 0x000ee80000300a00 */
[----:B------:R-:W3:Y:S04]  /*25aa0*/  LDL.LU.64 R154, [R1+0x1100] ;  /* 0x00110000019a7983 */ /* 0x000ee80000300a00 */
[----:B------:R-:W3:Y:S04]  /*25ab0*/  LDL.LU.64 R152, [R1+0x10f8] ;  /* 0x0010f80001987983 */ /* 0x000ee80000300a00 */
[----:B------:R4:W-:Y:S04]  /*25ac0*/  LDGSTS.E [R245+0x40000], desc[UR4][R16.64], !P4 ;  /* 0x4000000010f57fae */ /* 0x0009e8000e121844 */
[----:B------:R1:W-:Y:S04]  /*25ad0*/  LDGSTS.E [R245+0x44000], desc[UR4][R12.64], !P4 ;  /* 0x440000000cf57fae */ /* 0x0003e8000e121844 */
[----:B------:R1:W-:Y:S04]  /*25ae0*/  LDGSTS.E [R245+0x48000], desc[UR4][R10.64], !P4 ;  /* 0x480000000af57fae */ /* 0x0003e8000e121844 */
[----:B------:R1:W-:Y:S01]  /*25af0*/  LDGSTS.E [R245+0x4c000], desc[UR4][R8.64], !P4 ;  /* 0x4c00000008f57fae */ /* 0x0003e2000e121844 */
[----:B----4-:R-:W-:-:S04]  /*25b00*/  IMAD.WIDE R16, R2, 0x4, R160 ;  /* 0x0000000402107825 */ /* 0x010fc800078e02a0 */
[C---:B-1----:R-:W-:Y:S01]  /*25b10*/  IMAD.WIDE R12, R2.reuse, 0x4, R150 ;  /* 0x00000004020c7825 */ /* 0x042fe200078e0296 */
[----:B------:R2:W-:Y:S01]  /*25b20*/  STL.64 [R1+0x1c8], R16 ;  /* 0x0001c81001007387 */ /* 0x0005e20000100a00 */
[----:B------:R-:W1:Y:S02]  /*25b30*/  LDC R150, c[0x0][0x230] ;  /* 0x00008c00ff967b82 */ /* 0x000e640000000800 */
[C---:B------:R-:W-:Y:S01]  /*25b40*/  IMAD.WIDE R10, R2.reuse, 0x4, R148 ;  /* 0x00000004020a7825 */ /* 0x040fe200078e0294 */
[----:B------:R3:W-:Y:S04]  /*25b50*/  STL.64 [R1+0x1c0], R12 ;  /* 0x0001c00c01007387 */ /* 0x0007e80000100a00 */
[----:B------:R4:W-:Y:S04]  /*25b60*/  STL.64 [R1+0x1b8], R10 ;  /* 0x0001b80a01007387 */ /* 0x0009e80000100a00 */
[----:B------:R-:W4:Y:S01]  /*25b70*/  LDL.LU.64 R164, [R1+0x10f0] ;  /* 0x0010f00001a47983 */ /* 0x000f220000300a00 */
[----:B------:R-:W-:-:S03]  /*25b80*/  IMAD.WIDE R8, R2, 0x4, R146 ;  /* 0x0000000402087825 */ /* 0x000fc600078e0292 */
[----:B------:R2:W-:Y:S04]  /*25b90*/  LDGSTS.E [R245+0x40004], desc[UR4][R16.64], !P5 ;  /* 0x4000400010f57fae */ /* 0x0005e8000e921844 */
[----:B------:R4:W-:Y:S04]  /*25ba0*/  STL.64 [R1+0x1b0], R8 ;  /* 0x0001b00801007387 */ /* 0x0009e80000100a00 */
[----:B------:R-:W4:Y:S04]  /*25bb0*/  LDL.LU.64 R162, [R1+0xdc8] ;  /* 0x000dc80001a27983 */ /* 0x000f280000300a00 */
[----:B------:R-:W4:Y:S04]  /*25bc0*/  LDL.LU.64 R160, [R1+0xdc0] ;  /* 0x000dc00001a07983 */ /* 0x000f280000300a00 */
[----:B------:R-:W4:Y:S04]  /*25bd0*/  LDL.LU.64 R146, [R1+0xdb8] ;  /* 0x000db80001927983 */ /* 0x000f280000300a00 */
[----:B------:R-:W4:Y:S01]  /*25be0*/  LDL.LU.64 R148, [R1+0xdb0] ;  /* 0x000db00001947983 */ /* 0x000f220000300a00 */
[----:B------:R-:W-:-:S03]  /*25bf0*/  VIADD R142, R142, 0xffffff66 ;  /* 0xffffff668e8e7836 */ /* 0x000fc60000000000 */
[----:B------:R3:W-:Y:S04]  /*25c00*/  LDGSTS.E [R245+0x44004], desc[UR4][R12.64], !P5 ;  /* 0x440040000cf57fae */ /* 0x0007e8000e921844 */
[----:B------:R4:W-:Y:S04]  /*25c10*/  LDGSTS.E [R245+0x48004], desc[UR4][R10.64], !P5 ;  /* 0x480040000af57fae */ /* 0x0009e8000e921844 */
[----:B------:R1:W-:Y:S01]  /*25c20*/  LDGSTS.E [R245+0x4c004], desc[UR4][R8.64], !P5 ;  /* 0x4c00400008f57fae */ /* 0x0003e2000e921844 */
[----:B------:R-:W-:Y:S01]  /*25c30*/  ISETP.GE.U32.AND P3, PT, R142, 0x7fffff27, PT ;  /* 0x7fffff278e00780c */ /* 0x000fe20003f66070 */
[----:B------:R-:W-:-:S02]  /*25c40*/  VIADD R142, R143, 0xffffff65 ;  /* 0xffffff658f8e7836 */ /* 0x000fc40000000000 */
[----:B------:R-:W1:Y:S03]  /*25c50*/  LDC R143, c[0x0][0x230] ;  /* 0x00008c00ff8f7b82 */ /* 0x000e660000000800 */
[----:B------:R-:W-:Y:S01]  /*25c60*/  ISETP.GE.U32.AND P4, PT, R142, 0x7fffff26, PT ;  /* 0x7fffff268e00780c */ /* 0x000fe20003f86070 */
[----:B------:R-:W-:-:S05]  /*25c70*/  VIADD R142, R145, 0xffffff64 ;  /* 0xffffff64918e7836 */ /* 0x000fca0000000000 */
[----:B------:R-:W-:Y:S01]  /*25c80*/  ISETP.GE.U32.AND P5, PT, R142, 0x7fffff25, PT ;  /* 0x7fffff258e00780c */ /* 0x000fe20003fa6070 */
[----:B------:R-:W-:Y:S02]  /*25c90*/  VIADD R142, R144, 0xffffff4b ;  /* 0xffffff4b908e7836 */ /* 0x000fe40000000000 */
[----:B--2---:R-:W-:-:S05]  /*25ca0*/  IMAD.WIDE R16, R2, 0x4, R170 ;  /* 0x0000000402107825 */ /* 0x004fca00078e02aa */
[----:B------:R2:W-:Y:S04]  /*25cb0*/  STL.64 [R1+0x1a8], R16 ;  /* 0x0001a81001007387 */ /* 0x0005e80000100a00 */
[----:B------:R2:W-:Y:S01]  /*25cc0*/  LDGSTS.E [R245+0x40008], desc[UR4][R16.64], !P2 ;  /* 0x4000800010f57fae */ /* 0x0005e2000d121844 */
[----:B---3--:R-:W-:-:S04]  /*25cd0*/  IMAD.WIDE R12, R2, 0x4, R168 ;  /* 0x00000004020c7825 */ /* 0x008fc800078e02a8 */
[C---:B----4-:R-:W-:Y:S01]  /*25ce0*/  IMAD.WIDE R10, R2.reuse, 0x4, R166 ;  /* 0x00000004020a7825 */ /* 0x050fe200078e02a6 */
[----:B------:R3:W-:Y:S01]  /*25cf0*/  STL.64 [R1+0x1a0], R12 ;  /* 0x0001a00c01007387 */ /* 0x0007e20000100a00 */
[----:B------:R-:W4:Y:S03]  /*25d00*/  LDC R166, c[0x0][0x230] ;  /* 0x00008c00ffa67b82 */ /* 0x000f260000000800 */
[----:B------:R3:W-:Y:S01]  /*25d10*/  LDGSTS.E [R245+0x44008], desc[UR4][R12.64], !P2 ;  /* 0x440080000cf57fae */ /* 0x0007e2000d121844 */
[----:B-1----:R-:W-:-:S03]  /*25d20*/  IMAD.WIDE R8, R2, 0x4, R158 ;  /* 0x0000000402087825 */ /* 0x002fc600078e029e */
[----:B------:R1:W-:Y:S01]  /*25d30*/  STL.64 [R1+0x198], R10 ;  /* 0x0001980a01007387 */ /* 0x0003e20000100a00 */
[----:B------:R-:W4:Y:S03]  /*25d40*/  LDC R158, c[0x0][0x230] ;  /* 0x00008c00ff9e7b82 */ /* 0x000f260000000800 */
[----:B------:R1:W-:Y:S01]  /*25d50*/  STL.64 [R1+0x190], R8 ;  /* 0x0001900801007387 */ /* 0x0003e20000100a00 */
[----:B--2---:R-:W-:-:S03]  /*25d60*/  IMAD.WIDE R16, R2, 0x4, R156 ;  /* 0x0000000402107825 */ /* 0x004fc600078e029c */
[----:B------:R1:W-:Y:S01]  /*25d70*/  LDGSTS.E [R245+0x48008], desc[UR4][R10.64], !P2 ;  /* 0x480080000af57fae */ /* 0x0003e2000d121844 */
[----:B---3--:R-:W-:-:S03]  /*25d80*/  IMAD.WIDE R12, R2, 0x4, R154 ;  /* 0x00000004020c7825 */ /* 0x008fc600078e029a */
        /* <DEDUP_REMOVED lines=14> */
[----:B-1----:R-:W-:-:S05]  /*25e70*/  IMAD.WIDE R8, R2, 0x4, R164 ;  /* 0x0000000402087825 */ /* 0x002fca00078e02a4 */
[----:B------:R1:W-:Y:S04]  /*25e80*/  STL.64 [R1+0x170], R8 ;  /* 0x0001700801007387 */ /* 0x0003e80000100a00 */
[----:B------:R1:W-:Y:S01]  /*25e90*/  LDGSTS.E [R245+0x4c00c], desc[UR4][R8.64], !P6 ;  /* 0x4c00c00008f57fae */ /* 0x0003e2000f121844 */
[----:B------:R-:W-:Y:S01]  /*25ea0*/  ISETP.GE.U32.AND P6, PT, R142, 0x7fffff0b, PT ;  /* 0x7fffff0b8e00780c */ /* 0x000fe20003fc6070 */
[C---:B------:R-:W-:Y:S02]  /*25eb0*/  IMAD.WIDE R142, R2.reuse, 0x4, R162 ;  /* 0x00000004028e7825 */ /* 0x040fe400078e02a2 */
[----:B------:R-:W3:Y:S02]  /*25ec0*/  LDL.LU.64 R176, [R1+0xd88] ;  /* 0x000d880001b07983 */ /* 0x000ee40000300a00 */
[----:B------:R-:W-:-:S02]  /*25ed0*/  IMAD.WIDE R144, R2, 0x4, R160 ;  /* 0x0000000402907825 */ /* 0x000fc400078e02a0 */
[----:B------:R-:W-:Y:S04]  /*25ee0*/  LDGSTS.E [R245+0x50000], desc[UR4][R142.64], !P2 ;  /* 0x500000008ef57fae */ /* 0x000fe8000d121844 */
[----:B------:R-:W3:Y:S01]  /*25ef0*/  LDL.LU.64 R160, [R1+0xd80] ;  /* 0x000d800001a07983 */ /* 0x000ee20000300a00 */
[----:B------:R-:W-:-:S03]  /*25f00*/  IMAD.WIDE R146, R2, 0x4, R146 ;  /* 0x0000000402927825 */ /* 0x000fc600078e0292 */
[----:B------:R-:W3:Y:S01]  /*25f10*/  LDL.LU.64 R162, [R1+0xd78] ;  /* 0x000d780001a27983 */ /* 0x000ee20000300a00 */
[----:B------:R-:W-:-:S03]  /*25f20*/  IMAD.WIDE R148, R2, 0x4, R148 ;  /* 0x0000000402947825 */ /* 0x000fc600078e0294 */
[----:B------:R-:W3:Y:S04]  /*25f30*/  LDL.LU.64 R164, [R1+0xd70] ;  /* 0x000d700001a47983 */ /* 0x000ee80000300a00 */
        /* <DEDUP_REMOVED lines=10> */
[----:B----4-:R-:W-:-:S02]  /*25fe0*/  VIADD R158, R158, 0xffffff48 ;  /* 0xffffff489e9e7836 */ /* 0x010fc40000000000 */
[----:B------:R-:W-:Y:S02]  /*25ff0*/  VIADD R166, R166, 0xffffff63 ;  /* 0xffffff63a6a67836 */ /* 0x000fe40000000000 */
[C---:B--2---:R-:W-:Y:S02]  /*26000*/  IMAD.WIDE R150, R2.reuse, 0x4, R168 ;  /* 0x0000000402967825 */ /* 0x044fe400078e02a8 */
[----:B------:R-:W2:Y:S04]  /*26010*/  LDL.LU.64 R168, [R1+0xd60] ;  /* 0x000d600001a87983 */ /* 0x000ea80000300a00 */
[----:B------:R-:W4:Y:S04]  /*26020*/  LDL.LU.64 R170, [R1+0xd58] ;  /* 0x000d580001aa7983 */ /* 0x000f280000300a00 */
[----:B------:R-:W4:Y:S01]  /*26030*/  LDL.LU.64 R172, [R1+0xd50] ;  /* 0x000d500001ac7983 */ /* 0x000f220000300a00 */
[----:B---3--:R-:W-:-:S03]  /*26040*/  IMAD.WIDE R152, R2, 0x4, R152 ;  /* 0x0000000402987825 */ /* 0x008fc600078e0298 */
[----:B------:R-:W-:Y:S01]  /*26050*/  STL.64 [R1+0x37a8], R150 ;  /* 0x0037a89601007387 */ /* 0x000fe20000100a00 */
[----:B------:R-:W-:-:S03]  /*26060*/  IMAD.WIDE R154, R2, 0x4, R154 ;  /* 0x00000004029a7825 */ /* 0x000fc600078e029a */
[----:B------:R-:W-:Y:S01]  /*26070*/  STL.64 [R1+0x37b0], R152 ;  /* 0x0037b09801007387 */ /* 0x000fe20000100a00 */
[----:B------:R-:W-:-:S03]  /*26080*/  IMAD.WIDE R156, R2, 0x4, R156 ;  /* 0x00000004029c7825 */ /* 0x000fc600078e029c */
[----:B------:R-:W-:Y:S04]  /*26090*/  STL.64 [R1+0x37b8], R154 ;  /* 0x0037b89a01007387 */ /* 0x000fe80000100a00 */
[----:B------:R-:W-:Y:S04]  /*260a0*/  STL.64 [R1+0x37c0], R156 ;  /* 0x0037c09c01007387 */ /* 0x000fe80000100a00 */
[----:B------:R-:W3:Y:S04]  /*260b0*/  LDL.LU.64 R190, [R1+0x10e8] ;  /* 0x0010e80001be7983 */ /* 0x000ee80000300a00 */
[----:B------:R-:W3:Y:S04]  /*260c0*/  LDL.LU.64 R188, [R1+0x10e0] ;  /* 0x0010e00001bc7983 */ /* 0x000ee80000300a00 */
[----:B------:R-:W3:Y:S04]  /*260d0*/  LDL.LU.64 R186, [R1+0x10d8] ;  /* 0x0010d80001ba7983 */ /* 0x000ee80000300a00 */
[----:B------:R-:W1:Y:S04]  /*260e0*/  LDL.LU.64 R184, [R1+0x10d0] ;  /* 0x0010d00001b87983 */ /* 0x000e680000300a00 */
[----:B------:R-:W-:Y:S04]  /*260f0*/  LDGSTS.E [R245+0x50004], desc[UR4][R150.64], !P6 ;  /* 0x5000400096f57fae */ /* 0x000fe8000f121844 */
[----:B------:R-:W-:Y:S04]  /*26100*/  LDGSTS.E [R245+0x54004], desc[UR4][R152.64], !P6 ;  /* 0x5400400098f57fae */ /* 0x000fe8000f121844 */
[----:B------:R-:W-:Y:S04]  /*26110*/  LDGSTS.E [R245+0x58004], desc[UR4][R154.64], !P6 ;  /* 0x580040009af57fae */ /* 0x000fe8000f121844 */
[----:B------:R-:W-:Y:S01]  /*26120*/  LDGSTS.E [R245+0x5c004], desc[UR4][R156.64], !P6 ;  /* 0x5c0040009cf57fae */ /* 0x000fe2000f121844 */
[----:B------:R-:W-:Y:S01]  /*26130*/  ISETP.GE.U32.AND P6, PT, R158, 0x7fffff09, PT ;  /* 0x7fffff099e00780c */ /* 0x000fe20003fc6070 */
[----:B------:R-:W-:-:S02]  /*26140*/  IMAD.WIDE R158, R2, 0x4, R176 ;  /* 0x00000004029e7825 */ /* 0x000fc400078e02b0 */
[----:B------:R-:W1:Y:S02]  /*26150*/  LDC R177, c[0x0][0x230] ;  /* 0x00008c00ffb17b82 */ /* 0x000e640000000800 */
[C---:B------:R-:W-:Y:S01]  /*26160*/  IMAD.WIDE R160, R2.reuse, 0x4, R160 ;  /* 0x0000000402a07825 */ /* 0x040fe200078e02a0 */
[----:B------:R-:W-:Y:S05]  /*26170*/  STL.64 [R1+0x37c8], R158 ;  /* 0x0037c89e01007387 */ /* 0x000fea0000100a00 */
[----:B------:R-:W1:Y:S01]  /*26180*/  LDC R176, c[0x0][0x230] ;  /* 0x00008c00ffb07b82 */ /* 0x000e620000000800 */
[C---:B------:R-:W-:Y:S01]  /*26190*/  IMAD.WIDE R162, R2.reuse, 0x4, R162 ;  /* 0x0000000402a27825 */ /* 0x040fe200078e02a2 */
[----:B------:R-:W-:Y:S03]  /*261a0*/  LDGSTS.E [R245+0x50008], desc[UR4][R158.64], !P2 ;  /* 0x500080009ef57fae */ /* 0x000fe6000d121844 */
[----:B------:R-:W-:Y:S01]  /*261b0*/  IMAD.WIDE R164, R2, 0x4, R164 ;  /* 0x0000000402a47825 */ /* 0x000fe200078e02a4 */
[----:B------:R-:W-:Y:S04]  /*261c0*/  STL.64 [R1+0x37d0], R160 ;  /* 0x0037d0a001007387 */ /* 0x000fe80000100a00 */
[----:B------:R-:W-:Y:S04]  /*261d0*/  LDGSTS.E [R245+0x54008], desc[UR4][R160.64], !P2 ;  /* 0x54008000a0f57fae */ /* 0x000fe8000d121844 */
[----:B------:R-:W-:Y:S04]  /*261e0*/  STL.64 [R1+0x37d8], R162 ;  /* 0x0037d8a201007387 */ /* 0x000fe80000100a00 */
[----:B------:R-:W-:Y:S04]  /*261f0*/  LDGSTS.E [R245+0x58008], desc[UR4][R162.64], !P2 ;  /* 0x58008000a2f57fae */ /* 0x000fe8000d121844 */
[----:B------:R-:W-:Y:S04]  /*26200*/  STL.64 [R1+0x37e0], R164 ;  /* 0x0037e0a401007387 */ /* 0x000fe80000100a00 */
[----:B------:R-:W-:Y:S01]  /*26210*/  LDGSTS.E [R245+0x5c008], desc[UR4][R164.64], !P2 ;  /* 0x5c008000a4f57fae */ /* 0x000fe2000d121844 */
[----:B------:R-:W-:Y:S01]  /*26220*/  ISETP.GE.U32.AND P2, PT, R166, 0x7fffff24, PT ;  /* 0x7fffff24a600780c */ /* 0x000fe20003f46070 */
[----:B------:R-:W-:-:S02]  /*26230*/  IMAD.WIDE R166, R2, 0x4, R178 ;  /* 0x0000000402a67825 */ /* 0x000fc400078e02b2 */
[----:B------:R-:W3:Y:S04]  /*26240*/  LDL.LU.64 R192, [R1+0x10c8] ;  /* 0x0010c80001c07983 */ /* 0x000ee80000300a00 */
[----:B------:R-:W3:Y:S04]  /*26250*/  LDL.LU.64 R182, [R1+0x10c0] ;  /* 0x0010c00001b67983 */ /* 0x000ee80000300a00 */
[----:B------:R-:W3:Y:S04]  /*26260*/  LDL.LU.64 R180, [R1+0x10b8] ;  /* 0x0010b80001b47983 */ /* 0x000ee80000300a00 */
[----:B------:R-:W3:Y:S04]  /*26270*/  LDL.LU.64 R178, [R1+0x10b0] ;  /* 0x0010b00001b27983 */ /* 0x000ee80000300a00 */
[----:B------:R-:W-:Y:S04]  /*26280*/  STL.64 [R1+0x37e8], R166 ;  /* 0x0037e8a601007387 */ /* 0x000fe80000100a00 */
[----:B------:R-:W-:Y:S01]  /*26290*/  LDGSTS.E [R245+0x5000c], desc[UR4][R166.64], !P6 ;  /* 0x5000c000a6f57fae */ /* 0x000fe2000f121844 */
[----:B--2---:R-:W-:-:S04]  /*262a0*/  IMAD.WIDE R168, R2, 0x4, R168 ;  /* 0x0000000402a87825 */ /* 0x004fc800078e02a8 */
[C---:B----4-:R-:W-:Y:S01]  /*262b0*/  IMAD.WIDE R170, R2.reuse, 0x4, R170 ;  /* 0x0000000402aa7825 */ /* 0x050fe200078e02aa */
[----:B------:R-:W-:Y:S03]  /*262c0*/  STL.64 [R1+0x37f0], R168 ;  /* 0x0037f0a801007387 */ /* 0x000fe60000100a00 */
[C---:B------:R-:W-:Y:S01]  /*262d0*/  IMAD.WIDE R172, R2.reuse, 0x4, R172 ;  /* 0x0000000402ac7825 */ /* 0x040fe200078e02ac */
[----:B------:R-:W-:Y:S04]  /*262e0*/  STL.64 [R1+0x37f8], R170 ;  /* 0x0037f8aa01007387 */ /* 0x000fe80000100a00 */
[----:B------:R-:W-:Y:S04]  /*262f0*/  STL.64 [R1+0x3800], R172 ;  /* 0x003800ac01007387 */ /* 0x000fe80000100a00 */
[----:B------:R-:W2:Y:S04]  /*26300*/  LDL.LU.64 R202, [R1+0x10a8] ;  /* 0x0010a80001ca7983 */ /* 0x000ea80000300a00 */
[----:B------:R-:W-:Y:S04]  /*26310*/  LDGSTS.E [R245+0x5400c], desc[UR4][R168.64], !P6 ;  /* 0x5400c000a8f57fae */ /* 0x000fe8000f121844 */
[----:B------:R-:W-:Y:S04]  /*26320*/  LDGSTS.E [R245+0x5800c], desc[UR4][R170.64], !P6 ;  /* 0x5800c000aaf57fae */ /* 0x000fe8000f121844 */
[----:B------:R-:W-:Y:S01]  /*26330*/  LDGSTS.E [R245+0x5c00c], desc[UR4][R172.64], !P6 ;  /* 0x5c00c000acf57fae */ /* 0x000fe2000f121844 */
[----:B---3--:R-:W-:-:S04]  /*26340*/  IMAD.WIDE R16, R2, 0x4, R190 ;  /* 0x0000000402107825 */ /* 0x008fc800078e02be */
[C---:B------:R-:W-:Y:S01]  /*26350*/  IMAD.WIDE R12, R2.reuse, 0x4, R188 ;  /* 0x00000004020c7825 */ /* 0x040fe200078e02bc */
[----:B------:R3:W-:Y:S03]  /*26360*/  STL.64 [R1+0x168], R16 ;  /* 0x0001681001007387 */ /* 0x0007e60000100a00 */
[C---:B------:R-:W-:Y:S01]  /*26370*/  IMAD.WIDE R10, R2.reuse, 0x4, R186 ;  /* 0x00000004020a7825 */ /* 0x040fe200078e02ba */
[----:B------:R-:W4:Y:S03]  /*26380*/  LDL.LU.64 R200, [R1+0x10a0] ;  /* 0x0010a00001c87983 */ /* 0x000f260000300a00 */
[C---:B-1----:R-:W-:Y:S01]  /*26390*/  IMAD.WIDE R8, R2.reuse, 0x4, R184 ;  /* 0x0000000402087825 */ /* 0x042fe200078e02b8 */
        /* <DEDUP_REMOVED lines=18> */
[----:B------:R4:W-:Y:S03]  /*264c0*/  STL.64 [R1+0x140], R12 ;  /* 0x0001400c01007387 */ /* 0x0009e60000100a00 */
[----:B------:R-:W-:Y:S01]  /*264d0*/  IMAD.WIDE R8, R2, 0x4, R178 ;  /* 0x0000000402087825 */ /* 0x000fe200078e02b2 */
[----:B------:R3:W-:Y:S04]  /*264e0*/  STL.64 [R1+0x138], R10 ;  /* 0x0001380a01007387 */ /* 0x0007e80000100a00 */
[----:B------:R3:W-:Y:S04]  /*264f0*/  STL.64 [R1+0x130], R8 ;  /* 0x0001300801007387 */ /* 0x0007e80000100a00 */
[----:B------:R-:W3:Y:S04]  /*26500*/  LDL.LU.64 R194, [R1+0xd48] ;  /* 0x000d480001c27983 */ /* 0x000ee80000300a00 */
[----:B------:R-:W3:Y:S01]  /*26510*/  LDL.LU.64 R192, [R1+0xd40] ;  /* 0x000d400001c07983 */ /* 0x000ee20000300a00 */
[----:B------:R-:W-:-:S03]  /*26520*/  VIADD R174, R174, 0xffffff62 ;  /* 0xffffff62aeae7836 */ /* 0x000fc60000000000 */
[----:B------:R2:W-:Y:S02]  /*26530*/  LDGSTS.E [R244+0x40004], desc[UR4][R16.64], !P3 ;  /* 0x4000400010f47fae */ /* 0x0005e4000d921844 */
[----:B------:R-:W-:Y:S01]  /*26540*/  ISETP.GE.U32.AND P6, PT, R174, 0x7fffff23, PT ;  /* 0x7fffff23ae00780c */ /* 0x000fe20003fc6070 */
[----:B------:R-:W-:Y:S01]  /*26550*/  VIADD R174, R175, 0xffffff61 ;  /* 0xffffff61afae7836 */ /* 0x000fe20000000000 */
[----:B------:R4:W-:Y:S01]  /*26560*/  LDGSTS.E [R244+0x44004], desc[UR4][R12.64], !P3 ;  /* 0x440040000cf47fae */ /* 0x0009e2000d921844 */
[----:B------:R-:W1:Y:S03]  /*26570*/  LDC R175, c[0x0][0x230] ;  /* 0x00008c00ffaf7b82 */ /* 0x000e660000000800 */
[----:B------:R3:W-:Y:S04]  /*26580*/  LDGSTS.E [R244+0x48004], desc[UR4][R10.64], !P3 ;  /* 0x480040000af47fae */ /* 0x0007e8000d921844 */
[----:B------:R-:W3:Y:S04]  /*26590*/  LDL.LU.64 R178, [R1+0xd38] ;  /* 0x000d380001b27983 */ /* 0x000ee80000300a00 */
[----:B------:R3:W-:Y:S04]  /*265a0*/  LDGSTS.E [R244+0x4c004], desc[UR4][R8.64], !P3 ;  /* 0x4c00400008f47fae */ /* 0x0007e8000d921844 */
[----:B------:R-:W3:Y:S01]  /*265b0*/  LDL.LU.64 R180, [R1+0xd30] ;  /* 0x000d300001b47983 */ /* 0x000ee20000300a00 */
[----:B------:R-:W-:Y:S01]  /*265c0*/  ISETP.GE.U32.AND P1, PT, R174, 0x7fffff22, PT ;  /* 0x7fffff22ae00780c */ /* 0x000fe20003f26070 */
[----:B------:R-:W-:-:S05]  /*265d0*/  VIADD R174, R177, 0xffffff60 ;  /* 0xffffff60b1ae7836 */ /* 0x000fca0000000000 */
[----:B------:R-:W-:Y:S01]  /*265e0*/  ISETP.GE.U32.AND P3, PT, R174, 0x7fffff21, PT ;  /* 0x7fffff21ae00780c */ /* 0x000fe20003f66070 */
[----:B------:R-:W-:Y:S02]  /*265f0*/  VIADD R174, R176, 0xffffff47 ;  /* 0xffffff47b0ae7836 */ /* 0x000fe40000000000 */
[----:B--2---:R-:W-:-:S05]  /*26600*/  IMAD.WIDE R16, R2, 0x4, R202 ;  /* 0x0000000402107825 */ /* 0x004fca00078e02ca */
[----:B------:R2:W-:Y:S04]  /*26610*/  STL.64 [R1+0x128], R16 ;  /* 0x0001281001007387 */ /* 0x0005e80000100a00 */
[----:B------:R2:W-:Y:S01]  /*26620*/  LDGSTS.E [R244+0x40008], desc[UR4][R16.64], !P4 ;  /* 0x4000800010f47fae */ /* 0x0005e2000e121844 */
[----:B----4-:R-:W-:-:S05]  /*26630*/  IMAD.WIDE R12, R2, 0x4, R200 ;  /* 0x00000004020c7825 */ /* 0x010fca00078e02c8 */
[----:B------:R4:W-:Y:S01]  /*26640*/  STL.64 [R1+0x120], R12 ;  /* 0x0001200c01007387 */ /* 0x0009e20000100a00 */
[----:B---3--:R-:W-:-:S03]  /*26650*/  IMAD.WIDE R10, R2, 0x4, R198 ;  /* 0x00000004020a7825 */ /* 0x008fc600078e02c6 */
[----:B------:R4:W-:Y:S01]  /*26660*/  LDGSTS.E [R244+0x44008], desc[UR4][R12.64], !P4 ;  /* 0x440080000cf47fae */ /* 0x0009e2000e121844 */
[----:B------:R-:W3:Y:S01]  /*26670*/  LDC R198, c[0x0][0x230] ;  /* 0x00008c00ffc67b82 */ /* 0x000ee20000000800 */
[C---:B------:R-:W-:Y:S02]  /*26680*/  IMAD.WIDE R8, R2.reuse, 0x4, R190 ;  /* 0x0000000402087825 */ /* 0x040fe400078e02be */
[----:B------:R1:W-:Y:S05]  /*26690*/  STL.64 [R1+0x118], R10 ;  /* 0x0001180a01007387 */ /* 0x0003ea0000100a00 */
[----:B------:R-:W3:Y:S01]  /*266a0*/  LDC R190, c[0x0][0x230] ;  /* 0x00008c00ffbe7b82 */ /* 0x000ee20000000800 */
[----:B------:R1:W-:Y:S01]  /*266b0*/  LDGSTS.E [R244+0x48008], desc[UR4][R10.64], !P4 ;  /* 0x480080000af47fae */ /* 0x0003e2000e121844 */
[----:B--2---:R-:W-:-:S03]  /*266c0*/  IMAD.WIDE R16, R2, 0x4, R196 ;  /* 0x0000000402107825 */ /* 0x004fc600078e02c4 */
[----:B------:R2:W-:Y:S01]  /*266d0*/  STL.64 [R1+0x110], R8 ;  /* 0x0001100801007387 */ /* 0x0005e20000100a00 */
[----:B----4-:R-:W-:-:S03]  /*266e0*/  IMAD.WIDE R12, R2, 0x4, R188 ;  /* 0x00000004020c7825 */ /* 0x010fc600078e02bc */
[----:B------:R2:W-:Y:S01]  /*266f0*/  LDGSTS.E [R244+0x4c008], desc[UR4][R8.64], !P4 ;  /* 0x4c00800008f47fae */ /* 0x0005e2000e121844 */
[----:B-1----:R-:W-:-:S03]  /*26700*/  IMAD.WIDE R10, R2, 0x4, R186 ;  /* 0x00000004020a7825 */ /* 0x002fc600078e02ba */
[----:B------:R-:W-:Y:S04]  /*26710*/  STL.64 [R1+0x108], R16 ;  /* 0x0001081001007387 */ /* 0x000fe80000100a00 */
[----:B------:R-:W4:Y:S01]  /*26720*/  LDL.LU.64 R200, [R1+0xd28] ;  /* 0x000d280001c87983 */ /* 0x000f220000300a00 */
[----:B--2---:R-:W-:-:S03]  /*26730*/  IMAD.WIDE R8, R2, 0x4, R184 ;  /* 0x0000000402087825 */ /* 0x004fc600078e02b8 */
[----:B------:R1:W-:Y:S04]  /*26740*/  STL.64 [R1+0x100], R12 ;  /* 0x0001000c01007387 */ /* 0x0003e80000100a00 */
[----:B------:R-:W2:Y:S04]  /*26750*/  LDL.LU.64 R184, [R1+0xd20] ;  /* 0x000d200001b87983 */ /* 0x000ea80000300a00 */
[----:B------:R-:W-:Y:S04]  /*26760*/  STL.64 [R1+0xf8], R10 ;  /* 0x0000f80a01007387 */ /* 0x000fe80000100a00 */
[----:B------:R-:W2:Y:S04]  /*26770*/  LDL.LU.64 R186, [R1+0xd18] ;  /* 0x000d180001ba7983 */ /* 0x000ea80000300a00 */
[----:B------:R2:W-:Y:S04]  /*26780*/  STL.64 [R1+0xf0], R8 ;  /* 0x0000f00801007387 */ /* 0x0005e80000100a00 */
[----:B------:R-:W2:Y:S01]  /*26790*/  LDL.LU.64 R188, [R1+0xd10] ;  /* 0x000d100001bc7983 */ /* 0x000ea20000300a00 */
[----:B------:R-:W-:Y:S01]  /*267a0*/  ISETP.GE.U32.AND P4, PT, R174, 0x7fffff08, PT ;  /* 0x7fffff08ae00780c */ /* 0x000fe20003f86070 */
[----:B------:R-:W-:-:S02]  /*267b0*/  VIADD R174, R175, 0xffffff46 ;  /* 0xffffff46afae7836 */ /* 0x000fc40000000000 */
[----:B------:R-:W-:Y:S04]  /*267c0*/  LDGSTS.E [R244+0x4000c], desc[UR4][R16.64], !P5 ;  /* 0x4000c00010f47fae */ /* 0x000fe8000e921844 */
[----:B------:R-:W-:Y:S04]  /*267d0*/  LDGSTS.E [R244+0x4400c], desc[UR4][R12.64], !P5 ;  /* 0x4400c0000cf47fae */ /* 0x000fe8000e921844 */
[----:B------:R-:W-:Y:S04]  /*267e0*/  LDGSTS.E [R244+0x4800c], desc[UR4][R10.64], !P5 ;  /* 0x4800c0000af47fae */ /* 0x000fe8000e921844 */
[----:B------:R-:W-:Y:S01]  /*267f0*/  LDGSTS.E [R244+0x4c00c], desc[UR4][R8.64], !P5 ;  /* 0x4c00c00008f47fae */ /* 0x000fe2000e921844 */
[----:B------:R-:W-:-:S03]  /*26800*/  ISETP.GE.U32.AND P5, PT, R174, 0x7fffff07, PT ;  /* 0x7fffff07ae00780c */ /* 0x000fc60003fa6070 */
[----:B-1----:R-:W2:Y:S01]  /*26810*/  LDL.LU.64 R12, [R1+0xd08] ;  /* 0x000d0800010c7983 */ /* 0x002ea20000300a00 */
[----:B------:R-:W-:-:S04]  /*26820*/  IMAD.WIDE R174, R2, 0x4, R194 ;  /* 0x0000000402ae7825 */ /* 0x000fc800078e02c2 */
[----:B------:R-:W-:Y:S01]  /*26830*/  IMAD.WIDE R176, R2, 0x4, R192 ;  /* 0x0000000402b07825 */ /* 0x000fe200078e02c0 */
[----:B------:R-:W-:Y:S04]  /*26840*/  LDGSTS.E [R244+0x50000], desc[UR4][R174.64], !P4 ;  /* 0x50000000aef47fae */ /* 0x000fe8000e121844 */
[----:B------:R-:W2:Y:S04]  /*26850*/  LDL.LU.64 R192, [R1+0xd00] ;  /* 0x000d000001c07983 */ /* 0x000ea80000300a00 */
[----:B------:R-:W2:Y:S04]  /*26860*/  LDL.LU.64 R194, [R1+0xcf8] ;  /* 0x000cf80001c27983 */ /* 0x000ea80000300a00 */
[----:B------:R-:W2:Y:S01]  /*26870*/  LDL.LU.64 R196, [R1+0xcf0] ;  /* 0x000cf00001c47983 */ /* 0x000ea20000300a00 */
[----:B------:R-:W-:-:S02]  /*26880*/  VIADD R182, R182, 0xffffff45 ;  /* 0xffffff45b6b67836 */ /* 0x000fc40000000000 */
[C---:B------:R-:W-:Y:S01]  /*26890*/  IMAD.WIDE R178, R2.reuse, 0x4, R178 ;  /* 0x0000000402b27825 */ /* 0x040fe200078e02b2 */
[----:B------:R-:W-:Y:S03]  /*268a0*/  LDGSTS.E [R244+0x54000], desc[UR4][R176.64], !P4 ;  /* 0x54000000b0f47fae */ /* 0x000fe6000e121844 */
[----:B------:R-:W-:Y:S01]  /*268b0*/  IMAD.WIDE R180, R2, 0x4, R180 ;  /* 0x0000000402b47825 */ /* 0x000fe200078e02b4 */
[----:B------:R-:W-:Y:S04]  /*268c0*/  STL.64 [R1+0x3808], R174 ;  /* 0x003808ae01007387 */ /* 0x000fe80000100a00 */
[----:B------:R-:W-:Y:S04]  /*268d0*/  LDGSTS.E [R244+0x58000], desc[UR4][R178.64], !P4 ;  /* 0x58000000b2f47fae */ /* 0x000fe8000e121844 */
[----:B------:R-:W-:Y:S04]  /*268e0*/  STL.64 [R1+0x3810], R176 ;  /* 0x003810b001007387 */ /* 0x000fe80000100a00 */
[----:B------:R-:W-:Y:S01]  /*268f0*/  LDGSTS.E [R244+0x5c000], desc[UR4][R180.64], !P4 ;  /* 0x5c000000b4f47fae */ /* 0x000fe2000e121844 */
[----:B------:R-:W-:-:S03]  /*26900*/  ISETP.GE.U32.AND P4, PT, R182, 0x7fffff06, PT ;  /* 0x7fffff06b600780c */ /* 0x000fc60003f86070 */
[----:B------:R-:W-:Y:S04]  /*26910*/  STL.64 [R1+0x3818], R178 ;  /* 0x003818b201007387 */ /* 0x000fe80000100a00 */
[----:B------:R-:W-:Y:S04]  /*26920*/  STL.64 [R1+0x3820], R180 ;  /* 0x003820b401007387 */ /* 0x000fe80000100a00 */
[----:B------:R-:W2:Y:S01]  /*26930*/  LDL.LU.64 R210, [R1+0xce8] ;  /* 0x000ce80001d27983 */ /* 0x000ea20000300a00 */
[----:B---3--:R-:W-:Y:S02]  /*26940*/  VIADD R190, R190, 0xffffff44 ;  /* 0xffffff44bebe7836 */ /* 0x008fe40000000000 */
[----:B----4-:R-:W-:-:S02]  /*26950*/  IMAD.WIDE R182, R2, 0x4, R200 ;  /* 0x0000000402b67825 */ /* 0x010fc400078e02c8 */
[----:B------:R-:W3:Y:S04]  /*26960*/  LDL.LU.64 R200, [R1+0xce0] ;  /* 0x000ce00001c87983 */ /* 0x000ee80000300a00 */
[----:B------:R-:W4:Y:S01]  /*26970*/  LDL.LU.64 R202, [R1+0xcd8] ;  /* 0x000cd80001ca7983 */ /* 0x000f220000300a00 */
[----:B--2---:R-:W-:-:S03]  /*26980*/  IMAD.WIDE R184, R2, 0x4, R184 ;  /* 0x0000000402b87825 */ /* 0x004fc600078e02b8 */
[----:B------:R-:W2:Y:S01]  /*26990*/  LDL.LU.64 R204, [R1+0xcd0] ;  /* 0x000cd00001cc7983 */ /* 0x000ea20000300a00 */
[----:B------:R-:W-:-:S03]  /*269a0*/  IMAD.WIDE R186, R2, 0x4, R186 ;  /* 0x0000000402ba7825 */ /* 0x000fc600078e02ba */
[----:B------:R-:W-:Y:S04]  /*269b0*/  STL.64 [R1+0x3828], R182 ;  /* 0x003828b601007387 */ /* 0x000fe80000100a00 */
[----:B------:R-:W-:Y:S01]  /*269c0*/  STL.64 [R1+0x3830], R184 ;  /* 0x003830b801007387 */ /* 0x000fe20000100a00 */
[----:B------:R-:W-:-:S03]  /*269d0*/  IMAD.WIDE R188, R2, 0x4, R188 ;  /* 0x0000000402bc7825 */ /* 0x000fc600078e02bc */
[----:B------:R-:W-:Y:S04]  /*269e0*/  STL.64 [R1+0x3838], R186 ;  /* 0x003838ba01007387 */ /* 0x000fe80000100a00 */
[----:B------:R-:W-:Y:S04]  /*269f0*/  STL.64 [R1+0x3840], R188 ;  /* 0x003840bc01007387 */ /* 0x000fe80000100a00 */
[----:B------:R-:W-:Y:S04]  /*26a00*/  LDGSTS.E [R244+0x50004], desc[UR4][R182.64], !P5 ;  /* 0x50004000b6f47fae */ /* 0x000fe8000e921844 */
[----:B------:R-:W2:Y:S04]  /*26a10*/  LDL.LU.64 R240, [R1+0x1068] ;  /* 0x0010680001f07983 */ /* 0x000ea80000300a00 */
[----:B------:R-:W-:Y:S04]  /*26a20*/  LDGSTS.E [R244+0x54004], desc[UR4][R184.64], !P5 ;  /* 0x54004000b8f47fae */ /* 0x000fe8000e921844 */
[----:B------:R-:W2:Y:S04]  /*26a30*/  LDL.LU.64 R242, [R1+0x1060] ;  /* 0x0010600001f27983 */ /* 0x000ea80000300a00 */
[----:B------:R-:W-:Y:S04]  /*26a40*/  LDGSTS.E [R244+0x58004], desc[UR4][R186.64], !P5 ;  /* 0x58004000baf47fae */ /* 0x000fe8000e921844 */
[----:B------:R-:W2:Y:S04]  /*26a50*/  LDL.LU.64 R20, [R1+0x1058] ;  /* 0x0010580001147983 */ /* 0x000ea80000300a00 */
[----:B------:R-:W-:Y:S01]  /*26a60*/  LDGSTS.E [R244+0x5c004], desc[UR4][R188.64], !P5 ;  /* 0x5c004000bcf47fae */ /* 0x000fe2000e921844 */
[----:B------:R-:W-:Y:S01]  /*26a70*/  ISETP.GE.U32.AND P5, PT, R190, 0x7fffff05, PT ;  /* 0x7fffff05be00780c */ /* 0x000fe20003fa6070 */
[----:B------:R-:W-:-:S02]  /*26a80*/  IMAD.WIDE R190, R2, 0x4, R12 ;  /* 0x0000000402be7825 */ /* 0x000fc400078e020c */
[----:B------:R-:W2:Y:S04]  /*26a90*/  LDL.LU.64 R18, [R1+0x1050] ;  /* 0x0010500001127983 */ /* 0x000ea80000300a00 */
[----:B------:R-:W-:Y:S01]  /*26aa0*/  STL.64 [R1+0x3848], R190 ;  /* 0x003848be01007387 */ /* 0x000fe20000100a00 */
[----:B------:R-:W-:-:S03]  /*26ab0*/  VIADD R198, R198, 0xffffff43 ;  /* 0xffffff43c6c67836 */ /* 0x000fc60000000000 */
[----:B------:R-:W-:Y:S01]  /*26ac0*/  LDGSTS.E [R244+0x50008], desc[UR4][R190.64], !P4 ;  /* 0x50008000bef47fae */ /* 0x000fe2000e121844 */
        /* <DEDUP_REMOVED lines=8> */
[----:B------:R-:W2:Y:S04]  /*26b50*/  LDL.LU.64 R236, [R1+0xcc0] ;  /* 0x000cc00001ec7983 */ /* 0x000ea80000300a00 */
[----:B------:R-:W2:Y:S04]  /*26b60*/  LDL.LU.64 R238, [R1+0xcb8] ;  /* 0x000cb80001ee7983 */ /* 0x000ea80000300a00 */
[----:B------:R-:W2:Y:S04]  /*26b70*/  LDL.LU.64 R16, [R1+0x13f0] ;  /* 0x0013f00001107983 */ /* 0x000ea80000300a00 */
[----:B------:R-:W2:Y:S04]  /*26b80*/  LDL.LU.64 R8, [R1+0x1040] ;  /* 0x0010400001087983 */ /* 0x000ea80000300a00 */
[----:B------:R-:W2:Y:S04]  /*26b90*/  LDL.LU.64 R10, [R1+0x1038] ;  /* 0x00103800010a7983 */ /* 0x000ea80000300a00 */
[----:B------:R-:W-:Y:S04]  /*26ba0*/  LDGSTS.E [R244+0x54008], desc[UR4][R192.64], !P4 ;  /* 0x54008000c0f47fae */ /* 0x000fe8000e121844 */
[----:B------:R-:W-:Y:S04]  /*26bb0*/  LDGSTS.E [R244+0x58008], desc[UR4][R194.64], !P4 ;  /* 0x58008000c2f47fae */ /* 0x000fe8000e121844 */
[----:B------:R-:W-:Y:S01]  /*26bc0*/  LDGSTS.E [R244+0x5c008], desc[UR4][R196.64], !P4 ;  /* 0x5c008000c4f47fae */ /* 0x000fe2000e121844 */
[----:B------:R-:W-:Y:S01]  /*26bd0*/  ISETP.GE.U32.AND P4, PT, R198, 0x7fffff04, PT ;  /* 0x7fffff04c600780c */ /* 0x000fe20003f86070 */
[C---:B------:R-:W-:Y:S01]  /*26be0*/  IMAD.WIDE R198, R2.reuse, 0x4, R210 ;  /* 0x0000000402c67825 */ /* 0x040fe200078e02d2 */
[----:B------:R-:W-:Y:S01]  /*26bf0*/  LOP3.LUT R209, R209, 0x3f, RZ, 0xc0, !PT ;  /* 0x0000003fd1d17812 */ /* 0x000fe200078ec0ff */
[----:B------:R-:W1:Y:S03]  /*26c00*/  LDC R210, c[0x0][0x230] ;  /* 0x00008c00ffd27b82 */ /* 0x000e660000000800 */
[----:B------:R-:W-:Y:S04]  /*26c10*/  STL.64 [R1+0x3868], R198 ;  /* 0x003868c601007387 */ /* 0x000fe80000100a00 */
[----:B------:R-:W-:Y:S01]  /*26c20*/  LDGSTS.E [R244+0x5000c], desc[UR4][R198.64], !P5 ;  /* 0x5000c000c6f47fae */ /* 0x000fe2000e921844 */
[----:B---3--:R-:W-:-:S04]  /*26c30*/  IMAD.WIDE R200, R2, 0x4, R200 ;  /* 0x0000000402c87825 */ /* 0x008fc800078e02c8 */
[C---:B----4-:R-:W-:Y:S01]  /*26c40*/  IMAD.WIDE R202, R2.reuse, 0x4, R202 ;  /* 0x0000000402ca7825 */ /* 0x050fe200078e02ca */
[----:B------:R-:W-:Y:S03]  /*26c50*/  STL.64 [R1+0x3870], R200 ;  /* 0x003870c801007387 */ /* 0x000fe60000100a00 */
[C---:B--2---:R-:W-:Y:S01]  /*26c60*/  IMAD.WIDE R204, R2.reuse, 0x4, R204 ;  /* 0x0000000402cc7825 */ /* 0x044fe200078e02cc */
[----:B------:R-:W-:Y:S04]  /*26c70*/  STL.64 [R1+0x3878], R202 ;  /* 0x003878ca01007387 */ /* 0x000fe80000100a00 */
[----:B------:R-:W-:Y:S04]  /*26c80*/  STL.64 [R1+0x3888], R244 ;  /* 0x003888f401007387 */ /* 0x000fe80000100a00 */
[----:B------:R-:W-:Y:S04]  /*26c90*/  STL.64 [R1+0x3880], R204 ;  /* 0x003880cc01007387 */ /* 0x000fe80000100a00 */
[----:B------:R-:W-:Y:S04]  /*26ca0*/  LDGSTS.E [R244+0x5400c], desc[UR4][R200.64], !P5 ;  /* 0x5400c000c8f47fae */ /* 0x000fe8000e921844 */
[----:B------:R-:W-:Y:S04]  /*26cb0*/  LDGSTS.E [R244+0x5800c], desc[UR4][R202.64], !P5 ;  /* 0x5800c000caf47fae */ /* 0x000fe8000e921844 */
[----:B------:R-:W-:Y:S01]  /*26cc0*/  LDGSTS.E [R244+0x5c00c], desc[UR4][R204.64], !P5 ;  /* 0x5c00c000ccf47fae */ /* 0x000fe2000e921844 */
[----:B------:R-:W-:-:S04]  /*26cd0*/  IMAD.WIDE R24, R2, 0x4, R240 ;  /* 0x0000000402187825 */ /* 0x000fc800078e02f0 */
[C---:B------:R-:W-:Y:S01]  /*26ce0*/  IMAD.WIDE R22, R2.reuse, 0x4, R242 ;  /* 0x0000000402167825 */ /* 0x040fe200078e02f2 */
[----:B------:R-:W-:Y:S03]  /*26cf0*/  STL.64 [R1+0xe8], R24 ;  /* 0x0000e81801007387 */ /* 0x000fe60000100a00 */
[C---:B------:R-:W-:Y:S01]  /*26d00*/  IMAD.WIDE R20, R2.reuse, 0x4, R20 ;  /* 0x0000000402147825 */ /* 0x040fe200078e0214 */
[----:B------:R-:W-:Y:S04]  /*26d10*/  STL.64 [R1+0xe0], R22 ;  /* 0x0000e01601007387 */ /* 0x000fe80000100a00 */
[----:B------:R2:W-:Y:S01]  /*26d20*/  STL.64 [R1+0xd8], R20 ;  /* 0x0000d81401007387 */ /* 0x0005e20000100a00 */
[----:B------:R-:W-:-:S03]  /*26d30*/  IMAD.WIDE R18, R2, 0x4, R18 ;  /* 0x0000000402127825 */ /* 0x000fc600078e0212 */
[----:B------:R-:W3:Y:S04]  /*26d40*/  LDL.LU.64 R240, [R1+0x1030] ;  /* 0x0010300001f07983 */ /* 0x000ee80000300a00 */
[----:B------:R4:W-:Y:S04]  /*26d50*/  LDGSTS.E [R15+0x40000], desc[UR4][R24.64], !P2 ;  /* 0x40000000180f7fae */ /* 0x0009e8000d121844 */
[----:B------:R1:W-:Y:S04]  /*26d60*/  STL.64 [R1+0xd0], R18 ;  /* 0x0000d01201007387 */ /* 0x0003e80000100a00 */
[----:B------:R4:W-:Y:S04]  /*26d70*/  LDGSTS.E [R15+0x44000], desc[UR4][R22.64], !P2 ;  /* 0x44000000160f7fae */ /* 0x0009e8000d121844 */
[----:B------:R-:W3:Y:S04]  /*26d80*/  LDL.LU.64 R242, [R1+0xc90] ;  /* 0x000c900001f27983 */ /* 0x000ee80000300a00 */
[----:B------:R-:W-:Y:S04]  /*26d90*/  LDGSTS.E [R15+0x48000], desc[UR4][R20.64], !P2 ;  /* 0x48000000140f7fae */ /* 0x000fe8000d121844 */
[----:B------:R-:W-:Y:S04]  /*26da0*/  LDGSTS.E [R15+0x4c000], desc[UR4][R18.64], !P2 ;  /* 0x4c000000120f7fae */ /* 0x000fe8000d121844 */
[----:B--2---:R-:W2:Y:S04]  /*26db0*/  LDL.LU.64 R20, [R1+0xc88] ;  /* 0x000c880001147983 */ /* 0x004ea80000300a00 */
[----:B-1----:R-:W2:Y:S01]  /*26dc0*/  LDL.LU.64 R18, [R1+0xc80] ;  /* 0x000c800001127983 */ /* 0x002ea20000300a00 */
[----:B------:R-:W-:-:S05]  /*26dd0*/  IMAD.WIDE R28, R2, 0x4, R12 ;  /* 0x00000004021c7825 */ /* 0x000fca00078e020c */
[----:B------:R1:W-:Y:S04]  /*26de0*/  STL.64 [R1+0xc8], R28 ;  /* 0x0000c81c01007387 */ /* 0x0003e80000100a00 */
[----:B------:R-:W2:Y:S01]  /*26df0*/  LDL.LU.64 R12, [R1+0xc78] ;  /* 0x000c7800010c7983 */ /* 0x000ea20000300a00 */
[----:B------:R-:W-:-:S03]  /*26e00*/  IMAD.WIDE R26, R2, 0x4, R232 ;  /* 0x00000004021a7825 */ /* 0x000fc600078e02e8 */
[----:B------:R1:W-:Y:S01]  /*26e10*/  LDGSTS.E [R15+0x40004], desc[UR4][R28.64], !P6 ;  /* 0x400040001c0f7fae */ /* 0x0003e2000f121844 */
[----:B----4-:R-:W-:-:S04]  /*26e20*/  IMAD.WIDE R24, R2, 0x4, R236 ;  /* 0x0000000402187825 */ /* 0x010fc800078e02ec */
[C---:B------:R-:W-:Y:S01]  /*26e30*/  IMAD.WIDE R22, R2.reuse, 0x4, R238 ;  /* 0x0000000402167825 */ /* 0x040fe200078e02ee */
[----:B------:R4:W-:Y:S04]  /*26e40*/  STL.64 [R1+0xc0], R26 ;  /* 0x0000c01a01007387 */ /* 0x0009e80000100a00 */
[----:B------:R4:W-:Y:S01]  /*26e50*/  LDGSTS.E [R15+0x44004], desc[UR4][R26.64], !P6 ;  /* 0x440040001a0f7fae */ /* 0x0009e2000f121844 */
[----:B-1----:R-:W-:-:S03]  /*26e60*/  IMAD.WIDE R28, R2, 0x4, R16 ;  /* 0x00000004021c7825 */ /* 0x002fc600078e0210 */
[----:B------:R1:W-:Y:S04]  /*26e70*/  STL.64 [R1+0xb8], R24 ;  /* 0x0000b81801007387 */ /* 0x0003e80000100a00 */
[----:B------:R3:W-:Y:S01]  /*26e80*/  STL.64 [R1+0xb0], R22 ;  /* 0x0000b01601007387 */ /* 0x0007e20000100a00 */
[----:B----4-:R-:W-:-:S03]  /*26e90*/  IMAD.WIDE R26, R2, 0x4, R8 ;  /* 0x00000004021a7825 */ /* 0x010fc600078e0208 */
[----:B------:R1:W-:Y:S04]  /*26ea0*/  LDGSTS.E [R15+0x48004], desc[UR4][R24.64], !P6 ;  /* 0x48004000180f7fae */ /* 0x0003e8000f121844 */
[----:B------:R-:W-:Y:S04]  /*26eb0*/  STL.64 [R1+0xa8], R28 ;  /* 0x0000a81c01007387 */ /* 0x000fe80000100a00 */
[----:B------:R-:W4:Y:S01]  /*26ec0*/  LDL.LU.64 R16, [R1+0xcb0] ;  /* 0x000cb00001107983 */ /* 0x000f220000300a00 */
[----:B-1----:R-:W-:-:S03]  /*26ed0*/  IMAD.WIDE R24, R2, 0x4, R10 ;  /* 0x0000000402187825 */ /* 0x002fc600078e020a */
[----:B------:R3:W-:Y:S04]  /*26ee0*/  LDGSTS.E [R15+0x4c004], desc[UR4][R22.64], !P6 ;  /* 0x4c004000160f7fae */ /* 0x0007e8000f121844 */
[----:B------:R-:W4:Y:S04]  /*26ef0*/  LDL.LU.64 R10, [R1+0xc70] ;  /* 0x000c7000010a7983 */ /* 0x000f280000300a00 */
[----:B------:R-:W-:Y:S04]  /*26f00*/  STL.64 [R1+0xa0], R26 ;  /* 0x0000a01a01007387 */ /* 0x000fe80000100a00 */
[----:B------:R-:W4:Y:S04]  /*26f10*/  LDL.LU.64 R8, [R1+0xc68] ;  /* 0x000c680001087983 */ /* 0x000f280000300a00 */
[----:B------:R-:W-:Y:S04]  /*26f20*/  LDGSTS.E [R15+0x40008], desc[UR4][R28.64], !P1 ;  /* 0x400080001c0f7fae */ /* 0x000fe8000c921844 */
[----:B------:R-:W-:Y:S04]  /*26f30*/  LDGSTS.E [R15+0x44008], desc[UR4][R26.64], !P1 ;  /* 0x440080001a0f7fae */ /* 0x000fe8000c921844 */
[----:B------:R-:W-:Y:S04]  /*26f40*/  STL.64 [R1+0x98], R24 ;  /* 0x0000981801007387 */ /* 0x000fe80000100a00 */
[----:B------:R-:W-:Y:S01]  /*26f50*/  LDGSTS.E [R15+0x48008], desc[UR4][R24.64], !P1 ;  /* 0x48008000180f7fae */ /* 0x000fe2000c921844 */
[----:B---3--:R-:W-:-:S05]  /*26f60*/  IMAD.WIDE R22, R2, 0x4, R240 ;  /* 0x0000000402167825 */ /* 0x008fca00078e02f0 */
[----:B------:R1:W-:Y:S04]  /*26f70*/  STL.64 [R1+0x90], R22 ;  /* 0x0000901601007387 */ /* 0x0003e80000100a00 */
[----:B------:R1:W-:Y:S02]  /*26f80*/  LDGSTS.E [R15+0x4c008], desc[UR4][R22.64], !P1 ;  /* 0x4c008000160f7fae */ /* 0x0003e4000c921844 */
[----:B-1----:R-:W-:-:S05]  /*26f90*/  IMAD.WIDE R22, R2, 0x4, R242 ;  /* 0x0000000402167825 */ /* 0x002fca00078e02f2 */
[----:B------:R1:W-:Y:S04]  /*26fa0*/  STL.64 [R1+0x88], R22 ;  /* 0x0000881601007387 */ /* 0x0003e80000100a00 */
[----:B------:R-:W3:Y:S01]  /*26fb0*/  LDL.LU.64 R230, [R1+0xca8] ;  /* 0x000ca80001e67983 */ /* 0x000ee20000300a00 */
[----:B--2---:R-:W-:-:S03]  /*26fc0*/  IMAD.WIDE R20, R2, 0x4, R20 ;  /* 0x0000000402147825 */ /* 0x004fc600078e0214 */
[----:B------:R1:W-:Y:S01]  /*26fd0*/  LDGSTS.E [R15+0x4000c], desc[UR4][R22.64], !P3 ;  /* 0x4000c000160f7fae */ /* 0x0003e2000d921844 */
[----:B------:R-:W-:-:S03]  /*26fe0*/  IMAD.WIDE R18, R2, 0x4, R18 ;  /* 0x0000000402127825 */ /* 0x000fc600078e0212 */
[----:B------:R2:W-:Y:S04]  /*26ff0*/  STL.64 [R1+0x80], R20 ;  /* 0x0000801401007387 */ /* 0x0005e80000100a00 */
[----:B------:R-:W3:Y:S04]  /*27000*/  LDL.LU.64 R232, [R1+0xc58] ;  /* 0x000c580001e87983 */ /* 0x000ee80000300a00 */
[----:B------:R-:W-:Y:S04]  /*27010*/  STL.64 [R1+0x78], R18 ;  /* 0x0000781201007387 */ /* 0x000fe80000100a00 */
[----:B------:R-:W3:Y:S04]  /*27020*/  LDL.LU.64 R236, [R1+0xc50] ;  /* 0x000c500001ec7983 */ /* 0x000ee80000300a00 */
[----:B------:R-:W-:Y:S04]  /*27030*/  LDGSTS.E [R15+0x4400c], desc[UR4][R20.64], !P3 ;  /* 0x4400c000140f7fae */ /* 0x000fe8000d921844 */
[----:B------:R-:W-:Y:S01]  /*27040*/  LDGSTS.E [R15+0x4800c], desc[UR4][R18.64], !P3 ;  /* 0x4800c000120f7fae */ /* 0x000fe2000d921844 */
[----:B-1----:R-:W-:-:S02]  /*27050*/  IMAD.WIDE R22, R2, 0x4, R212 ;  /* 0x0000000402167825 */ /* 0x002fc400078e02d4 */
[----:B------:R-:W1:Y:S02]  /*27060*/  LDC R212, c[0x0][0x230] ;  /* 0x00008c00ffd47b82 */ /* 0x000e640000000800 */
[----:B------:R-:W-:-:S05]  /*27070*/  IMAD.WIDE R12, R2, 0x4, R12 ;  /* 0x00000004020c7825 */ /* 0x000fca00078e020c */
[----:B------:R2:W-:Y:S04]  /*27080*/  STL.64 [R1+0x70], R12 ;  /* 0x0000700c01007387 */ /* 0x0005e80000100a00 */
[----:B------:R-:W3:Y:S04]  /*27090*/  LDL.LU.64 R238, [R1+0xc40] ;  /* 0x000c400001ee7983 */ /* 0x000ee80000300a00 */
[----:B------:R-:W3:Y:S04]  /*270a0*/  LDL.LU.64 R240, [R1+0xca0] ;  /* 0x000ca00001f07983 */ /* 0x000ee80000300a00 */
[----:B------:R-:W3:Y:S04]  /*270b0*/  LDL.LU.64 R242, [R1+0xc38] ;  /* 0x000c380001f27983 */ /* 0x000ee80000300a00 */
[----:B------:R-:W-:Y:S04]  /*270c0*/  LDGSTS.E [R15+0x4c00c], desc[UR4][R12.64], !P3 ;  /* 0x4c00c0000c0f7fae */ /* 0x000fe8000d921844 */
[----:B--2---:R-:W2:Y:S04]  /*270d0*/  LDL.LU.64 R20, [R1+0xc28] ;  /* 0x000c280001147983 */ /* 0x004ea80000300a00 */
[----:B------:R-:W2:Y:S01]  /*270e0*/  LDL.LU.64 R12, [R1+0xc18] ;  /* 0x000c1800010c7983 */ /* 0x000ea20000300a00 */
[----:B----4-:R-:W-:-:S05]  /*270f0*/  IMAD.WIDE R16, R2, 0x4, R16 ;  /* 0x0000000402107825 */ /* 0x010fca00078e0210 */
[----:B------:R4:W-:Y:S01]  /*27100*/  STL.64 [R1+0x470], R16 ;  /* 0x0004701001007387 */ /* 0x0009e20000100a00 */
[----:B------:R-:W-:-:S03]  /*27110*/  IMAD.WIDE R10, R2, 0x4, R10 ;  /* 0x00000004020a7825 */ /* 0x000fc600078e020a */
[----:B------:R-:W-:Y:S01]  /*27120*/  LDGSTS.E [R15+0x50000], desc[UR4][R16.64], !P4 ;  /* 0x50000000100f7fae */ /* 0x000fe2000e121844 */
[----:B------:R-:W-:-:S03]  /*27130*/  IMAD.WIDE R8, R2, 0x4, R8 ;  /* 0x0000000402087825 */ /* 0x000fc600078e0208 */
[----:B------:R1:W-:Y:S04]  /*27140*/  STL.64 [R1+0x1460], R10 ;  /* 0x0014600a01007387 */ /* 0x0003e80000100a00 */
[----:B------:R1:W-:Y:S04]  /*27150*/  STL.64 [R1+0x1458], R8 ;  /* 0x0014580801007387 */ /* 0x0003e80000100a00 */
[----:B------:R3:W-:Y:S04]  /*27160*/  STL.64 [R1+0x480], R22 ;  /* 0x0004801601007387 */ /* 0x0007e80000100a00 */
[----:B------:R-:W2:Y:S04]  /*27170*/  LDL.LU.64 R18, [R1+0xc98] ;  /* 0x000c980001127983 */ /* 0x000ea80000300a00 */
[----:B------:R-:W-:Y:S04]  /*27180*/  LDGSTS.E [R15+0x54000], desc[UR4][R10.64], !P4 ;  /* 0x540000000a0f7fae */ /* 0x000fe8000e121844 */
[----:B----4-:R-:W4:Y:S04]  /*27190*/  LDL.LU.64 R16, [R1+0xc10] ;  /* 0x000c100001107983 */ /* 0x010f280000300a00 */
[----:B------:R-:W-:Y:S04]  /*271a0*/  LDGSTS.E [R15+0x58000], desc[UR4][R8.64], !P4 ;  /* 0x58000000080f7fae */ /* 0x000fe8000e121844 */
[----:B-1----:R-:W4:Y:S01]  /*271b0*/  LDL.LU.64 R10, [R1+0xc00] ;  /* 0x000c0000010a7983 */ /* 0x002f220000300a00 */
[----:B------:R-:W-:-:S02]  /*271c0*/  VIADD R207, R207, 0xffffff40 ;  /* 0xffffff40cfcf7836 */ /* 0x000fc40000000000 */
[----:B------:R-:W-:Y:S01]  /*271d0*/  VIADD R206, R206, 0xffffff42 ;  /* 0xffffff42cece7836 */ /* 0x000fe20000000000 */
[----:B------:R1:W-:Y:S04]  /*271e0*/  LDGSTS.E [R15+0x5c000], desc[UR4][R22.64], !P4 ;  /* 0x5c000000160f7fae */ /* 0x0003e8000e121844 */
[----:B------:R-:W4:Y:S01]  /*271f0*/  LDL.LU.64 R8, [R1+0xbf0] ;  /* 0x000bf00001087983 */ /* 0x000f220000300a00 */
[----:B------:R-:W-:Y:S02]  /*27200*/  ISETP.GE.AND P2, PT, R209, R207, PT ;  /* 0x000000cfd100720c */ /* 0x000fe40003f46270 */
[----:B------:R-:W1:Y:S01]  /*27210*/  LDC R209, c[0x0][0x230] ;  /* 0x00008c00ffd17b82 */ /* 0x000e620000000800 */
[----:B------:R-:W-:Y:S01]  /*27220*/  ISETP.GE.U32.AND P5, PT, R206, 0x7fffff03, PT ;  /* 0x7fffff03ce00780c */ /* 0x000fe20003fa6070 */
[----:B------:R-:W-:-:S05]  /*27230*/  VIADD R206, R208, 0xffffff41 ;  /* 0xffffff41d0ce7836 */ /* 0x000fca0000000000 */
[----:B------:R-:W-:Y:S01]  /*27240*/  ISETP.GE.U32.AND P6, PT, R206, 0x7fffff02, PT ;  /* 0x7fffff02ce00780c */ /* 0x000fe20003fc6070 */
[----:B------:R-:W1:Y:S01]  /*27250*/  LDC R208, c[0x0][0x230] ;  /* 0x00008c00ffd07b82 */ /* 0x000e620000000800 */
[----:B------:R-:W-:Y:S02]  /*27260*/  SEL R206, RZ, 0x4, P2 ;  /* 0x00000004ffce7807 */ /* 0x000fe40001000000 */
[----:B------:R-:W-:-:S04]  /*27270*/  PLOP3.LUT P2, PT, PT, PT, UP1, 0x80, 0x0 ;  /* 0x000000000000781c */ /* 0x000fc80003f4f018 */
[----:B------:R-:W-:-:S04]  /*27280*/  SEL R206, R206, RZ, P2 ;  /* 0x000000ffcece7207 */ /* 0x000fc80001000000 */
[----:B------:R-:W-:Y:S01]  /*27290*/  ISETP.NE.U32.AND P2, PT, R206, RZ, PT ;  /* 0x000000ffce00720c */ /* 0x000fe20003f45070 */
[----:B------:R-:W-:Y:S01]  /*272a0*/  VIADD R206, R210, 0xffffff3f ;  /* 0xffffff3fd2ce7836 */ /* 0x000fe20000000000 */
[----:B------:R-:W-:Y:S01]  /*272b0*/  ISETP.GE.U32.AND P1, PT, R207, 0x7fffff01, PT ;  /* 0x7fffff01cf00780c */ /* 0x000fe20003f26070 */
[----:B------:R-:W1:Y:S03]  /*272c0*/  LDC R210, c[0x0][0x230] ;  /* 0x00008c00ffd27b82 */ /* 0x000e660000000800 */
[----:B------:R-:W-:Y:S01]  /*272d0*/  ISETP.GE.U32.AND P3, PT, R206, 0x7fffff00, PT ;  /* 0x7fffff00ce00780c */ /* 0x000fe20003f66070 */
[----:B-1----:R-:W-:-:S05]  /*272e0*/  VIADD R206, R209, 0xffffff3e ;  /* 0xffffff3ed1ce7836 */ /* 0x002fca0000000000 */
[----:B------:R-:W-:Y:S01]  /*272f0*/  ISETP.GE.U32.AND P4, PT, R206, 0x7ffffeff, PT ;  /* 0x7ffffeffce00780c */ /* 0x000fe20003f86070 */
[----:B------:R-:W-:Y:S02]  /*27300*/  VIADD R208, R208, 0xffffff3d ;  /* 0xffffff3dd0d07836 */ /* 0x000fe40000000000 */
[----:B------:R-:W-:Y:S02]  /*27310*/  VIADD R210, R210, 0xffffff3c ;  /* 0xffffff3cd2d27836 */ /* 0x000fe40000000000 */
[----:B---3--:R-:W-:-:S05]  /*27320*/  IMAD.WIDE R206, R2, 0x4, R230 ;  /* 0x0000000402ce7825 */ /* 0x008fca00078e02e6 */
[----:B------:R-:W-:Y:S01]  /*27330*/  LDGSTS.E [R15+0x50004], desc[UR4][R206.64], !P5 ;  /* 0x50004000ce0f7fae */ /* 0x000fe2000e921844 */
[C---:B------:R-:W-:Y:S02]  /*27340*/  IMAD.WIDE R26, R2.reuse, 0x4, R232 ;  /* 0x00000004021a7825 */ /* 0x040fe400078e02e8 */
[----:B------:R-:W1:Y:S02]  /*27350*/  LDC R232, c[0x0][0x230] ;  /* 0x00008c00ffe87b82 */ /* 0x000e640000000800 */
[C---:B------:R-:W-:Y:S01]  /*27360*/  IMAD.WIDE R24, R2.reuse, 0x4, R236 ;  /* 0x0000000402187825 */ /* 0x040fe200078e02ec */
[----:B------:R-:W-:Y:S04]  /*27370*/  STL.64 [R1+0x478], R26 ;  /* 0x0004781a01007387 */ /* 0x000fe80000100a00 */
[----:B------:R3:W-:Y:S04]  /*27380*/  STL.64 [R1+0x1450], R24 ;  /* 0x0014501801007387 */ /* 0x0007e80000100a00 */
[----:B------:R-:W-:Y:S04]  /*27390*/  LDGSTS.E [R15+0x54004], desc[UR4][R26.64], !P5 ;  /* 0x540040001a0f7fae */ /* 0x000fe8000e921844 */
[----:B------:R-:W-:Y:S04]  /*273a0*/  STL.64 [R1+0x3890], R206 ;  /* 0x003890ce01007387 */ /* 0x000fe80000100a00 */
[----:B------:R3:W-:Y:S01]  /*273b0*/  LDGSTS.E [R15+0x58004], desc[UR4][R24.64], !P5 ;  /* 0x58004000180f7fae */ /* 0x0007e2000e921844 */
[----:B------:R-:W-:-:S05]  /*273c0*/  IMAD.WIDE R22, R2, 0x4, R238 ;  /* 0x0000000402167825 */ /* 0x000fca00078e02ee */
[----:B------:R2:W-:Y:S04]  /*273d0*/  STL.64 [R1+0x1448], R22 ;  /* 0x0014481601007387 */ /* 0x0005e80000100a00 */
[----:B------:R2:W-:Y:S01]  /*273e0*/  LDGSTS.E [R15+0x5c004], desc[UR4][R22.64], !P5 ;  /* 0x5c004000160f7fae */ /* 0x0005e2000e921844 */
[----:B------:R-:W-:Y:S01]  /*273f0*/  ISETP.GE.U32.AND P5, PT, R208, 0x7ffffefe, PT ;  /* 0x7ffffefed000780c */ /* 0x000fe20003fa6070 */
[----:B------:R-:W-:-:S04]  /*27400*/  IMAD.WIDE R208, R2, 0x4, R240 ;  /* 0x0000000402d07825 */ /* 0x000fc800078e02f0 */
[C---:B---3--:R-:W-:Y:S01]  /*27410*/  IMAD.WIDE R24, R2.reuse, 0x4, R242 ;  /* 0x0000000402187825 */ /* 0x048fe200078e02f2 */
[----:B------:R-:W-:Y:S04]  /*27420*/  LDGSTS.E [R15+0x50008], desc[UR4][R208.64], !P6 ;  /* 0x50008000d00f7fae */ /* 0x000fe8000f121844 */
[----:B------:R-:W-:Y:S01]  /*27430*/  LDGSTS.E [R15+0x54008], desc[UR4][R24.64], !P6 ;  /* 0x54008000180f7fae */ /* 0x000fe2000f121844 */
[----:B--2---:R-:W-:-:S04]  /*27440*/  IMAD.WIDE R22, R2, 0x4, R20 ;  /* 0x0000000402167825 */ /* 0x004fc800078e0214 */
[----:B------:R-:W-:Y:S01]  /*27450*/  IMAD.WIDE R20, R2, 0x4, R12 ;  /* 0x0000000402147825 */ /* 0x000fe200078e020c */
[----:B------:R-:W-:Y:S04]  /*27460*/  LDGSTS.E [R15+0x58008], desc[UR4][R22.64], !P6 ;  /* 0x58008000160f7fae */ /* 0x000fe8000f121844 */
[----:B------:R-:W2:Y:S04]  /*27470*/  LDL.LU.64 R12, [R1+0x1470] ;  /* 0x00147000010c7983 */ /* 0x000ea80000300a00 */
[----:B------:R3:W-:Y:S04]  /*27480*/  STL.64 [R1+0x1440], R24 ;  /* 0x0014401801007387 */ /* 0x0007e80000100a00 */
[----:B------:R-:W-:Y:S04]  /*27490*/  STL.64 [R1+0x1438], R22 ;  /* 0x0014381601007387 */ /* 0x000fe80000100a00 */
[----:B------:R-:W-:Y:S01]  /*274a0*/  LDGSTS.E [R15+0x5c008], desc[UR4][R20.64], !P6 ;  /* 0x5c008000140f7fae */ /* 0x000fe2000f121844 */
[----:B------:R-:W-:-:S03]  /*274b0*/  ISETP.GE.U32.AND P6, PT, R210, 0x7ffffefd, PT ;  /* 0x7ffffefdd200780c */ /* 0x000fc60003fc6070 */
[----:B------:R-:W-:Y:S04]  /*274c0*/  STL.64 [R1+0x1430], R20 ;  /* 0x0014301401007387 */ /* 0x000fe80000100a00 */
[----:B------:R-:W-:Y:S04]  /*274d0*/  STL.64 [R1+0x3898], R208 ;  /* 0x003898d001007387 */ /* 0x000fe80000100a00 */
[----:B------:R-:W-:Y:S01]  /*274e0*/  STL.64 [R1+0x3910], R2 ;  /* 0x0039100201007387 */ /* 0x000fe20000100a00 */
[----:B------:R-:W-:-:S05]  /*274f0*/  IMAD.WIDE R210, R2, 0x4, R18 ;  /* 0x0000000402d27825 */ /* 0x000fca00078e0212 */
[----:B------:R-:W-:Y:S01]  /*27500*/  LDGSTS.E [R15+0x5000c], desc[UR4][R210.64], !P1 ;  /* 0x5000c000d20f7fae */ /* 0x000fe2000c921844 */
[----:B----4-:R-:W-:-:S04]  /*27510*/  IMAD.WIDE R16, R2, 0x4, R16 ;  /* 0x0000000402107825 */ /* 0x010fc800078e0210 */
[C---:B------:R-:W-:Y:S01]  /*27520*/  IMAD.WIDE R10, R2.reuse, 0x4, R10 ;  /* 0x00000004020a7825 */ /* 0x040fe200078e020a */
[----:B------:R4:W-:Y:S03]  /*27530*/  STL.64 [R1+0x1428], R16 ;  /* 0x0014281001007387 */ /* 0x0009e60000100a00 */
[----:B------:R-:W-:Y:S01]  /*27540*/  IMAD.WIDE R8, R2, 0x4, R8 ;  /* 0x0000000402087825 */ /* 0x000fe200078e0208 */
[----:B------:R-:W-:Y:S04]  /*27550*/  STL.64 [R1+0x1420], R10 ;  /* 0x0014200a01007387 */ /* 0x000fe80000100a00 */
[----:B------:R1:W-:Y:S04]  /*27560*/  STL.64 [R1+0x1418], R8 ;  /* 0x0014180801007387 */ /* 0x0003e80000100a00 */
[----:B------:R-:W-:Y:S04]  /*27570*/  STL.64 [R1+0x38a0], R210 ;  /* 0x0038a0d201007387 */ /* 0x000fe80000100a00 */
[----:B---3--:R-:W3:Y:S04]  /*27580*/  LDL.LU.64 R24, [R1+0xc48] ;  /* 0x000c480001187983 */ /* 0x008ee80000300a00 */
[----:B------:R-:W3:Y:S04]  /*27590*/  LDL.LU.64 R240, [R1+0xc30] ;  /* 0x000c300001f07983 */ /* 0x000ee80000300a00 */
[----:B------:R-:W3:Y:S04]  /*275a0*/  LDL.LU.64 R242, [R1+0xc20] ;  /* 0x000c200001f27983 */ /* 0x000ee80000300a00 */
[----:B------:R-:W-:Y:S01]  /*275b0*/  LDGSTS.E [R15+0x5400c], desc[UR4][R16.64], !P1 ;  /* 0x5400c000100f7fae */ /* 0x000fe2000c921844 */
[----:B------:R-:W-:-:S03]  /*275c0*/  VIADD R251, R251, 0xffffff1e ;  /* 0xffffff1efbfb7836 */ /* 0x000fc60000000000 */
[----:B------:R-:W-:Y:S04]  /*275d0*/  LDGSTS.E [R15+0x5800c], desc[UR4][R10.64], !P1 ;  /* 0x5800c0000a0f7fae */ /* 0x000fe8000c921844 */
[----:B------:R3:W-:Y:S04]  /*275e0*/  LDGSTS.E [R15+0x5c00c], desc[UR4][R8.64], !P1 ;  /* 0x5c00c000080f7fae */ /* 0x0007e8000c921844 */
[----:B----4-:R-:W4:Y:S04]  /*275f0*/  LDL.LU.64 R16, [R1+0xc08] ;  /* 0x000c080001107983 */ /* 0x010f280000300a00 */
[----:B------:R-:W4:Y:S04]  /*27600*/  LDL.LU.64 R230, [R1+0xbf8] ;  /* 0x000bf80001e67983 */ /* 0x000f280000300a00 */
[----:B------:R-:W4:Y:S04]  /*27610*/  LDL.LU.64 R20, [R1+0xbe8] ;  /* 0x000be80001147983 */ /* 0x000f280000300a00 */
[----:B------:R-:W4:Y:S04]  /*27620*/  LDL.LU.64 R236, [R1+0xbe0] ;  /* 0x000be00001ec7983 */ /* 0x000f280000300a00 */
[----:B------:R3:W-:Y:S04]  /*27630*/  STL.64 [R1+0x38a8], R14 ;  /* 0x0038a80e01007387 */ /* 0x0007e80000100a00 */
[----:B-1----:R-:W-:Y:S04]  /*27640*/  STL [R1+0x38b0], R232 ;  /* 0x0038b0e801007387 */ /* 0x002fe80000100800 */
[----:B------:R-:W-:Y:S04]  /*27650*/  STL.64 [R1+0x38b8], R250 ;  /* 0x0038b8fa01007387 */ /* 0x000fe80000100a00 */
[----:B------:R-:W4:Y:S04]  /*27660*/  LDL.LU.64 R18, [R1+0xbd8] ;  /* 0x000bd80001127983 */ /* 0x000f280000300a00 */
[----:B------:R-:W4:Y:S01]  /*27670*/  LDL.LU.64 R8, [R1+0xbd0] ;  /* 0x000bd00001087983 */ /* 0x000f220000300a00 */
[----:B------:R-:W-:-:S03]  /*27680*/  VIADD R212, R212, 0xffffff1f ;  /* 0xffffff1fd4d47836 */ /* 0x000fc60000000000 */
[----:B------:R-:W-:Y:S02]  /*27690*/  STL.64 [R1+0x3ac0], R214 ;  /* 0x003ac0d601007387 */ /* 0x000fe40000100a00 */
[----:B------:R-:W-:Y:S01]  /*276a0*/  ISETP.GE.U32.AND P1, PT, R212, 0x7ffffee0, PT ;  /* 0x7ffffee0d400780c */ /* 0x000fe20003f26070 */
[C---:B------:R-:W-:Y:S01]  /*276b0*/  IMAD.WIDE R220, R4.reuse, 0x4, R220 ;  /* 0x0000000404dc7825 */ /* 0x040fe200078e02dc */
[----:B------:R-:W0:Y:S03]  /*276c0*/  LDGDEPBAR ;  /* 0x00000000000079af */ /* 0x000e260000000000 */
[C---:B--2---:R-:W-:Y:S02]  /*276d0*/  IMAD.WIDE R212, R4.reuse, 0x4, R12 ;  /* 0x0000000404d47825 */ /* 0x044fe400078e020c */
[----:B------:R-:W2:Y:S04]  /*276e0*/  LDL.LU.64 R12, [R1+0xbc8] ;  /* 0x000bc800010c7983 */ /* 0x000ea80000300a00 */
[----:B------:R-:W-:Y:S04]  /*276f0*/  STL.64 [R1+0x3918], R216 ;  /* 0x003918d801007387 */ /* 0x000fe80000100a00 */
[----:B------:R-:W-:Y:S04]  /*27700*/  STL.64 [R1+0x38c0], R218 ;  /* 0x0038c0da01007387 */ /* 0x000fe80000100a00 */
[----:B------:R-:W2:Y:S04]  /*27710*/  LDL.LU.64 R22, [R1+0xbc0] ;  /* 0x000bc00001167983 */ /* 0x000ea80000300a00 */
[----:B------:R-:W2:Y:S04]  /*27720*/  LDL.LU.64 R238, [R1+0xbb8] ;  /* 0x000bb80001ee7983 */ /* 0x000ea80000300a00 */
[----:B------:R-:W2:Y:S04]  /*27730*/  LDL.LU.64 R10, [R1+0xbb0] ;  /* 0x000bb000010a7983 */ /* 0x000ea80000300a00 */
[----:B------:R-:W-:Y:S04]  /*27740*/  STL.64 [R1+0x3ac8], R222 ;  /* 0x003ac8de01007387 */ /* 0x000fe80000100a00 */
[----:B------:R-:W-:Y:S04]  /*27750*/  LDGSTS.E [R6], desc[UR4][R212.64], P0 ;  /* 0x00000000d4067fae */ /* 0x000fe80008121844 */
[----:B------:R-:W-:Y:S01]  /*27760*/  LDGSTS.E [R6+0x400], desc[UR4][R220.64], P0 ;  /* 0x00400000dc067fae */ /* 0x000fe20008121844 */
[----:B---3--:R-:W-:-:S05]  /*27770*/  IMAD.WIDE R2, R4, 0x4, R24 ;  /* 0x0000000404027825 */ /* 0x008fca00078e0218 */
[----:B------:R4:W-:Y:S01]  /*27780*/  STL.64 [R1+0x1410], R2 ;  /* 0x0014100201007387 */ /* 0x0009e20000100a00 */
[----:B------:R-:W-:-:S03]  /*27790*/  IMAD.WIDE R14, R4, 0x4, R242 ;  /* 0x00000004040e7825 */ /* 0x000fc600078e02f2 */
[----:B------:R-:W3:Y:S04]  /*277a0*/  LDL.LU.64 R242, [R1+0xba8] ;  /* 0x000ba80001f27983 */ /* 0x000ee80000300a00 */
[----:B------:R-:W-:Y:S01]  /*277b0*/  STL.64 [R1+0x1400], R14 ;  /* 0x0014000e01007387 */ /* 0x000fe20000100a00 */
[----:B------:R-:W-:-:S03]  /*277c0*/  IMAD.WIDE R122, R4, 0x4, R240 ;  /* 0x00000004047a7825 */ /* 0x000fc600078e02f0 */
[----:B------:R-:W3:Y:S04]  /*277d0*/  LDL.LU.64 R28, [R1+0xba0] ;  /* 0x000ba000011c7983 */ /* 0x000ee80000300a00 */
[----:B------:R-:W3:Y:S01]  /*277e0*/  LDL.LU.64 R240, [R1+0xb98] ;  /* 0x000b980001f07983 */ /* 0x000ee20000300a00 */
[----:B----4-:R-:W-:-:S05]  /*277f0*/  IMAD.WIDE R2, R4, 0x4, R16 ;  /* 0x0000000404027825 */ /* 0x010fca00078e0210 */
[----:B------:R1:W-:Y:S04]  /*27800*/  STL.64 [R1+0x13f8], R2 ;  /* 0x0013f80201007387 */ /* 0x0003e80000100a00 */
[----:B------:R-:W4:Y:S01]  /*27810*/  LDL.LU.64 R16, [R1+0xb90] ;  /* 0x000b900001107983 */ /* 0x000f220000300a00 */
[----:B------:R-:W-:-:S03]  /*27820*/  IMAD.WIDE R120, R4, 0x4, R20 ;  /* 0x0000000404787825 */ /* 0x000fc600078e0214 */
[----:B------:R-:W-:Y:S01]  /*27830*/  STL.64 [R1+0x1408], R122 ;  /* 0x0014087a01007387 */ /* 0x000fe20000100a00 */
[----:B-1----:R-:W-:-:S03]  /*27840*/  IMAD.WIDE R2, R4, 0x4, R230 ;  /* 0x0000000404027825 */ /* 0x002fc600078e02e6 */
[----:B------:R-:W-:Y:S04]  /*27850*/  STL.64 [R1+0x38c8], R122 ;  /* 0x0038c87a01007387 */ /* 0x000fe80000100a00 */
[----:B------:R1:W-:Y:S04]  /*27860*/  STL.64 [R1+0x13f0], R2 ;  /* 0x0013f00201007387 */ /* 0x0003e80000100a00 */
[----:B------:R-:W4:Y:S04]  /*27870*/  LDL.LU.64 R26, [R1+0xb88] ;  /* 0x000b8800011a7983 */ /* 0x000f280000300a00 */
[----:B------:R-:W4:Y:S01]  /*27880*/  LDL.LU.64 R20, [R1+0xb80] ;  /* 0x000b800001147983 */ /* 0x000f220000300a00 */
[----:B------:R-:W-:-:S04]  /*27890*/  IMAD.WIDE R14, R4, 0x4, R18 ;  /* 0x00000004040e7825 */ /* 0x000fc800078e0212 */
[C---:B-1----:R-:W-:Y:S02]  /*278a0*/  IMAD.WIDE R2, R4.reuse, 0x4, R236 ;  /* 0x0000000404027825 */ /* 0x042fe400078e02ec */
[----:B------:R-:W4:Y:S04]  /*278b0*/  LDL.LU.64 R236, [R1+0xb78] ;  /* 0x000b780001ec7983 */ /* 0x000f280000300a00 */
[----:B------:R1:W-:Y:S04]  /*278c0*/  STL.64 [R1+0x13e0], R2 ;  /* 0x0013e00201007387 */ /* 0x0003e80000100a00 */
[----:B------:R-:W4:Y:S04]  /*278d0*/  LDL.LU.64 R18, [R1+0xb70] ;  /* 0x000b700001127983 */ /* 0x000f280000300a00 */
[----:B------:R2:W-:Y:S01]  /*278e0*/  STL.64 [R1+0x13d8], R14 ;  /* 0x0013d80e01007387 */ /* 0x0005e20000100a00 */
[----:B-1----:R-:W-:-:S03]  /*278f0*/  IMAD.WIDE R2, R4, 0x4, R8 ;  /* 0x0000000404027825 */ /* 0x002fc600078e0208 */
[----:B------:R-:W4:Y:S04]  /*27900*/  LDL.LU.64 R230, [R1+0xb68] ;  /* 0x000b680001e67983 */ /* 0x000f280000300a00 */
[----:B------:R-:W-:Y:S04]  /*27910*/  STL.64 [R1+0x13e8], R120 ;  /* 0x0013e87801007387 */ /* 0x000fe80000100a00 */
[----:B------:R1:W-:Y:S04]  /*27920*/  STL.64 [R1+0x13d0], R2 ;  /* 0x0013d00201007387 */ /* 0x0003e80000100a00 */
[----:B------:R-:W-:Y:S04]  /*27930*/  STL.64 [R1+0x38d0], R120 ;  /* 0x0038d07801007387 */ /* 0x000fe80000100a00 */
[----:B------:R-:W4:Y:S04]  /*27940*/  LDL.LU.64 R24, [R1+0xb60] ;  /* 0x000b600001187983 */ /* 0x000f280000300a00 */
[----:B------:R-:W4:Y:S01]  /*27950*/  LDL.LU.64 R8, [R1+0xb58] ;  /* 0x000b580001087983 */ /* 0x000f220000300a00 */
[----:B--2---:R-:W-:-:S03]  /*27960*/  IMAD.WIDE R118, R4, 0x4, R12 ;  /* 0x0000000404767825 */ /* 0x004fc600078e020c */
[----:B------:R-:W2:Y:S01]  /*27970*/  LDL.LU.64 R12, [R1+0xb50] ;  /* 0x000b5000010c7983 */ /* 0x000ea20000300a00 */
[----:B------:R-:W-:-:S04]  /*27980*/  IMAD.WIDE R22, R4, 0x4, R22 ;  /* 0x0000000404167825 */ /* 0x000fc800078e0216 */
[C---:B------:R-:W-:Y:S01]  /*27990*/  IMAD.WIDE R14, R4.reuse, 0x4, R238 ;  /* 0x00000004040e7825 */ /* 0x040fe200078e02ee */
[----:B------:R1:W-:Y:S03]  /*279a0*/  STL.64 [R1+0x13c0], R22 ;  /* 0x0013c01601007387 */ /* 0x0003e60000100a00 */
[C---:B-1----:R-:W-:Y:S01]  /*279b0*/  IMAD.WIDE R2, R4.reuse, 0x4, R10 ;  /* 0x0000000404027825 */ /* 0x042fe200078e020a */
[----:B------:R-:W2:Y:S04]  /*279c0*/  LDL.LU.64 R22, [R1+0xb48] ;  /* 0x000b480001167983 */ /* 0x000ea80000300a00 */
[----:B------:R-:W-:Y:S04]  /*279d0*/  STL.64 [R1+0x13b8], R14 ;  /* 0x0013b80e01007387 */ /* 0x000fe80000100a00 */
[----:B------:R-:W2:Y:S04]  /*279e0*/  LDL.LU.64 R238, [R1+0xb40] ;  /* 0x000b400001ee7983 */ /* 0x000ea80000300a00 */
[----:B------:R4:W-:Y:S04]  /*279f0*/  STL.64 [R1+0x13b0], R2 ;  /* 0x0013b00201007387 */ /* 0x0009e80000100a00 */
[----:B------:R-:W2:Y:S04]  /*27a00*/  LDL.LU.64 R10, [R1+0xb38] ;  /* 0x000b3800010a7983 */ /* 0x000ea80000300a00 */
[----:B------:R-:W-:Y:S04]  /*27a10*/  STL.64 [R1+0x13c8], R118 ;  /* 0x0013c87601007387 */ /* 0x000fe80000100a00 */
[----:B------:R-:W-:Y:S01]  /*27a20*/  STL.64 [R1+0x38d8], R118 ;  /* 0x0038d87601007387 */ /* 0x000fe20000100a00 */
[----:B---3--:R-:W-:-:S03]  /*27a30*/  IMAD.WIDE R116, R4, 0x4, R242 ;  /* 0x0000000404747825 */ /* 0x008fc600078e02f2 */
[----:B------:R-:W3:Y:S01]  /*27a40*/  LDL.LU.64 R242, [R1+0xb30] ;  /* 0x000b300001f27983 */ /* 0x000ee20000300a00 */
[----:B------:R-:W-:-:S05]  /*27a50*/  IMAD.WIDE R28, R4, 0x4, R28 ;  /* 0x00000004041c7825 */ /* 0x000fca00078e021c */
[----:B------:R-:W-:Y:S01]  /*27a60*/  STL.64 [R1+0x13a0], R28 ;  /* 0x0013a01c01007387 */ /* 0x000fe20000100a00 */
[----:B----4-:R-:W-:-:S03]  /*27a70*/  IMAD.WIDE R2, R4, 0x4, R16 ;  /* 0x0000000404027825 */ /* 0x010fc600078e0210 */
[----:B------:R-:W4:Y:S01]  /*27a80*/  LDL.LU.64 R16, [R1+0xb28] ;  /* 0x000b280001107983 */ /* 0x000f220000300a00 */
[----:B------:R-:W-:-:S05]  /*27a90*/  IMAD.WIDE R14, R4, 0x4, R240 ;  /* 0x00000004040e7825 */ /* 0x000fca00078e02f0 */
[----:B------:R-:W-:Y:S04]  /*27aa0*/  STL.64 [R1+0x1398], R14 ;  /* 0x0013980e01007387 */ /* 0x000fe80000100a00 */
[----:B------:R-:W4:Y:S04]  /*27ab0*/  LDL.LU.64 R240, [R1+0xb20] ;  /* 0x000b200001f07983 */ /* 0x000f280000300a00 */
[----:B------:R1:W-:Y:S04]  /*27ac0*/  STL.64 [R1+0x1390], R2 ;  /* 0x0013900201007387 */ /* 0x0003e80000100a00 */
[----:B------:R-:W-:Y:S04]  /*27ad0*/  STL.64 [R1+0x13a8], R116 ;  /* 0x0013a87401007387 */ /* 0x000fe80000100a00 */
[----:B------:R-:W-:Y:S01]  /*27ae0*/  STL.64 [R1+0x38e0], R116 ;  /* 0x0038e07401007387 */ /* 0x000fe20000100a00 */
[----:B-1----:R-:W-:-:S03]  /*27af0*/  IMAD.WIDE R2, R4, 0x4, R20 ;  /* 0x0000000404027825 */ /* 0x002fc600078e0214 */
[----:B------:R-:W4:Y:S01]  /*27b00*/  LDL.LU.64 R20, [R1+0xb18] ;  /* 0x000b180001147983 */ /* 0x000f220000300a00 */
[----:B------:R-:W-:-:S03]  /*27b10*/  IMAD.WIDE R14, R4, 0x4, R236 ;  /* 0x00000004040e7825 */ /* 0x000fc600078e02ec */
[----:B------:R1:W-:Y:S01]  /*27b20*/  STL.64 [R1+0x1380], R2 ;  /* 0x0013800201007387 */ /* 0x0003e20000100a00 */
[----:B------:R-:W-:-:S03]  /*27b30*/  IMAD.WIDE R114, R4, 0x4, R26 ;  /* 0x0000000404727825 */ /* 0x000fc600078e021a */
[----:B------:R-:W4:Y:S04]  /*27b40*/  LDL.LU.64 R236, [R1+0xb10] ;  /* 0x000b100001ec7983 */ /* 0x000f280000300a00 */
[----:B------:R1:W-:Y:S02]  /*27b50*/  STL.64 [R1+0x1378], R14 ;  /* 0x0013780e01007387 */ /* 0x0003e40000100a00 */
[C---:B-1----:R-:W-:Y:S02]  /*27b60*/  IMAD.WIDE R2, R4.reuse, 0x4, R18 ;  /* 0x0000000404027825 */ /* 0x042fe400078e0212 */
[----:B------:R-:W4:Y:S02]  /*27b70*/  LDL.LU.64 R18, [R1+0xb08] ;  /* 0x000b080001127983 */ /* 0x000f240000300a00 */
[----:B------:R-:W-:-:S02]  /*27b80*/  IMAD.WIDE R112, R4, 0x4, R230 ;  /* 0x0000000404707825 */ /* 0x000fc400078e02e6 */
[----:B------:R-:W-:Y:S04]  /*27b90*/  STL.64 [R1+0x1388], R114 ;  /* 0x0013887201007387 */ /* 0x000fe80000100a00 */
[----:B------:R2:W-:Y:S04]  /*27ba0*/  STL.64 [R1+0x1370], R2 ;  /* 0x0013700201007387 */ /* 0x0005e80000100a00 */
[----:B------:R-:W-:Y:S01]  /*27bb0*/  STL.64 [R1+0x38e8], R114 ;  /* 0x0038e87201007387 */ /* 0x000fe20000100a00 */
[----:B------:R-:W-:-:S03]  /*27bc0*/  IMAD.WIDE R14, R4, 0x4, R24 ;  /* 0x00000004040e7825 */ /* 0x000fc600078e0218 */
[----:B------:R-:W4:Y:S01]  /*27bd0*/  LDL.LU.64 R230, [R1+0xb00] ;  /* 0x000b000001e67983 */ /* 0x000f220000300a00 */
[----:B------:R-:W-:-:S03]  /*27be0*/  IMAD.WIDE R8, R4, 0x4, R8 ;  /* 0x0000000404087825 */ /* 0x000fc600078e0208 */
[----:B------:R-:W-:Y:S01]  /*27bf0*/  STL.64 [R1+0x1360], R14 ;  /* 0x0013600e01007387 */ /* 0x000fe20000100a00 */
[----:B--2---:R-:W-:-:S03]  /*27c00*/  IMAD.WIDE R2, R4, 0x4, R12 ;  /* 0x0000000404027825 */ /* 0x004fc600078e020c */
[----:B------:R-:W2:Y:S04]  /*27c10*/  LDL.LU.64 R12, [R1+0xaf8] ;  /* 0x000af800010c7983 */ /* 0x000ea80000300a00 */
[----:B------:R1:W-:Y:S04]  /*27c20*/  STL.64 [R1+0x1358], R8 ;  /* 0x0013580801007387 */ /* 0x0003e80000100a00 */
[----:B-1----:R-:W2:Y:S04]  /*27c30*/  LDL.LU.64 R8, [R1+0xaf0] ;  /* 0x000af00001087983 */ /* 0x002ea80000300a00 */
[----:B------:R1:W-:Y:S04]  /*27c40*/  STL.64 [R1+0x1350], R2 ;  /* 0x0013500201007387 */ /* 0x0003e80000100a00 */
[----:B------:R-:W-:Y:S04]  /*27c50*/  STL.64 [R1+0x1368], R112 ;  /* 0x0013687001007387 */ /* 0x000fe80000100a00 */
[----:B------:R-:W-:Y:S01]  /*27c60*/  STL.64 [R1+0x38f0], R112 ;  /* 0x0038f07001007387 */ /* 0x000fe20000100a00 */
[----:B------:R-:W-:-:S03]  /*27c70*/  IMAD.WIDE R14, R4, 0x4, R238 ;  /* 0x00000004040e7825 */ /* 0x000fc600078e02ee */
[----:B------:R-:W2:Y:S04]  /*27c80*/  LDL.LU.64 R238, [R1+0xae8] ;  /* 0x000ae80001ee7983 */ /* 0x000ea80000300a00 */
[----:B------:R-:W-:Y:S01]  /*27c90*/  STL.64 [R1+0x1340], R14 ;  /* 0x0013400e01007387 */ /* 0x000fe20000100a00 */
[----:B-1----:R-:W-:-:S03]  /*27ca0*/  IMAD.WIDE R2, R4, 0x4, R10 ;  /* 0x0000000404027825 */ /* 0x002fc600078e020a */
[----:B------:R-:W2:Y:S01]  /*27cb0*/  LDL.LU.64 R10, [R1+0xae0] ;  /* 0x000ae000010a7983 */ /* 0x000ea20000300a00 */
[----:B------:R-:W-:-:S03]  /*27cc0*/  IMAD.WIDE R110, R4, 0x4, R22 ;  /* 0x00000004046e7825 */ /* 0x000fc600078e0216 */
[----:B------:R1:W-:Y:S01]  /*27cd0*/  STL.64 [R1+0x1338], R2 ;  /* 0x0013380201007387 */ /* 0x0003e20000100a00 */
[----:B---3--:R-:W-:-:S03]  /*27ce0*/  IMAD.WIDE R114, R4, 0x4, R242 ;  /* 0x0000000404727825 */ /* 0x008fc600078e02f2 */
[----:B------:R-:W3:Y:S04]  /*27cf0*/  LDL.LU.64 R242, [R1+0xad8] ;  /* 0x000ad80001f27983 */ /* 0x000ee80000300a00 */
[----:B------:R-:W-:Y:S04]  /*27d00*/  STL.64 [R1+0x1348], R110 ;  /* 0x0013486e01007387 */ /* 0x000fe80000100a00 */
[----:B------:R-:W-:Y:S01]  /*27d10*/  STL.64 [R1+0x38f8], R110 ;  /* 0x0038f86e01007387 */ /* 0x000fe20000100a00 */
[----:B----4-:R-:W-:-:S03]  /*27d20*/  IMAD.WIDE R108, R4, 0x4, R16 ;  /* 0x00000004046c7825 */ /* 0x010fc600078e0210 */
[----:B------:R-:W4:Y:S01]  /*27d30*/  LDL.LU.64 R16, [R1+0xad0] ;  /* 0x000ad00001107983 */ /* 0x000f220000300a00 */
[----:B-1----:R-:W-:-:S03]  /*27d40*/  IMAD.WIDE R2, R4, 0x4, R240 ;  /* 0x0000000404027825 */ /* 0x002fc600078e02f0 */
[----:B------:R-:W4:Y:S04]  /*27d50*/  LDL.LU.64 R240, [R1+0xac8] ;  /* 0x000ac80001f07983 */ /* 0x000f280000300a00 */
[----:B------:R-:W-:Y:S04]  /*27d60*/  STL.64 [R1+0x1330], R114 ;  /* 0x0013307201007387 */ /* 0x000fe80000100a00 */
[----:B------:R1:W-:Y:S04]  /*27d70*/  STL.64 [R1+0x1320], R2 ;  /* 0x0013200201007387 */ /* 0x0003e80000100a00 */
[----:B------:R-:W-:Y:S01]  /*27d80*/  STL.64 [R1+0x3900], R114 ;  /* 0x0039007201007387 */ /* 0x000fe20000100a00 */
[----:B-1----:R-:W-:-:S03]  /*27d90*/  IMAD.WIDE R2, R4, 0x4, R20 ;  /* 0x0000000404027825 */ /* 0x002fc600078e0214 */
[----:B------:R-:W4:Y:S01]  /*27da0*/  LDL.LU.64 R20, [R1+0xac0] ;  /* 0x000ac00001147983 */ /* 0x000f220000300a00 */
[----:B------:R-:W-:-:S03]  /*27db0*/  IMAD.WIDE R116, R4, 0x4, R236 ;  /* 0x0000000404747825 */ /* 0x000fc600078e02ec */
[----:B------:R1:W-:Y:S04]  /*27dc0*/  STL.64 [R1+0x1318], R2 ;  /* 0x0013180201007387 */ /* 0x0003e80000100a00 */
[----:B------:R-:W4:Y:S04]  /*27dd0*/  LDL.LU.64 R236, [R1+0xab8] ;  /* 0x000ab80001ec7983 */ /* 0x000f280000300a00 */
[----:B------:R-:W-:Y:S01]  /*27de0*/  STL.64 [R1+0x1328], R108 ;  /* 0x0013286c01007387 */ /* 0x000fe20000100a00 */
[----:B------:R-:W-:-:S03]  /*27df0*/  IMAD.WIDE R106, R4, 0x4, R18 ;  /* 0x00000004046a7825 */ /* 0x000fc600078e0212 */
[----:B------:R-:W-:Y:S04]  /*27e00*/  STL.64 [R1+0x3908], R108 ;  /* 0x0039086c01007387 */ /* 0x000fe80000100a00 */
[----:B------:R-:W4:Y:S01]  /*27e10*/  LDL.LU.64 R18, [R1+0xab0] ;  /* 0x000ab00001127983 */ /* 0x000f220000300a00 */
[----:B-1----:R-:W-:-:S03]  /*27e20*/  IMAD.WIDE R2, R4, 0x4, R230 ;  /* 0x0000000404027825 */ /* 0x002fc600078e02e6 */
[----:B------:R-:W4:Y:S04]  /*27e30*/  LDL.LU.64 R230, [R1+0xaa8] ;  /* 0x000aa80001e67983 */ /* 0x000f280000300a00 */
[----:B------:R-:W-:Y:S04]  /*27e40*/  STL.64 [R1+0x1310], R116 ;  /* 0x0013107401007387 */ /* 0x000fe80000100a00 */
[----:B------:R2:W-:Y:S04]  /*27e50*/  STL.64 [R1+0x1300], R2 ;  /* 0x0013000201007387 */ /* 0x0005e80000100a00 */
[----:B------:R-:W-:Y:S01]  /*27e60*/  STL.64 [R1+0x3920], R116 ;  /* 0x0039207401007387 */ /* 0x000fe20000100a00 */
[----:B--2---:R-:W-:-:S03]  /*27e70*/  IMAD.WIDE R2, R4, 0x4, R12 ;  /* 0x0000000404027825 */ /* 0x004fc600078e020c */
[----:B------:R-:W2:Y:S04]  /*27e80*/  LDL.LU.64 R12, [R1+0xaa0] ;  /* 0x000aa000010c7983 */ /* 0x000ea80000300a00 */
[----:B------:R1:W-:Y:S01]  /*27e90*/  STL.64 [R1+0x12f8], R2 ;  /* 0x0012f80201007387 */ /* 0x0003e20000100a00 */
[----:B------:R-:W-:-:S03]  /*27ea0*/  IMAD.WIDE R118, R4, 0x4, R8 ;  /* 0x0000000404767825 */ /* 0x000fc600078e0208 */
[----:B------:R-:W2:Y:S04]  /*27eb0*/  LDL.LU.64 R8, [R1+0xa98] ;  /* 0x000a980001087983 */ /* 0x000ea80000300a00 */
[----:B------:R-:W-:Y:S04]  /*27ec0*/  STL.64 [R1+0x1308], R106 ;  /* 0x0013086a01007387 */ /* 0x000fe80000100a00 */
[----:B------:R-:W-:Y:S01]  /*27ed0*/  STL.64 [R1+0x3928], R106 ;  /* 0x0039286a01007387 */ /* 0x000fe20000100a00 */
[----:B------:R-:W-:-:S03]  /*27ee0*/  IMAD.WIDE R104, R4, 0x4, R238 ;  /* 0x0000000404687825 */ /* 0x000fc600078e02ee */
[----:B------:R-:W2:Y:S01]  /*27ef0*/  LDL.LU.64 R238, [R1+0xa90] ;  /* 0x000a900001ee7983 */ /* 0x000ea20000300a00 */
[----:B-1----:R-:W-:-:S03]  /*27f00*/  IMAD.WIDE R2, R4, 0x4, R10 ;  /* 0x0000000404027825 */ /* 0x002fc600078e020a */
[----:B------:R-:W2:Y:S04]  /*27f10*/  LDL.LU.64 R10, [R1+0xa88] ;  /* 0x000a8800010a7983 */ /* 0x000ea80000300a00 */
[----:B------:R-:W-:Y:S04]  /*27f20*/  STL.64 [R1+0x12f0], R118 ;  /* 0x0012f07601007387 */ /* 0x000fe80000100a00 */
[----:B------:R3:W-:Y:S04]  /*27f30*/  STL.64 [R1+0x12e0], R2 ;  /* 0x0012e00201007387 */ /* 0x0007e80000100a00 */
[----:B------:R-:W-:Y:S01]  /*27f40*/  STL.64 [R1+0x3930], R118 ;  /* 0x0039307601007387 */ /* 0x000fe20000100a00 */
[----:B---3--:R-:W-:-:S03]  /*27f50*/  IMAD.WIDE R2, R4, 0x4, R242 ;  /* 0x0000000404027825 */ /* 0x008fc600078e02f2 */
[----:B------:R-:W3:Y:S04]  /*27f60*/  LDL.LU.64 R242, [R1+0xa80] ;  /* 0x000a800001f27983 */ /* 0x000ee80000300a00 */
[----:B------:R1:W-:Y:S01]  /*27f70*/  STL.64 [R1+0x12d8], R2 ;  /* 0x0012d80201007387 */ /* 0x0003e20000100a00 */
[----:B----4-:R-:W-:-:S03]  /*27f80*/  IMAD.WIDE R120, R4, 0x4, R16 ;  /* 0x0000000404787825 */ /* 0x010fc600078e0210 */
[----:B------:R-:W4:Y:S04]  /*27f90*/  LDL.LU.64 R16, [R1+0xa78] ;  /* 0x000a780001107983 */ /* 0x000f280000300a00 */
[----:B------:R-:W-:Y:S04]  /*27fa0*/  STL.64 [R1+0x12e8], R104 ;  /* 0x0012e86801007387 */ /* 0x000fe80000100a00 */
[----:B------:R-:W-:Y:S01]  /*27fb0*/  STL.64 [R1+0x3938], R104 ;  /* 0x0039386801007387 */ /* 0x000fe20000100a00 */
[----:B------:R-:W-:-:S03]  /*27fc0*/  IMAD.WIDE R102, R4, 0x4, R240 ;  /* 0x0000000404667825 */ /* 0x000fc600078e02f0 */
        /* <DEDUP_REMOVED lines=10> */
[----:B------:R-:W4:Y:S01]  /*28070*/  LDL.LU.64 R18, [R1+0xa58] ;  /* 0x000a580001127983 */ /* 0x000f220000300a00 */
[----:B------:R-:W-:-:S03]  /*28080*/  IMAD.WIDE R100, R4, 0x4, R230 ;  /* 0x0000000404647825 */ /* 0x000fc600078e02e6 */
[----:B------:R-:W-:Y:S04]  /*28090*/  STL.64 [R1+0x12c8], R102 ;  /* 0x0012c86601007387 */ /* 0x000fe80000100a00 */
[----:B------:R-:W-:Y:S04]  /*280a0*/  STL.64 [R1+0x3948], R102 ;  /* 0x0039486601007387 */ /* 0x000fe80000100a00 */
[----:B------:R-:W4:Y:S01]  /*280b0*/  LDL.LU.64 R230, [R1+0xa50] ;  /* 0x000a500001e67983 */ /* 0x000f220000300a00 */
[----:B--2---:R-:W-:-:S03]  /*280c0*/  IMAD.WIDE R2, R4, 0x4, R12 ;  /* 0x0000000404027825 */ /* 0x004fc600078e020c */
[----:B------:R-:W2:Y:S04]  /*280d0*/  LDL.LU.64 R12, [R1+0xa48] ;  /* 0x000a4800010c7983 */ /* 0x000ea80000300a00 */
[----:B------:R-:W-:Y:S04]  /*280e0*/  STL.64 [R1+0x12b0], R122 ;  /* 0x0012b07a01007387 */ /* 0x000fe80000100a00 */
[----:B------:R1:W-:Y:S04]  /*280f0*/  STL.64 [R1+0x12a0], R2 ;  /* 0x0012a00201007387 */ /* 0x0003e80000100a00 */
[----:B------:R-:W-:Y:S01]  /*28100*/  STL.64 [R1+0x3950], R122 ;  /* 0x0039507a01007387 */ /* 0x000fe20000100a00 */
[----:B-1----:R-:W-:-:S03]  /*28110*/  IMAD.WIDE R2, R4, 0x4, R8 ;  /* 0x0000000404027825 */ /* 0x002fc600078e0208 */
[----:B------:R-:W2:Y:S04]  /*28120*/  LDL.LU.64 R8, [R1+0xa40] ;  /* 0x000a400001087983 */ /* 0x000ea80000300a00 */
[----:B------:R3:W-:Y:S01]  /*28130*/  STL.64 [R1+0x1298], R2 ;  /* 0x0012980201007387 */ /* 0x0007e20000100a00 */
[----:B------:R-:W-:-:S03]  /*28140*/  IMAD.WIDE R218, R4, 0x4, R238 ;  /* 0x0000000404da7825 */ /* 0x000fc600078e02ee */
[----:B------:R-:W2:Y:S04]  /*28150*/  LDL.LU.64 R238, [R1+0xa38] ;  /* 0x000a380001ee7983 */ /* 0x000ea80000300a00 */
[----:B------:R-:W-:Y:S01]  /*28160*/  STL.64 [R1+0x12a8], R100 ;  /* 0x0012a86401007387 */ /* 0x000fe20000100a00 */
[----:B------:R-:W-:-:S03]  /*28170*/  IMAD.WIDE R98, R4, 0x4, R10 ;  /* 0x0000000404627825 */ /* 0x000fc600078e020a */
[----:B------:R-:W-:Y:S04]  /*28180*/  STL.64 [R1+0x3958], R100 ;  /* 0x0039586401007387 */ /* 0x000fe80000100a00 */
[----:B------:R-:W2:Y:S01]  /*28190*/  LDL.LU.64 R10, [R1+0xa30] ;  /* 0x000a3000010a7983 */ /* 0x000ea20000300a00 */
[----:B---3--:R-:W-:-:S03]  /*281a0*/  IMAD.WIDE R2, R4, 0x4, R242 ;  /* 0x0000000404027825 */ /* 0x008fc600078e02f2 */
[----:B------:R-:W3:Y:S04]  /*281b0*/  LDL.LU.64 R242, [R1+0xa28] ;  /* 0x000a280001f27983 */ /* 0x000ee80000300a00 */
[----:B------:R-:W-:Y:S04]  /*281c0*/  STL.64 [R1+0x1290], R218 ;  /* 0x001290da01007387 */ /* 0x000fe80000100a00 */
[----:B------:R4:W-:Y:S04]  /*281d0*/  STL.64 [R1+0x1280], R2 ;  /* 0x0012800201007387 */ /* 0x0009e80000100a00 */
[----:B------:R-:W-:Y:S01]  /*281e0*/  STL.64 [R1+0x3960], R218 ;  /* 0x003960da01007387 */ /* 0x000fe20000100a00 */
[----:B----4-:R-:W-:-:S03]  /*281f0*/  IMAD.WIDE R2, R4, 0x4, R16 ;  /* 0x0000000404027825 */ /* 0x010fc600078e0210 */
[----:B------:R-:W4:Y:S04]  /*28200*/  LDL.LU.64 R16, [R1+0xa20] ;  /* 0x000a200001107983 */ /* 0x000f280000300a00 */
[----:B------:R1:W-:Y:S01]  /*28210*/  STL.64 [R1+0x1278], R2 ;  /* 0x0012780201007387 */ /* 0x0003e20000100a00 */
[----:B------:R-:W-:-:S03]  /*28220*/  IMAD.WIDE R250, R4, 0x4, R240 ;  /* 0x0000000404fa7825 */ /* 0x000fc600078e02f0 */
        /* <DEDUP_REMOVED lines=15> */
[----:B------:R-:W-:Y:S04]  /*28320*/  STL.64 [R1+0x1268], R96 ;  /* 0x0012686001007387 */ /* 0x000fe80000100a00 */
[----:B------:R-:W-:Y:S01]  /*28330*/  STL.64 [R1+0x3978], R96 ;  /* 0x0039786001007387 */ /* 0x000fe20000100a00 */
[----:B--2---:R-:W-:-:S03]  /*28340*/  IMAD.WIDE R94, R4, 0x4, R12 ;  /* 0x00000004045e7825 */ /* 0x004fc600078e020c */
[----:B------:R-:W2:Y:S01]  /*28350*/  LDL.LU.64 R12, [R1+0x9f0] ;  /* 0x0009f000010c7983 */ /* 0x000ea20000300a00 */
[----:B-1----:R-:W-:-:S03]  /*28360*/  IMAD.WIDE R2, R4, 0x4, R8 ;  /* 0x0000000404027825 */ /* 0x002fc600078e0208 */
[----:B------:R-:W2:Y:S04]  /*28370*/  LDL.LU.64 R8, [R1+0x9e8] ;  /* 0x0009e80001087983 */ /* 0x000ea80000300a00 */
[----:B------:R-:W-:Y:S04]  /*28380*/  STL.64 [R1+0x1250], R232 ;  /* 0x001250e801007387 */ /* 0x000fe80000100a00 */
[----:B------:R1:W-:Y:S04]  /*28390*/  STL.64 [R1+0x1240], R2 ;  /* 0x0012400201007387 */ /* 0x0003e80000100a00 */
[----:B------:R-:W-:Y:S01]  /*283a0*/  STL.64 [R1+0x3980], R232 ;  /* 0x003980e801007387 */ /* 0x000fe20000100a00 */
[----:B-1----:R-:W-:-:S03]  /*283b0*/  IMAD.WIDE R2, R4, 0x4, R238 ;  /* 0x0000000404027825 */ /* 0x002fc600078e02ee */
[----:B------:R-:W2:Y:S01]  /*283c0*/  LDL.LU.64 R238, [R1+0x9e0] ;  /* 0x0009e00001ee7983 */ /* 0x000ea20000300a00 */
[----:B------:R-:W-:-:S03]  /*283d0*/  IMAD.WIDE R14, R4, 0x4, R10 ;  /* 0x00000004040e7825 */ /* 0x000fc600078e020a */
[----:B------:R4:W-:Y:S04]  /*283e0*/  STL.64 [R1+0x1238], R2 ;  /* 0x0012380201007387 */ /* 0x0009e80000100a00 */
[----:B------:R-:W2:Y:S04]  /*283f0*/  LDL.LU.64 R10, [R1+0x9d8] ;  /* 0x0009d800010a7983 */ /* 0x000ea80000300a00 */
[----:B------:R-:W-:Y:S04]  /*28400*/  STL.64 [R1+0x1248], R94 ;  /* 0x0012485e01007387 */ /* 0x000fe80000100a00 */
[----:B------:R-:W-:Y:S01]  /*28410*/  STL.64 [R1+0x3988], R94 ;  /* 0x0039885e01007387 */ /* 0x000fe20000100a00 */
[----:B---3--:R-:W-:-:S03]  /*28420*/  IMAD.WIDE R92, R4, 0x4, R242 ;  /* 0x00000004045c7825 */ /* 0x008fc600078e02f2 */
[----:B------:R-:W3:Y:S01]  /*28430*/  LDL.LU.64 R242, [R1+0x9d0] ;  /* 0x0009d00001f27983 */ /* 0x000ee20000300a00 */
[----:B----4-:R-:W-:-:S03]  /*28440*/  IMAD.WIDE R2, R4, 0x4, R16 ;  /* 0x0000000404027825 */ /* 0x010fc600078e0210 */
[----:B------:R-:W4:Y:S04]  /*28450*/  LDL.LU.64 R16, [R1+0x9c8] ;  /* 0x0009c80001107983 */ /* 0x000f280000300a00 */
[----:B------:R-:W-:Y:S04]  /*28460*/  STL.64 [R1+0x1230], R14 ;  /* 0x0012300e01007387 */ /* 0x000fe80000100a00 */
[----:B------:R1:W-:Y:S04]  /*28470*/  STL.64 [R1+0x1220], R2 ;  /* 0x0012200201007387 */ /* 0x0003e80000100a00 */
[----:B------:R-:W-:Y:S01]  /*28480*/  STL.64 [R1+0x3990], R14 ;  /* 0x0039900e01007387 */ /* 0x000fe20000100a00 */
[----:B-1----:R-:W-:-:S03]  /*28490*/  IMAD.WIDE R2, R4, 0x4, R240 ;  /* 0x0000000404027825 */ /* 0x002fc600078e02f0 */
        /* <DEDUP_REMOVED lines=14> */
[----:B------:R-:W4:Y:S04]  /*28580*/  LDL.LU.64 R230, [R1+0x9a0] ;  /* 0x0009a00001e67983 */ /* 0x000f280000300a00 */
[----:B------:R1:W-:Y:S01]  /*28590*/  STL.64 [R1+0x11f8], R2 ;  /* 0x0011f80201007387 */ /* 0x0003e20000100a00 */
[----:B--2---:R-:W-:-:S03]  /*285a0*/  IMAD.WIDE R208, R4, 0x4, R12 ;  /* 0x0000000404d07825 */ /* 0x004fc600078e020c */
        /* <DEDUP_REMOVED lines=12> */
[----:B---3--:R-:W-:-:S03]  /*28670*/  IMAD.WIDE R206, R4, 0x4, R242 ;  /* 0x0000000404ce7825 */ /* 0x008fc600078e02f2 */
[----:B------:R1:W-:Y:S04]  /*28680*/  STL.64 [R1+0x11d8], R2 ;  /* 0x0011d80201007387 */ /* 0x0003e80000100a00 */
[----:B------:R-:W3:Y:S04]  /*28690*/  LDL.LU.64 R242, [R1+0x978] ;  /* 0x0009780001f27983 */ /* 0x000ee80000300a00 */
[----:B------:R-:W-:Y:S04]  /*286a0*/  STL.64 [R1+0x11e8], R88 ;  /* 0x0011e85801007387 */ /* 0x000fe80000100a00 */
[----:B------:R-:W-:Y:S01]  /*286b0*/  STL.64 [R1+0x39b8], R88 ;  /* 0x0039b85801007387 */ /* 0x000fe20000100a00 */
[----:B----4-:R-:W-:-:S03]  /*286c0*/  IMAD.WIDE R86, R4, 0x4, R16 ;  /* 0x0000000404567825 */ /* 0x010fc600078e0210 */
[----:B------:R-:W4:Y:S04]  /*286d0*/  LDL.LU.64 R16, [R1+0x970] ;  /* 0x0009700001107983 */ /* 0x000f280000300a00 */
[----:B------:R-:W-:Y:S04]  /*286e0*/  STL.64 [R1+0x11d0], R206 ;  /* 0x0011d0ce01007387 */ /* 0x000fe80000100a00 */
[----:B------:R-:W-:Y:S01]  /*286f0*/  STL.64 [R1+0x39c0], R206 ;  /* 0x0039c0ce01007387 */ /* 0x000fe20000100a00 */
[----:B-1----:R-:W-:-:S05]  /*28700*/  IMAD.WIDE R2, R4, 0x4, R240 ;  /* 0x0000000404027825 */ /* 0x002fca00078e02f0 */
[----:B------:R1:W-:Y:S04]  /*28710*/  STL.64 [R1+0x11c0], R2 ;  /* 0x0011c00201007387 */ /* 0x0003e80000100a00 */
[----:B------:R-:W4:Y:S01]  /*28720*/  LDL.LU.64 R240, [R1+0x968] ;  /* 0x0009680001f07983 */ /* 0x000f220000300a00 */
[----:B-1----:R-:W-:-:S03]  /*28730*/  IMAD.WIDE R2, R4, 0x4, R20 ;  /* 0x0000000404027825 */ /* 0x002fc600078e0214 */
[----:B------:R-:W4:Y:S04]  /*28740*/  LDL.LU.64 R20, [R1+0x960] ;  /* 0x0009600001147983 */ /* 0x000f280000300a00 */
[----:B------:R1:W-:Y:S04]  /*28750*/  STL.64 [R1+0x11b8], R2 ;  /* 0x0011b80201007387 */ /* 0x0003e80000100a00 */
[----:B------:R-:W-:Y:S04]  /*28760*/  STL.64 [R1+0x11c8], R86 ;  /* 0x0011c85601007387 */ /* 0x000fe80000100a00 */
[----:B------:R-:W-:Y:S01]  /*28770*/  STL.64 [R1+0x39c8], R86 ;  /* 0x0039c85601007387 */ /* 0x000fe20000100a00 */
[----:B------:R-:W-:-:S03]  /*28780*/  IMAD.WIDE R244, R4, 0x4, R236 ;  /* 0x0000000404f47825 */ /* 0x000fc600078e02ec */
[----:B------:R-:W4:Y:S01]  /*28790*/  LDL.LU.64 R236, [R1+0x958] ;  /* 0x0009580001ec7983 */ /* 0x000f220000300a00 */
[----:B------:R-:W-:-:S03]  /*287a0*/  IMAD.WIDE R84, R4, 0x4, R18 ;  /* 0x0000000404547825 */ /* 0x000fc600078e0212 */
[----:B------:R-:W4:Y:S04]  /*287b0*/  LDL.LU.64 R18, [R1+0x950] ;  /* 0x0009500001127983 */ /* 0x000f280000300a00 */
[----:B------:R-:W-:Y:S04]  /*287c0*/  STL.64 [R1+0x11b0], R244 ;  /* 0x0011b0f401007387 */ /* 0x000fe80000100a00 */
[----:B------:R-:W-:Y:S01]  /*287d0*/  STL.64 [R1+0x39d0], R244 ;  /* 0x0039d0f401007387 */ /* 0x000fe20000100a00 */
[----:B-1----:R-:W-:-:S05]  /*287e0*/  IMAD.WIDE R2, R4, 0x4, R230 ;  /* 0x0000000404027825 */ /* 0x002fca00078e02e6 */
[----:B------:R2:W-:Y:S04]  /*287f0*/  STL.64 [R1+0x11a0], R2 ;  /* 0x0011a00201007387 */ /* 0x0005e80000100a00 */
[----:B------:R-:W4:Y:S01]  /*28800*/  LDL.LU.64 R22, [R1+0x948] ;  /* 0x0009480001167983 */ /* 0x000f220000300a00 */
        /* <DEDUP_REMOVED lines=19> */
[----:B------:R-:W4:Y:S04]  /*28940*/  LDL.LU.64 R16, [R1+0x910] ;  /* 0x0009100001107983 */ /* 0x000f280000300a00 */
[----:B------:R-:W-:Y:S04]  /*28950*/  STL.64 [R1+0x1188], R82 ;  /* 0x0011885201007387 */ /* 0x000fe80000100a00 */
[----:B------:R-:W-:Y:S01]  /*28960*/  STL.64 [R1+0x39e8], R82 ;  /* 0x0039e85201007387 */ /* 0x000fe20000100a00 */
[----:B------:R-:W-:-:S03]  /*28970*/  IMAD.WIDE R80, R4, 0x4, R240 ;  /* 0x0000000404507825 */ /* 0x000fc600078e02f0 */
[----:B------:R-:W4:Y:S01]  /*28980*/  LDL.LU.64 R240, [R1+0x908] ;  /* 0x0009080001f07983 */ /* 0x000f220000300a00 */
[----:B-1----:R-:W-:-:S03]  /*28990*/  IMAD.WIDE R2, R4, 0x4, R20 ;  /* 0x0000000404027825 */ /* 0x002fc600078e0214 */
[----:B------:R-:W4:Y:S04]  /*289a0*/  LDL.LU.64 R20, [R1+0x900] ;  /* 0x0009000001147983 */ /* 0x000f280000300a00 */
[----:B------:R1:W-:Y:S04]  /*289b0*/  STL.64 [R1+0x1160], R2 ;  /* 0x0011600201007387 */ /* 0x0003e80000100a00 */
[----:B------:R-:W-:Y:S04]  /*289c0*/  STL.64 [R1+0x1170], R202 ;  /* 0x001170ca01007387 */ /* 0x000fe80000100a00 */
        /* <DEDUP_REMOVED lines=8> */
[----:B------:R-:W-:-:S04]  /*28a50*/  IMAD.WIDE R78, R4, 0x4, R22 ;  /* 0x00000004044e7825 */ /* 0x000fc800078e0216 */
[C---:B--2---:R-:W-:Y:S02]  /*28a60*/  IMAD.WIDE R2, R4.reuse, 0x4, R12 ;  /* 0x0000000404027825 */ /* 0x044fe400078e020c */
[----:B------:R-:W2:Y:S04]  /*28a70*/  LDL.LU.64 R12, [R1+0x8e8] ;  /* 0x0008e800010c7983 */ /* 0x000ea80000300a00 */
[----:B------:R-:W-:Y:S04]  /*28a80*/  STL.64 [R1+0x1150], R200 ;  /* 0x001150c801007387 */ /* 0x000fe80000100a00 */
[----:B------:R1:W-:Y:S04]  /*28a90*/  STL.64 [R1+0x1140], R2 ;  /* 0x0011400201007387 */ /* 0x0003e80000100a00 */
[----:B------:R-:W-:Y:S01]  /*28aa0*/  STL.64 [R1+0x3a00], R200 ;  /* 0x003a00c801007387 */ /* 0x000fe20000100a00 */
[----:B-1----:R-:W-:-:S03]  /*28ab0*/  IMAD.WIDE R2, R4, 0x4, R8 ;  /* 0x0000000404027825 */ /* 0x002fc600078e0208 */
[----:B------:R-:W2:Y:S04]  /*28ac0*/  LDL.LU.64 R8, [R1+0x8e0] ;  /* 0x0008e00001087983 */ /* 0x000ea80000300a00 */
[----:B------:R3:W-:Y:S04]  /*28ad0*/  STL.64 [R1+0x1138], R2 ;  /* 0x0011380201007387 */ /* 0x0007e80000100a00 */
[----:B------:R-:W-:Y:S04]  /*28ae0*/  STL.64 [R1+0x1148], R78 ;  /* 0x0011484e01007387 */ /* 0x000fe80000100a00 */
[----:B------:R-:W-:Y:S01]  /*28af0*/  STL.64 [R1+0x3a08], R78 ;  /* 0x003a084e01007387 */ /* 0x000fe20000100a00 */
[----:B------:R-:W-:-:S03]  /*28b00*/  IMAD.WIDE R198, R4, 0x4, R238 ;  /* 0x0000000404c67825 */ /* 0x000fc600078e02ee */
[----:B------:R-:W2:Y:S01]  /*28b10*/  LDL.LU.64 R238, [R1+0x8d8] ;  /* 0x0008d80001ee7983 */ /* 0x000ea20000300a00 */
[----:B------:R-:W-:-:S03]  /*28b20*/  IMAD.WIDE R248, R4, 0x4, R10 ;  /* 0x0000000404f87825 */ /* 0x000fc600078e020a */
[----:B------:R-:W2:Y:S01]  /*28b30*/  LDL.LU.64 R10, [R1+0x8d0] ;  /* 0x0008d000010a7983 */ /* 0x000ea20000300a00 */
[----:B---3--:R-:W-:-:S03]  /*28b40*/  IMAD.WIDE R2, R4, 0x4, R242 ;  /* 0x0000000404027825 */ /* 0x008fc600078e02f2 */
[----:B------:R-:W3:Y:S04]  /*28b50*/  LDL.LU.64 R242, [R1+0x8c8] ;  /* 0x0008c80001f27983 */ /* 0x000ee80000300a00 */
[----:B------:R-:W-:Y:S04]  /*28b60*/  STL.64 [R1+0x1130], R198 ;  /* 0x001130c601007387 */ /* 0x000fe80000100a00 */
[----:B------:R1:W-:Y:S01]  /*28b70*/  STL.64 [R1+0x1120], R2 ;  /* 0x0011200201007387 */ /* 0x0003e20000100a00 */
[----:B----4-:R-:W-:-:S03]  /*28b80*/  IMAD.WIDE R196, R4, 0x4, R16 ;  /* 0x0000000404c47825 */ /* 0x010fc600078e0210 */
[----:B------:R-:W-:Y:S04]  /*28b90*/  STL.64 [R1+0x3a10], R198 ;  /* 0x003a10c601007387 */ /* 0x000fe80000100a00 */
[----:B------:R-:W4:Y:S01]  /*28ba0*/  LDL.LU.64 R16, [R1+0x8c0] ;  /* 0x0008c00001107983 */ /* 0x000f220000300a00 */
[----:B-1----:R-:W-:-:S05]  /*28bb0*/  IMAD.WIDE R2, R4, 0x4, R230 ;  /* 0x0000000404027825 */ /* 0x002fca00078e02e6 */
[----:B------:R1:W-:Y:S04]  /*28bc0*/  STL.64 [R1+0x1118], R2 ;  /* 0x0011180201007387 */ /* 0x0003e80000100a00 */
        /* <DEDUP_REMOVED lines=9> */
[----:B------:R-:W-:-:S04]  /*28c60*/  IMAD.WIDE R198, R4, 0x4, R236 ;  /* 0x0000000404c67825 */ /* 0x000fc800078e02ec */
[C---:B------:R-:W-:Y:S02]  /*28c70*/  IMAD.WIDE R194, R4.reuse, 0x4, R18 ;  /* 0x0000000404c27825 */ /* 0x040fe400078e0212 */
[----:B------:R-:W4:Y:S04]  /*28c80*/  LDL.LU.64 R18, [R1+0x8a8] ;  /* 0x0008a80001127983 */ /* 0x000f280000300a00 */
[----:B------:R-:W-:Y:S04]  /*28c90*/  STL.64 [R1+0x1108], R76 ;  /* 0x0011084c01007387 */ /* 0x000fe80000100a00 */
[----:B------:R-:W-:Y:S01]  /*28ca0*/  STL.64 [R1+0x3a28], R76 ;  /* 0x003a284c01007387 */ /* 0x000fe20000100a00 */
[----:B--2---:R-:W-:-:S03]  /*28cb0*/  IMAD.WIDE R74, R4, 0x4, R12 ;  /* 0x00000004044a7825 */ /* 0x004fc600078e020c */
[----:B------:R-:W2:Y:S04]  /*28cc0*/  LDL.LU.64 R12, [R1+0x8a0] ;  /* 0x0008a000010c7983 */ /* 0x000ea80000300a00 */
[----:B------:R-:W-:Y:S04]  /*28cd0*/  STL.64 [R1+0x10f8], R198 ;  /* 0x0010f8c601007387 */ /* 0x000fe80000100a00 */
[----:B------:R-:W-:Y:S04]  /*28ce0*/  STL.64 [R1+0x3a30], R198 ;  /* 0x003a30c601007387 */ /* 0x000fe80000100a00 */
[----:B------:R-:W2:Y:S01]  /*28cf0*/  LDL.LU.64 R236, [R1+0x898] ;  /* 0x0008980001ec7983 */ /* 0x000ea20000300a00 */
[----:B-1----:R-:W-:-:S03]  /*28d00*/  IMAD.WIDE R2, R4, 0x4, R8 ;  /* 0x0000000404027825 */ /* 0x002fc600078e0208 */
[----:B------:R-:W2:Y:S04]  /*28d10*/  LDL.LU.64 R8, [R1+0x890] ;  /* 0x0008900001087983 */ /* 0x000ea80000300a00 */
[----:B------:R4:W-:Y:S04]  /*28d20*/  STL.64 [R1+0x10e0], R2 ;  /* 0x0010e00201007387 */ /* 0x0009e80000100a00 */
[----:B------:R-:W-:Y:S04]  /*28d30*/  STL.64 [R1+0x10f0], R194 ;  /* 0x0010f0c201007387 */ /* 0x000fe80000100a00 */
[----:B------:R-:W-:Y:S01]  /*28d40*/  STL.64 [R1+0x3a38], R194 ;  /* 0x003a38c201007387 */ /* 0x000fe20000100a00 */
[----:B------:R-:W-:-:S04]  /*28d50*/  IMAD.WIDE R78, R4, 0x4, R238 ;  /* 0x00000004044e7825 */ /* 0x000fc800078e02ee */
[C---:B------:R-:W-:Y:S02]  /*28d60*/  IMAD.WIDE R192, R4.reuse, 0x4, R10 ;  /* 0x0000000404c07825 */ /* 0x040fe400078e020a */
[----:B------:R-:W2:Y:S04]  /*28d70*/  LDL.LU.64 R10, [R1+0x888] ;  /* 0x00088800010a7983 */ /* 0x000ea80000300a00 */
[----:B------:R-:W-:Y:S04]  /*28d80*/  STL.64 [R1+0x10e8], R74 ;  /* 0x0010e84a01007387 */ /* 0x000fe80000100a00 */
[----:B------:R-:W-:Y:S01]  /*28d90*/  STL.64 [R1+0x3a40], R74 ;  /* 0x003a404a01007387 */ /* 0x000fe20000100a00 */
[----:B---3--:R-:W-:-:S03]  /*28da0*/  IMAD.WIDE R72, R4, 0x4, R242 ;  /* 0x0000000404487825 */ /* 0x008fc600078e02f2 */
[----:B------:R-:W3:Y:S04]  /*28db0*/  LDL.LU.64 R242, [R1+0x880] ;  /* 0x0008800001f27983 */ /* 0x000ee80000300a00 */
[----:B------:R-:W-:Y:S04]  /*28dc0*/  STL.64 [R1+0x10d8], R78 ;  /* 0x0010d84e01007387 */ /* 0x000fe80000100a00 */
[----:B------:R-:W-:Y:S04]  /*28dd0*/  STL.64 [R1+0x3a48], R78 ;  /* 0x003a484e01007387 */ /* 0x000fe80000100a00 */
[----:B------:R-:W3:Y:S01]  /*28de0*/  LDL.LU.64 R238, [R1+0x878] ;  /* 0x0008780001ee7983 */ /* 0x000ee20000300a00 */
[----:B----4-:R-:W-:-:S03]  /*28df0*/  IMAD.WIDE R2, R4, 0x4, R16 ;  /* 0x0000000404027825 */ /* 0x010fc600078e0210 */
[----:B------:R-:W4:Y:S04]  /*28e00*/  LDL.LU.64 R16, [R1+0x870] ;  /* 0x0008700001107983 */ /* 0x000f280000300a00 */
[----:B------:R2:W-:Y:S04]  /*28e10*/  STL.64 [R1+0x10c0], R2 ;  /* 0x0010c00201007387 */ /* 0x0005e80000100a00 */
[----:B------:R-:W-:Y:S04]  /*28e20*/  STL.64 [R1+0x10d0], R192 ;  /* 0x0010d0c001007387 */ /* 0x000fe80000100a00 */
[----:B------:R-:W-:Y:S01]  /*28e30*/  STL.64 [R1+0x3a50], R192 ;  /* 0x003a50c001007387 */ /* 0x000fe20000100a00 */
[----:B------:R-:W-:-:S03]  /*28e40*/  IMAD.WIDE R200, R4, 0x4, R240 ;  /* 0x0000000404c87825 */ /* 0x000fc600078e02f0 */
[----:B------:R-:W4:Y:S04]  /*28e50*/  LDL.LU.64 R240, [R1+0x868] ;  /* 0x0008680001f07983 */ /* 0x000f280000300a00 */
[----:B------:R-:W-:Y:S01]  /*28e60*/  STL.64 [R1+0x10c8], R72 ;  /* 0x0010c84801007387 */ /* 0x000fe20000100a00 */
[----:B------:R-:W-:-:S03]  /*28e70*/  IMAD.WIDE R190, R4, 0x4, R20 ;  /* 0x0000000404be7825 */ /* 0x000fc600078e0214 */
[----:B------:R-:W-:Y:S04]  /*28e80*/  STL.64 [R1+0x3a58], R72 ;  /* 0x003a584801007387 */ /* 0x000fe80000100a00 */
[----:B------:R-:W4:Y:S04]  /*28e90*/  LDL.LU.64 R20, [R1+0x860] ;  /* 0x0008600001147983 */ /* 0x000f280000300a00 */
[----:B------:R-:W-:Y:S04]  /*28ea0*/  STL.64 [R1+0x10b8], R200 ;  /* 0x0010b8c801007387 */ /* 0x000fe80000100a00 */
[----:B------:R-:W-:Y:S01]  /*28eb0*/  STL.64 [R1+0x3a60], R200 ;  /* 0x003a60c801007387 */ /* 0x000fe20000100a00 */
[----:B------:R-:W-:-:S03]  /*28ec0*/  IMAD.WIDE R70, R4, 0x4, R18 ;  /* 0x0000000404467825 */ /* 0x000fc600078e0212 */
[----:B------:R-:W4:Y:S01]  /*28ed0*/  LDL.LU.64 R18, [R1+0x858] ;  /* 0x0008580001127983 */ /* 0x000f220000300a00 */
[----:B--2---:R-:W-:-:S03]  /*28ee0*/  IMAD.WIDE R2, R4, 0x4, R12 ;  /* 0x0000000404027825 */ /* 0x004fc600078e020c */
        /* <DEDUP_REMOVED lines=9> */
[----:B------:R-:W-:-:S03]  /*28f80*/  IMAD.WIDE R68, R4, 0x4, R10 ;  /* 0x0000000404447825 */ /* 0x000fc600078e020a */
[----:B------:R-:W2:Y:S04]  /*28f90*/  LDL.LU.64 R10, [R1+0x840] ;  /* 0x00084000010a7983 */ /* 0x000ea80000300a00 */
[----:B------:R-:W-:Y:S04]  /*28fa0*/  STL.64 [R1+0x1098], R80 ;  /* 0x0010985001007387 */ /* 0x000fe80000100a00 */
[----:B------:R-:W-:Y:S04]  /*28fb0*/  STL.64 [R1+0x3a78], R80 ;  /* 0x003a785001007387 */ /* 0x000fe80000100a00 */
[----:B------:R-:W2:Y:S01]  /*28fc0*/  LDL.LU.64 R230, [R1+0x838] ;  /* 0x0008380001e67983 */ /* 0x000ea20000300a00 */
[----:B---3--:R-:W-:-:S03]  /*28fd0*/  IMAD.WIDE R2, R4, 0x4, R242 ;  /* 0x0000000404027825 */ /* 0x008fc600078e02f2 */
[----:B------:R-:W3:Y:S04]  /*28fe0*/  LDL.LU.64 R242, [R1+0x830] ;  /* 0x0008300001f27983 */ /* 0x000ee80000300a00 */
[----:B------:R1:W-:Y:S04]  /*28ff0*/  STL.64 [R1+0x1080], R2 ;  /* 0x0010800201007387 */ /* 0x0003e80000100a00 */
[----:B------:R-:W-:Y:S04]  /*29000*/  STL.64 [R1+0x1090], R188 ;  /* 0x001090bc01007387 */ /* 0x000fe80000100a00 */
[----:B------:R-:W-:Y:S01]  /*29010*/  STL.64 [R1+0x3a80], R188 ;  /* 0x003a80bc01007387 */ /* 0x000fe20000100a00 */
[----:B----4-:R-:W-:-:S03]  /*29020*/  IMAD.WIDE R186, R4, 0x4, R16 ;  /* 0x0000000404ba7825 */ /* 0x010fc600078e0210 */
[----:B------:R-:W4:Y:S01]  /*29030*/  LDL.LU.64 R16, [R1+0x828] ;  /* 0x0008280001107983 */ /* 0x000f220000300a00 */
[----:B------:R-:W-:-:S03]  /*29040*/  IMAD.WIDE R202, R4, 0x4, R238 ;  /* 0x0000000404ca7825 */ /* 0x000fc600078e02ee */
[----:B------:R-:W-:Y:S04]  /*29050*/  STL.64 [R1+0x1088], R68 ;  /* 0x0010884401007387 */ /* 0x000fe80000100a00 */
[----:B------:R-:W-:Y:S04]  /*29060*/  STL.64 [R1+0x3a88], R68 ;  /* 0x003a884401007387 */ /* 0x000fe80000100a00 */
[----:B------:R-:W4:Y:S04]  /*29070*/  LDL.LU.64 R236, [R1+0x820] ;  /* 0x0008200001ec7983 */ /* 0x000f280000300a00 */
[----:B------:R-:W-:Y:S01]  /*29080*/  STL.64 [R1+0x1078], R202 ;  /* 0x001078ca01007387 */ /* 0x000fe20000100a00 */
[----:B------:R-:W-:-:S03]  /*29090*/  IMAD.WIDE R66, R4, 0x4, R240 ;  /* 0x0000000404427825 */ /* 0x000fc600078e02f0 */
[----:B------:R-:W-:Y:S04]  /*290a0*/  STL.64 [R1+0x3a90], R202 ;  /* 0x003a90ca01007387 */ /* 0x000fe80000100a00 */
[----:B------:R-:W4:Y:S01]  /*290b0*/  LDL.LU.64 R240, [R1+0x818] ;  /* 0x0008180001f07983 */ /* 0x000f220000300a00 */
[----:B-1----:R-:W-:-:S03]  /*290c0*/  IMAD.WIDE R2, R4, 0x4, R20 ;  /* 0x0000000404027825 */ /* 0x002fc600078e0214 */
[----:B------:R-:W4:Y:S04]  /*290d0*/  LDL.LU.64 R20, [R1+0x810] ;  /* 0x0008100001147983 */ /* 0x000f280000300a00 */
[----:B------:R1:W-:Y:S04]  /*290e0*/  STL.64 [R1+0x1060], R2 ;  /* 0x0010600201007387 */ /* 0x0003e80000100a00 */
[----:B------:R-:W-:Y:S04]  /*290f0*/  STL.64 [R1+0x1070], R186 ;  /* 0x001070ba01007387 */ /* 0x000fe80000100a00 */
[----:B------:R-:W-:Y:S01]  /*29100*/  STL.64 [R1+0x3a98], R186 ;  /* 0x003a98ba01007387 */ /* 0x000fe20000100a00 */
[----:B------:R-:W-:-:S04]  /*29110*/  IMAD.WIDE R82, R4, 0x4, R18 ;  /* 0x0000000404527825 */ /* 0x000fc800078e0212 */
[C---:B--2---:R-:W-:Y:S02]  /*29120*/  IMAD.WIDE R184, R4.reuse, 0x4, R12 ;  /* 0x0000000404b87825 */ /* 0x044fe400078e020c */
[----:B------:R-:W2:Y:S04]  /*29130*/  LDL.LU.64 R12, [R1+0x808] ;  /* 0x00080800010c7983 */ /* 0x000ea80000300a00 */
[----:B------:R-:W-:Y:S04]  /*29140*/  STL.64 [R1+0x1068], R66 ;  /* 0x0010684201007387 */ /* 0x000fe80000100a00 */
[----:B------:R-:W-:Y:S04]  /*29150*/  STL.64 [R1+0x3aa0], R66 ;  /* 0x003aa04201007387 */ /* 0x000fe80000100a00 */
[----:B------:R-:W2:Y:S04]  /*29160*/  LDL.LU.64 R18, [R1+0x800] ;  /* 0x0008000001127983 */ /* 0x000ea80000300a00 */
[----:B------:R-:W-:Y:S04]  /*29170*/  STL.64 [R1+0x1058], R82 ;  /* 0x0010585201007387 */ /* 0x000fe80000100a00 */
[----:B------:R-:W-:Y:S01]  /*29180*/  STL.64 [R1+0x3aa8], R82 ;  /* 0x003aa85201007387 */ /* 0x000fe20000100a00 */
[----:B------:R-:W-:-:S03]  /*29190*/  IMAD.WIDE R64, R4, 0x4, R8 ;  /* 0x0000000404407825 */ /* 0x000fc600078e0208 */
[----:B------:R-:W2:Y:S04]  /*291a0*/  LDL.LU.64 R238, [R1+0x7f8] ;  /* 0x0007f80001ee7983 */ /* 0x000ea80000300a00 */
[----:B------:R-:W2:Y:S01]  /*291b0*/  LDL.LU.64 R8, [R1+0x7f0] ;  /* 0x0007f00001087983 */ /* 0x000ea20000300a00 */
[----:B-1----:R-:W-:-:S05]  /*291c0*/  IMAD.WIDE R2, R4, 0x4, R10 ;  /* 0x0000000404027825 */ /* 0x002fca00078e020a */
[----:B------:R1:W-:Y:S04]  /*291d0*/  STL.64 [R1+0x1040], R2 ;  /* 0x0010400201007387 */ /* 0x0003e80000100a00 */
[----:B------:R-:W2:Y:S04]  /*291e0*/  LDL.LU.64 R10, [R1+0x7e8] ;  /* 0x0007e800010a7983 */ /* 0x000ea80000300a00 */
[----:B------:R-:W-:Y:S04]  /*291f0*/  STL.64 [R1+0x1050], R184 ;  /* 0x001050b801007387 */ /* 0x000fe80000100a00 */
[----:B------:R-:W-:Y:S01]  /*29200*/  STL.64 [R1+0x3ab0], R184 ;  /* 0x003ab0b801007387 */ /* 0x000fe20000100a00 */
[----:B---3--:R-:W-:-:S03]  /*29210*/  IMAD.WIDE R182, R4, 0x4, R242 ;  /* 0x0000000404b67825 */ /* 0x008fc600078e02f2 */
[----:B------:R-:W3:Y:S04]  /*29220*/  LDL.LU.64 R242, [R1+0x7e0] ;  /* 0x0007e00001f27983 */ /* 0x000ee80000300a00 */
[----:B------:R-:W-:Y:S04]  /*29230*/  STL.64 [R1+0x1048], R64 ;  /* 0x0010484001007387 */ /* 0x000fe80000100a00 */
[----:B------:R-:W-:Y:S01]  /*29240*/  STL.64 [R1+0x3ab8], R64 ;  /* 0x003ab84001007387 */ /* 0x000fe20000100a00 */
[----:B----4-:R-:W-:-:S03]  /*29250*/  IMAD.WIDE R62, R4, 0x4, R16 ;  /* 0x00000004043e7825 */ /* 0x010fc600078e0210 */
[----:B------:R-:W4:Y:S01]  /*29260*/  LDL.LU.64 R16, [R1+0x7d8] ;  /* 0x0007d80001107983 */ /* 0x000f220000300a00 */
[----:B------:R-:W-:-:S05]  /*29270*/  IMAD.WIDE R204, R4, 0x4, R230 ;  /* 0x0000000404cc7825 */ /* 0x000fca00078e02e6 */
[----:B------:R-:W-:Y:S01]  /*29280*/  STL.64 [R1+0x1038], R204 ;  /* 0x001038cc01007387 */ /* 0x000fe20000100a00 */
[----:B-1----:R-:W-:-:S03]  /*29290*/  IMAD.WIDE R2, R4, 0x4, R236 ;  /* 0x0000000404027825 */ /* 0x002fc600078e02ec */
[----:B------:R-:W-:Y:S04]  /*292a0*/  STL.64 [R1+0x3ad0], R204 ;  /* 0x003ad0cc01007387 */ /* 0x000fe80000100a00 */
[----:B------:R-:W-:Y:S04]  /*292b0*/  STL.64 [R1+0x1030], R182 ;  /* 0x001030b601007387 */ /* 0x000fe80000100a00 */
[----:B------:R-:W-:Y:S01]  /*292c0*/  STL.64 [R1+0x3ad8], R182 ;  /* 0x003ad8b601007387 */ /* 0x000fe20000100a00 */
[----:B------:R-:W-:-:S03]  /*292d0*/  IMAD.WIDE R84, R4, 0x4, R240 ;  /* 0x0000000404547825 */ /* 0x000fc600078e02f0 */
[----:B------:R1:W-:Y:S04]  /*292e0*/  STL.64 [R1+0x1020], R2 ;  /* 0x0010200201007387 */ /* 0x0003e80000100a00 */
[----:B------:R-:W4:Y:S04]  /*292f0*/  LDL.LU.64 R22, [R1+0x7d0] ;  /* 0x0007d00001167983 */ /* 0x000f280000300a00 */
[----:B------:R-:W4:Y:S01]  /*29300*/  LDL.LU.64 R240, [R1+0x7c8] ;  /* 0x0007c80001f07983 */ /* 0x000f220000300a00 */
[----:B------:R-:W-:-:S03]  /*29310*/  IMAD.WIDE R180, R4, 0x4, R20 ;  /* 0x0000000404b47825 */ /* 0x000fc600078e0214 */
[----:B------:R-:W-:Y:S04]  /*29320*/  STL.64 [R1+0x1028], R62 ;  /* 0x0010283e01007387 */ /* 0x000fe80000100a00 */
[----:B------:R-:W-:Y:S04]  /*29330*/  STL.64 [R1+0x3ae0], R62 ;  /* 0x003ae03e01007387 */ /* 0x000fe80000100a00 */
[----:B------:R-:W4:Y:S04]  /*29340*/  LDL.LU.64 R230, [R1+0x7c0] ;  /* 0x0007c00001e67983 */ /* 0x000f280000300a00 */
[----:B------:R-:W4:Y:S01]  /*29350*/  LDL.LU.64 R20, [R1+0x7b8] ;  /* 0x0007b80001147983 */ /* 0x000f220000300a00 */
[----:B--2---:R-:W-:-:S05]  /*29360*/  IMAD.WIDE R12, R4, 0x4, R12 ;  /* 0x00000004040c7825 */ /* 0x004fca00078e020c */
[----:B------:R-:W-:Y:S04]  /*29370*/  STL.64 [R1+0x3ae8], R12 ;  /* 0x003ae80c01007387 */ /* 0x000fe80000100a00 */
[----:B------:R-:W-:Y:S01]  /*29380*/  STL.64 [R1+0x1018], R84 ;  /* 0x0010185401007387 */ /* 0x000fe20000100a00 */
[----:B-1----:R-:W-:-:S03]  /*29390*/  IMAD.WIDE R2, R4, 0x4, R18 ;  /* 0x0000000404027825 */ /* 0x002fc600078e0212 */
[----:B------:R3:W-:Y:S04]  /*293a0*/  STL.64 [R1+0x3af0], R84 ;  /* 0x003af05401007387 */ /* 0x0007e80000100a00 */
[----:B------:R-:W2:Y:S04]  /*293b0*/  LDL.LU.64 R18, [R1+0x7b0] ;  /* 0x0007b00001127983 */ /* 0x000ea80000300a00 */
[----:B------:R-:W-:Y:S01]  /*293c0*/  STL.64 [R1+0x1010], R180 ;  /* 0x001010b401007387 */ /* 0x000fe20000100a00 */
[----:B------:R-:W-:-:S03]  /*293d0*/  IMAD.WIDE R244, R4, 0x4, R238 ;  /* 0x0000000404f47825 */ /* 0x000fc600078e02ee */
[----:B------:R1:W-:Y:S01]  /*293e0*/  STL.64 [R1+0x1000], R2 ;  /* 0x0010000201007387 */ /* 0x0003e20000100a00 */
[----:B------:R-:W-:-:S03]  /*293f0*/  IMAD.WIDE R178, R4, 0x4, R8 ;  /* 0x0000000404b27825 */ /* 0x000fc600078e0208 */
[----:B------:R-:W-:Y:S04]  /*29400*/  STL.64 [R1+0x3af8], R180 ;  /* 0x003af8b401007387 */ /* 0x000fe80000100a00 */
[----:B------:R-:W2:Y:S04]  /*29410*/  LDL.LU.64 R238, [R1+0x7a8] ;  /* 0x0007a80001ee7983 */ /* 0x000ea80000300a00 */
[----:B------:R-:W2:Y:S01]  /*29420*/  LDL.LU.64 R8, [R1+0x7a0] ;  /* 0x0007a00001087983 */ /* 0x000ea20000300a00 */
[----:B------:R-:W-:-:S05]  /*29430*/  IMAD.WIDE R10, R4, 0x4, R10 ;  /* 0x00000004040a7825 */ /* 0x000fca00078e020a */
        /* <DEDUP_REMOVED lines=8> */
[----:B------:R-:W-:Y:S04]  /*294c0*/  STL.64 [R1+0xff0], R178 ;  /* 0x000ff0b201007387 */ /* 0x000fe80000100a00 */
[----:B------:R-:W-:Y:S04]  /*294d0*/  STL.64 [R1+0x3b10], R178 ;  /* 0x003b10b201007387 */ /* 0x000fe80000100a00 */
[----:B------:R-:W-:Y:S04]  /*294e0*/  STL.64 [R1+0xfe0], R84 ;  /* 0x000fe05401007387 */ /* 0x000fe80000100a00 */
[----:B------:R-:W-:Y:S01]  /*294f0*/  STL.64 [R1+0x3b18], R84 ;  /* 0x003b185401007387 */ /* 0x000fe20000100a00 */
[----:B------:R-:W-:-:S04]  /*29500*/  IMAD.WIDE R176, R4, 0x4, R22 ;  /* 0x0000000404b07825 */ /* 0x000fc800078e0216 */
[C---:B------:R-:W-:Y:S02]  /*29510*/  IMAD.WIDE R60, R4.reuse, 0x4, R240 ;  /* 0x00000004043c7825 */ /* 0x040fe400078e02f0 */
[----:B------:R-:W4:Y:S04]  /*29520*/  LDL.LU.64 R240, [R1+0x780] ;  /* 0x0007800001f07983 */ /* 0x000f280000300a00 */
[----:B------:R-:W-:Y:S04]  /*29530*/  STL.64 [R1+0xfd8], R86 ;  /* 0x000fd85601007387 */ /* 0x000fe80000100a00 */
[----:B------:R-:W-:Y:S01]  /*29540*/  STL.64 [R1+0x3b20], R86 ;  /* 0x003b205601007387 */ /* 0x000fe20000100a00 */
[----:B------:R-:W-:-:S04]  /*29550*/  IMAD.WIDE R12, R4, 0x4, R230 ;  /* 0x00000004040c7825 */ /* 0x000fc800078e02e6 */
[C---:B-1----:R-:W-:Y:S02]  /*29560*/  IMAD.WIDE R2, R4.reuse, 0x4, R20 ;  /* 0x0000000404027825 */ /* 0x042fe400078e0214 */
[----:B------:R-:W4:Y:S04]  /*29570*/  LDL.LU.64 R20, [R1+0x778] ;  /* 0x0007780001147983 */ /* 0x000f280000300a00 */
[----:B------:R-:W4:Y:S04]  /*29580*/  LDL.LU.64 R230, [R1+0x770] ;  /* 0x0007700001e67983 */ /* 0x000f280000300a00 */
[----:B------:R1:W-:Y:S04]  /*29590*/  STL.64 [R1+0xfb8], R2 ;  /* 0x000fb80201007387 */ /* 0x0003e80000100a00 */
[----:B------:R-:W-:Y:S04]  /*295a0*/  STL.64 [R1+0xfd0], R176 ;  /* 0x000fd0b001007387 */ /* 0x000fe80000100a00 */
[----:B------:R-:W-:Y:S01]  /*295b0*/  STL.64 [R1+0x3b28], R176 ;  /* 0x003b28b001007387 */ /* 0x000fe20000100a00 */
[----:B--2---:R-:W-:-:S03]  /*295c0*/  IMAD.WIDE R174, R4, 0x4, R18 ;  /* 0x0000000404ae7825 */ /* 0x004fc600078e0212 */
[----:B------:R-:W2:Y:S04]  /*295d0*/  LDL.LU.64 R18, [R1+0x768] ;  /* 0x0007680001127983 */ /* 0x000ea80000300a00 */
[----:B------:R-:W-:Y:S04]  /*295e0*/  STL.64 [R1+0xfc0], R12 ;  /* 0x000fc00c01007387 */ /* 0x000fe80000100a00 */
[----:B------:R-:W-:Y:S04]  /*295f0*/  STL.64 [R1+0x3b30], R12 ;  /* 0x003b300c01007387 */ /* 0x000fe80000100a00 */
[----:B------:R-:W-:Y:S04]  /*29600*/  STL.64 [R1+0xfc8], R60 ;  /* 0x000fc83c01007387 */ /* 0x000fe80000100a00 */
[----:B------:R-:W-:Y:S01]  /*29610*/  STL.64 [R1+0x3b38], R60 ;  /* 0x003b383c01007387 */ /* 0x000fe20000100a00 */
[----:B------:R-:W-:-:S03]  /*29620*/  IMAD.WIDE R62, R4, 0x4, R8 ;  /* 0x00000004043e7825 */ /* 0x000fc600078e0208 */
[----:B------:R-:W2:Y:S01]  /*29630*/  LDL.LU.64 R8, [R1+0x760] ;  /* 0x0007600001087983 */ /* 0x000ea20000300a00 */
[----:B------:R-:W-:-:S03]  /*29640*/  IMAD.WIDE R58, R4, 0x4, R238 ;  /* 0x00000004043a7825 */ /* 0x000fc600078e02ee */
[----:B------:R-:W-:Y:S04]  /*29650*/  STL.64 [R1+0xfb0], R174 ;  /* 0x000fb0ae01007387 */ /* 0x000fe80000100a00 */
[----:B------:R-:W-:Y:S04]  /*29660*/  STL.64 [R1+0x3b40], R174 ;  /* 0x003b40ae01007387 */ /* 0x000fe80000100a00 */
[----:B------:R-:W2:Y:S01]  /*29670*/  LDL.LU.64 R238, [R1+0x758] ;  /* 0x0007580001ee7983 */ /* 0x000ea20000300a00 */
[----:B---3--:R-:W-:-:S03]  /*29680*/  IMAD.WIDE R114, R4, 0x4, R242 ;  /* 0x0000000404727825 */ /* 0x008fc600078e02f2 */
[----:B------:R-:W3:Y:S04]  /*29690*/  LDL.LU.64 R242, [R1+0x750] ;  /* 0x0007500001f27983 */ /* 0x000ee80000300a00 */
[----:B------:R-:W-:Y:S04]  /*296a0*/  STL.64 [R1+0xfa0], R62 ;  /* 0x000fa03e01007387 */ /* 0x000fe80000100a00 */
[----:B------:R-:W-:Y:S01]  /*296b0*/  STL.64 [R1+0x3b48], R62 ;  /* 0x003b483e01007387 */ /* 0x000fe20000100a00 */
[----:B------:R-:W-:-:S03]  /*296c0*/  IMAD.WIDE R172, R4, 0x4, R236 ;  /* 0x0000000404ac7825 */ /* 0x000fc600078e02ec */
[----:B------:R-:W-:Y:S01]  /*296d0*/  STL.64 [R1+0xfa8], R58 ;  /* 0x000fa83a01007387 */ /* 0x000fe20000100a00 */
[----:B----4-:R-:W-:-:S03]  /*296e0*/  IMAD.WIDE R56, R4, 0x4, R16 ;  /* 0x0000000404387825 */ /* 0x010fc600078e0210 */
[----:B------:R-:W-:Y:S04]  /*296f0*/  STL.64 [R1+0x3b50], R58 ;  /* 0x003b503a01007387 */ /* 0x000fe80000100a00 */
[----:B------:R-:W4:Y:S04]  /*29700*/  LDL.LU.64 R236, [R1+0x748] ;  /* 0x0007480001ec7983 */ /* 0x000f280000300a00 */
[----:B------:R-:W4:Y:S04]  /*29710*/  LDL.LU.64 R16, [R1+0x740] ;  /* 0x0007400001107983 */ /* 0x000f280000300a00 */
[----:B------:R-:W-:Y:S04]  /*29720*/  STL.64 [R1+0xf98], R114 ;  /* 0x000f987201007387 */ /* 0x000fe80000100a00 */
[----:B------:R-:W-:Y:S01]  /*29730*/  STL.64 [R1+0x3b58], R114 ;  /* 0x003b587201007387 */ /* 0x000fe20000100a00 */
[----:B------:R-:W-:-:S03]  /*29740*/  IMAD.WIDE R182, R4, 0x4, R240 ;  /* 0x0000000404b67825 */ /* 0x000fc600078e02f0 */
[----:B------:R-:W4:Y:S04]  /*29750*/  LDL.LU.64 R240, [R1+0x738] ;  /* 0x0007380001f07983 */ /* 0x000f280000300a00 */
[----:B------:R-:W-:Y:S04]  /*29760*/  STL.64 [R1+0xf90], R172 ;  /* 0x000f90ac01007387 */ /* 0x000fe80000100a00 */
[----:B------:R-:W-:Y:S01]  /*29770*/  STL.64 [R1+0x3b60], R172 ;  /* 0x003b60ac01007387 */ /* 0x000fe20000100a00 */
[----:B------:R-:W-:-:S03]  /*29780*/  IMAD.WIDE R112, R4, 0x4, R20 ;  /* 0x0000000404707825 */ /* 0x000fc600078e0214 */
[----:B------:R-:W4:Y:S04]  /*29790*/  LDL.LU.64 R20, [R1+0x730] ;  /* 0x0007300001147983 */ /* 0x000f280000300a00 */
[----:B------:R-:W-:Y:S01]  /*297a0*/  STL.64 [R1+0xf80], R182 ;  /* 0x000f80b601007387 */ /* 0x000fe20000100a00 */
[----:B------:R-:W-:-:S03]  /*297b0*/  IMAD.WIDE R170, R4, 0x4, R230 ;  /* 0x0000000404aa7825 */ /* 0x000fc600078e02e6 */
[----:B------:R-:W-:Y:S04]  /*297c0*/  STL.64 [R1+0x3b68], R182 ;  /* 0x003b68b601007387 */ /* 0x000fe80000100a00 */
[----:B------:R-:W-:Y:S04]  /*297d0*/  STL.64 [R1+0xf88], R56 ;  /* 0x000f883801007387 */ /* 0x000fe80000100a00 */
[----:B------:R-:W-:Y:S01]  /*297e0*/  STL.64 [R1+0x3b70], R56 ;  /* 0x003b703801007387 */ /* 0x000fe20000100a00 */
[----:B--2---:R-:W-:-:S03]  /*297f0*/  IMAD.WIDE R54, R4, 0x4, R18 ;  /* 0x0000000404367825 */ /* 0x004fc600078e0212 */
[----:B------:R-:W2:Y:S04]  /*29800*/  LDL.LU.64 R18, [R1+0x728] ;  /* 0x0007280001127983 */ /* 0x000ea80000300a00 */
[----:B------:R-:W-:Y:S04]  /*29810*/  STL.64 [R1+0xf78], R112 ;  /* 0x000f787001007387 */ /* 0x000fe80000100a00 */
[----:B------:R-:W-:Y:S01]  /*29820*/  STL.64 [R1+0x3b78], R112 ;  /* 0x003b787001007387 */ /* 0x000fe20000100a00 */
[----:B------:R-:W-:-:S03]  /*29830*/  IMAD.WIDE R204, R4, 0x4, R8 ;  /* 0x0000000404cc7825 */ /* 0x000fc600078e0208 */
[----:B------:R-:W2:Y:S04]  /*29840*/  LDL.LU.64 R8, [R1+0x720] ;  /* 0x0007200001087983 */ /* 0x000ea80000300a00 */
[----:B------:R-:W-:Y:S04]  /*29850*/  STL.64 [R1+0xf70], R170 ;  /* 0x000f70aa01007387 */ /* 0x000fe80000100a00 */
[----:B------:R-:W-:Y:S01]  /*29860*/  STL.64 [R1+0x3b80], R170 ;  /* 0x003b80aa01007387 */ /* 0x000fe20000100a00 */
[----:B------:R-:W-:-:S03]  /*29870*/  IMAD.WIDE R110, R4, 0x4, R238 ;  /* 0x00000004046e7825 */ /* 0x000fc600078e02ee */
[----:B------:R-:W2:Y:S01]  /*29880*/  LDL.LU.64 R238, [R1+0x718] ;  /* 0x0007180001ee7983 */ /* 0x000ea20000300a00 */
[----:B---3--:R-:W-:-:S03]  /*29890*/  IMAD.WIDE R168, R4, 0x4, R242 ;  /* 0x0000000404a87825 */ /* 0x008fc600078e02f2 */
[----:B------:R-:W3:Y:S04]  /*298a0*/  LDL.LU.64 R242, [R1+0x710] ;  /* 0x0007100001f27983 */ /* 0x000ee80000300a00 */
[----:B------:R-:W-:Y:S04]  /*298b0*/  STL.64 [R1+0xf60], R204 ;  /* 0x000f60cc01007387 */ /* 0x000fe80000100a00 */
[----:B------:R-:W-:Y:S04]  /*298c0*/  STL.64 [R1+0x3b88], R204 ;  /* 0x003b88cc01007387 */ /* 0x000fe80000100a00 */
[----:B------:R-:W-:Y:S04]  /*298d0*/  STL.64 [R1+0xf68], R54 ;  /* 0x000f683601007387 */ /* 0x000fe80000100a00 */
[----:B------:R-:W-:Y:S04]  /*298e0*/  STL.64 [R1+0x3b90], R54 ;  /* 0x003b903601007387 */ /* 0x000fe80000100a00 */
[----:B------:R-:W-:Y:S01]  /*298f0*/  STL.64 [R1+0xf58], R110 ;  /* 0x000f586e01007387 */ /* 0x000fe20000100a00 */
[----:B----4-:R-:W-:-:S03]  /*29900*/  IMAD.WIDE R248, R4, 0x4, R16 ;  /* 0x0000000404f87825 */ /* 0x010fc600078e0210 */
[----:B------:R-:W-:Y:S04]  /*29910*/  STL.64 [R1+0x3b98], R110 ;  /* 0x003b986e01007387 */ /* 0x000fe80000100a00 */
[----:B------:R-:W4:Y:S01]  /*29920*/  LDL.LU.64 R16, [R1+0x708] ;  /* 0x0007080001107983 */ /* 0x000f220000300a00 */
[----:B------:R-:W-:-:S03]  /*29930*/  IMAD.WIDE R52, R4, 0x4, R236 ;  /* 0x0000000404347825 */ /* 0x000fc600078e02ec */
[----:B------:R-:W-:Y:S04]  /*29940*/  STL.64 [R1+0xf50], R168 ;  /* 0x000f50a801007387 */ /* 0x000fe80000100a00 */
[----:B------:R-:W-:Y:S04]  /*29950*/  STL.64 [R1+0x3ba0], R168 ;  /* 0x003ba0a801007387 */ /* 0x000fe80000100a00 */
[----:B------:R-:W4:Y:S04]  /*29960*/  LDL.LU.64 R230, [R1+0x700] ;  /* 0x0007000001e67983 */ /* 0x000f280000300a00 */
[----:B------:R-:W4:Y:S01]  /*29970*/  LDL.LU.64 R236, [R1+0x6f8] ;  /* 0x0006f80001ec7983 */ /* 0x000f220000300a00 */
[----:B------:R-:W-:-:S04]  /*29980*/  IMAD.WIDE R108, R4, 0x4, R240 ;  /* 0x00000004046c7825 */ /* 0x000fc800078e02f0 */
[C---:B------:R-:W-:Y:S02]  /*29990*/  IMAD.WIDE R166, R4.reuse, 0x4, R20 ;  /* 0x0000000404a67825 */ /* 0x040fe400078e0214 */
[----:B------:R-:W4:Y:S04]  /*299a0*/  LDL.LU.64 R20, [R1+0x6f0] ;  /* 0x0006f00001147983 */ /* 0x000f280000300a00 */
[----:B------:R-:W-:Y:S04]  /*299b0*/  STL.64 [R1+0xf40], R248 ;  /* 0x000f40f801007387 */ /* 0x000fe80000100a00 */
[----:B------:R-:W-:Y:S04]  /*299c0*/  STL.64 [R1+0x3ba8], R248 ;  /* 0x003ba8f801007387 */ /* 0x000fe80000100a00 */
[----:B------:R-:W-:Y:S04]  /*299d0*/  STL.64 [R1+0xf48], R52 ;  /* 0x000f483401007387 */ /* 0x000fe80000100a00 */
[----:B------:R-:W-:Y:S04]  /*299e0*/  STL.64 [R1+0x3bb0], R52 ;  /* 0x003bb03401007387 */ /* 0x000fe80000100a00 */
[----:B------:R-:W4:Y:S04]  /*299f0*/  LDL.LU.64 R26, [R1+0x6e8] ;  /* 0x0006e800011a7983 */ /* 0x000f280000300a00 */
[----:B------:R-:W4:Y:S04]  /*29a00*/  LDL.LU.64 R240, [R1+0x6e0] ;  /* 0x0006e00001f07983 */ /* 0x000f280000300a00 */
[----:B------:R-:W-:Y:S04]  /*29a10*/  STL.64 [R1+0xf38], R108 ;  /* 0x000f386c01007387 */ /* 0x000fe80000100a00 */
[----:B------:R-:W-:Y:S01]  /*29a20*/  STL.64 [R1+0x3bb8], R108 ;  /* 0x003bb86c01007387 */ /* 0x000fe20000100a00 */
[----:B--2---:R-:W-:-:S03]  /*29a30*/  IMAD.WIDE R50, R4, 0x4, R18 ;  /* 0x0000000404327825 */ /* 0x004fc600078e0212 */
[----:B------:R-:W2:Y:S01]  /*29a40*/  LDL.LU.64 R18, [R1+0x6d8] ;  /* 0x0006d80001127983 */ /* 0x000ea20000300a00 */
[----:B------:R-:W-:-:S03]  /*29a50*/  IMAD.WIDE R202, R4, 0x4, R8 ;  /* 0x0000000404ca7825 */ /* 0x000fc600078e0208 */
[----:B------:R-:W2:Y:S04]  /*29a60*/  LDL.LU.64 R8, [R1+0x6d0] ;  /* 0x0006d00001087983 */ /* 0x000ea80000300a00 */
[----:B------:R-:W-:Y:S04]  /*29a70*/  STL.64 [R1+0xf30], R166 ;  /* 0x000f30a601007387 */ /* 0x000fe80000100a00 */
[----:B------:R-:W-:Y:S01]  /*29a80*/  STL.64 [R1+0x3bc0], R166 ;  /* 0x003bc0a601007387 */ /* 0x000fe20000100a00 */
[----:B------:R-:W-:-:S03]  /*29a90*/  IMAD.WIDE R206, R4, 0x4, R238 ;  /* 0x0000000404ce7825 */ /* 0x000fc600078e02ee */
[----:B------:R-:W2:Y:S04]  /*29aa0*/  LDL.LU.64 R24, [R1+0x6c8] ;  /* 0x0006c80001187983 */ /* 0x000ea80000300a00 */
[----:B------:R-:W2:Y:S01]  /*29ab0*/  LDL.LU.64 R238, [R1+0x6c0] ;  /* 0x0006c00001ee7983 */ /* 0x000ea20000300a00 */
[----:B---3--:R-:W-:-:S03]  /*29ac0*/  IMAD.WIDE R164, R4, 0x4, R242 ;  /* 0x0000000404a47825 */ /* 0x008fc600078e02f2 */
[----:B------:R-:W3:Y:S04]  /*29ad0*/  LDL.LU.64 R242, [R1+0x6b8] ;  /* 0x0006b80001f27983 */ /* 0x000ee80000300a00 */
[----:B------:R-:W-:Y:S04]  /*29ae0*/  STL.64 [R1+0xf20], R202 ;  /* 0x000f20ca01007387 */ /* 0x000fe80000100a00 */
[----:B------:R-:W-:Y:S04]  /*29af0*/  STL.64 [R1+0x3bc8], R202 ;  /* 0x003bc8ca01007387 */ /* 0x000fe80000100a00 */
[----:B------:R-:W-:Y:S04]  /*29b00*/  STL.64 [R1+0xf28], R50 ;  /* 0x000f283201007387 */ /* 0x000fe80000100a00 */
[----:B------:R-:W-:Y:S01]  /*29b10*/  STL.64 [R1+0x3bd0], R50 ;  /* 0x003bd03201007387 */ /* 0x000fe20000100a00 */
[----:B----4-:R-:W-:-:S03]  /*29b20*/  IMAD.WIDE R48, R4, 0x4, R16 ;  /* 0x0000000404307825 */ /* 0x010fc600078e0210 */
[----:B------:R-:W4:Y:S04]  /*29b30*/  LDL.LU.64 R16, [R1+0x6b0] ;  /* 0x0006b00001107983 */ /* 0x000f280000300a00 */
[----:B------:R-:W-:Y:S04]  /*29b40*/  STL.64 [R1+0xf18], R206 ;  /* 0x000f18ce01007387 */ /* 0x000fe80000100a00 */
[----:B------:R1:W-:Y:S01]  /*29b50*/  STL.64 [R1+0x3bd8], R206 ;  /* 0x003bd8ce01007387 */ /* 0x0003e20000100a00 */
[----:B------:R-:W-:-:S03]  /*29b60*/  IMAD.WIDE R200, R4, 0x4, R230 ;  /* 0x0000000404c87825 */ /* 0x000fc600078e02e6 */
[----:B------:R-:W-:Y:S01]  /*29b70*/  STL.64 [R1+0xf10], R164 ;  /* 0x000f10a401007387 */ /* 0x000fe20000100a00 */
[----:B------:R-:W-:-:S03]  /*29b80*/  IMAD.WIDE R88, R4, 0x4, R236 ;  /* 0x0000000404587825 */ /* 0x000fc600078e02ec */
[----:B------:R-:W4:Y:S04]  /*29b90*/  LDL.LU.64 R22, [R1+0x6a8] ;  /* 0x0006a80001167983 */ /* 0x000f280000300a00 */
[----:B------:R-:W4:Y:S04]  /*29ba0*/  LDL.LU.64 R230, [R1+0x6a0] ;  /* 0x0006a00001e67983 */ /* 0x000f280000300a00 */
[----:B------:R-:W4:Y:S01]  /*29bb0*/  LDL.LU.64 R236, [R1+0x698] ;  /* 0x0006980001ec7983 */ /* 0x000f220000300a00 */
[----:B------:R-:W-:-:S03]  /*29bc0*/  IMAD.WIDE R162, R4, 0x4, R20 ;  /* 0x0000000404a27825 */ /* 0x000fc600078e0214 */
[----:B------:R-:W4:Y:S04]  /*29bd0*/  LDL.LU.64 R20, [R1+0x690] ;  /* 0x0006900001147983 */ /* 0x000f280000300a00 */
[----:B------:R-:W-:Y:S04]  /*29be0*/  STL.64 [R1+0xf00], R200 ;  /* 0x000f00c801007387 */ /* 0x000fe80000100a00 */
[----:B------:R-:W-:Y:S04]  /*29bf0*/  STL.64 [R1+0xf08], R48 ;  /* 0x000f083001007387 */ /* 0x000fe80000100a00 */
[----:B------:R-:W-:Y:S04]  /*29c00*/  STL.64 [R1+0xef8], R88 ;  /* 0x000ef85801007387 */ /* 0x000fe80000100a00 */
[----:B------:R-:W-:Y:S01]  /*29c10*/  STL.64 [R1+0xef0], R162 ;  /* 0x000ef0a201007387 */ /* 0x000fe20000100a00 */
[----:B------:R-:W-:-:S03]  /*29c20*/  IMAD.WIDE R46, R4, 0x4, R26 ;  /* 0x00000004042e7825 */ /* 0x000fc600078e021a */
[----:B------:R-:W4:Y:S01]  /*29c30*/  LDL.LU.64 R26, [R1+0x688] ;  /* 0x00068800011a7983 */ /* 0x000f220000300a00 */
[----:B------:R-:W-:-:S03]  /*29c40*/  IMAD.WIDE R198, R4, 0x4, R240 ;  /* 0x0000000404c67825 */ /* 0x000fc600078e02f0 */
[----:B------:R-:W4:Y:S01]  /*29c50*/  LDL.LU.64 R240, [R1+0x680] ;  /* 0x0006800001f07983 */ /* 0x000f220000300a00 */
[----:B--2---:R-:W-:-:S03]  /*29c60*/  IMAD.WIDE R208, R4, 0x4, R18 ;  /* 0x0000000404d07825 */ /* 0x004fc600078e0212 */
[----:B------:R-:W2:Y:S01]  /*29c70*/  LDL.LU.64 R18, [R1+0x678] ;  /* 0x0006780001127983 */ /* 0x000ea20000300a00 */
[----:B------:R-:W-:-:S03]  /*29c80*/  IMAD.WIDE R160, R4, 0x4, R8 ;  /* 0x0000000404a07825 */ /* 0x000fc600078e0208 */
[----:B------:R-:W2:Y:S04]  /*29c90*/  LDL.LU.64 R8, [R1+0x670] ;  /* 0x0006700001087983 */ /* 0x000ea80000300a00 */
[----:B------:R-:W-:Y:S04]  /*29ca0*/  STL.64 [R1+0xee0], R198 ;  /* 0x000ee0c601007387 */ /* 0x000fe80000100a00 */
[----:B------:R-:W-:Y:S01]  /*29cb0*/  STL.64 [R1+0xee8], R46 ;  /* 0x000ee82e01007387 */ /* 0x000fe20000100a00 */
[----:B------:R-:W-:-:S03]  /*29cc0*/  IMAD.WIDE R44, R4, 0x4, R24 ;  /* 0x00000004042c7825 */ /* 0x000fc600078e0218 */
[----:B------:R-:W-:Y:S01]  /*29cd0*/  STL.64 [R1+0xed8], R208 ;  /* 0x000ed8d001007387 */ /* 0x000fe20000100a00 */
[----:B------:R-:W-:-:S03]  /*29ce0*/  IMAD.WIDE R196, R4, 0x4, R238 ;  /* 0x0000000404c47825 */ /* 0x000fc600078e02ee */
[----:B------:R-:W-:Y:S04]  /*29cf0*/  STL.64 [R1+0xed0], R160 ;  /* 0x000ed0a001007387 */ /* 0x000fe80000100a00 */
[----:B------:R-:W2:Y:S04]  /*29d00*/  LDL.LU.64 R24, [R1+0x668] ;  /* 0x0006680001187983 */ /* 0x000ea80000300a00 */
[----:B------:R-:W2:Y:S01]  /*29d10*/  LDL.LU.64 R238, [R1+0x660] ;  /* 0x0006600001ee7983 */ /* 0x000ea20000300a00 */
[----:B---3--:R-:W-:-:S03]  /*29d20*/  IMAD.WIDE R90, R4, 0x4, R242 ;  /* 0x00000004045a7825 */ /* 0x008fc600078e02f2 */
[----:B------:R-:W3:Y:S01]  /*29d30*/  LDL.LU.64 R242, [R1+0x658] ;  /* 0x0006580001f27983 */ /* 0x000ee20000300a00 */
[----:B----4-:R-:W-:-:S03]  /*29d40*/  IMAD.WIDE R158, R4, 0x4, R16 ;  /* 0x00000004049e7825 */ /* 0x010fc600078e0210 */
[----:B------:R-:W4:Y:S04]  /*29d50*/  LDL.LU.64 R16, [R1+0x650] ;  /* 0x0006500001107983 */ /* 0x000f280000300a00 */
[----:B------:R-:W-:Y:S04]  /*29d60*/  STL.64 [R1+0xec0], R196 ;  /* 0x000ec0c401007387 */ /* 0x000fe80000100a00 */
[----:B------:R-:W-:Y:S04]  /*29d70*/  STL.64 [R1+0xec8], R44 ;  /* 0x000ec82c01007387 */ /* 0x000fe80000100a00 */
[----:B------:R-:W-:Y:S01]  /*29d80*/  STL.64 [R1+0xeb8], R90 ;  /* 0x000eb85a01007387 */ /* 0x000fe20000100a00 */
[----:B------:R-:W-:-:S03]  /*29d90*/  IMAD.WIDE R42, R4, 0x4, R22 ;  /* 0x00000004042a7825 */ /* 0x000fc600078e0216 */
[----:B------:R-:W-:Y:S01]  /*29da0*/  STL.64 [R1+0xeb0], R158 ;  /* 0x000eb09e01007387 */ /* 0x000fe20000100a00 */
[----:B------:R-:W-:-:S03]  /*29db0*/  IMAD.WIDE R194, R4, 0x4, R230 ;  /* 0x0000000404c27825 */ /* 0x000fc600078e02e6 */
[----:B------:R-:W4:Y:S04]  /*29dc0*/  LDL.LU.64 R22, [R1+0x648] ;  /* 0x0006480001167983 */ /* 0x000f280000300a00 */
[----:B------:R-:W4:Y:S01]  /*29dd0*/  LDL.LU.64 R230, [R1+0x640] ;  /* 0x0006400001e67983 */ /* 0x000f220000300a00 */
[----:B------:R-:W-:-:S04]  /*29de0*/  IMAD.WIDE R210, R4, 0x4, R236 ;  /* 0x0000000404d27825 */ /* 0x000fc800078e02ec */
[C---:B------:R-:W-:Y:S02]  /*29df0*/  IMAD.WIDE R156, R4.reuse, 0x4, R20 ;  /* 0x00000004049c7825 */ /* 0x040fe400078e0214 */
[----:B------:R-:W4:Y:S04]  /*29e00*/  LDL.LU.64 R20, [R1+0x638] ;  /* 0x0006380001147983 */ /* 0x000f280000300a00 */
[----:B------:R-:W4:Y:S04]  /*29e10*/  LDL.LU.64 R236, [R1+0x630] ;  /* 0x0006300001ec7983 */ /* 0x000f280000300a00 */
[----:B------:R-:W-:Y:S04]  /*29e20*/  STL.64 [R1+0xea0], R194 ;  /* 0x000ea0c201007387 */ /* 0x000fe80000100a00 */
[----:B------:R-:W-:Y:S04]  /*29e30*/  STL.64 [R1+0xea8], R42 ;  /* 0x000ea82a01007387 */ /* 0x000fe80000100a00 */
[----:B------:R-:W-:Y:S01]  /*29e40*/  STL.64 [R1+0xe98], R210 ;  /* 0x000e98d201007387 */ /* 0x000fe20000100a00 */
[----:B------:R-:W-:-:S03]  /*29e50*/  IMAD.WIDE R40, R4, 0x4, R26 ;  /* 0x0000000404287825 */ /* 0x000fc600078e021a */
[----:B------:R-:W-:Y:S01]  /*29e60*/  STL.64 [R1+0xe90], R156 ;  /* 0x000e909c01007387 */ /* 0x000fe20000100a00 */
[----:B------:R-:W-:-:S03]  /*29e70*/  IMAD.WIDE R192, R4, 0x4, R240 ;  /* 0x0000000404c07825 */ /* 0x000fc600078e02f0 */
[----:B------:R-:W4:Y:S01]  /*29e80*/  LDL.LU.64 R240, [R1+0x628] ;  /* 0x0006280001f07983 */ /* 0x000f220000300a00 */
[----:B--2---:R-:W-:-:S03]  /*29e90*/  IMAD.WIDE R92, R4, 0x4, R18 ;  /* 0x00000004045c7825 */ /* 0x004fc600078e0212 */
[----:B------:R-:W2:Y:S04]  /*29ea0*/  LDL.LU.64 R18, [R1+0x620] ;  /* 0x0006200001127983 */ /* 0x000ea80000300a00 */
[----:B------:R-:W2:Y:S01]  /*29eb0*/  LDL.LU.64 R26, [R1+0x618] ;  /* 0x00061800011a7983 */ /* 0x000ea20000300a00 */
[----:B------:R-:W-:-:S03]  /*29ec0*/  IMAD.WIDE R154, R4, 0x4, R8 ;  /* 0x00000004049a7825 */ /* 0x000fc600078e0208 */
[----:B------:R-:W2:Y:S04]  /*29ed0*/  LDL.LU.64 R8, [R1+0x610] ;  /* 0x0006100001087983 */ /* 0x000ea80000300a00 */
[----:B------:R-:W-:Y:S04]  /*29ee0*/  STL.64 [R1+0xe80], R192 ;  /* 0x000e80c001007387 */ /* 0x000fe80000100a00 */
[----:B------:R-:W-:Y:S04]  /*29ef0*/  STL.64 [R1+0xe88], R40 ;  /* 0x000e882801007387 */ /* 0x000fe80000100a00 */
[----:B------:R-:W-:Y:S04]  /*29f00*/  STL.64 [R1+0xe78], R92 ;  /* 0x000e785c01007387 */ /* 0x000fe80000100a00 */
[----:B------:R-:W-:Y:S01]  /*29f10*/  STL.64 [R1+0xe70], R154 ;  /* 0x000e709a01007387 */ /* 0x000fe20000100a00 */
[----:B------:R-:W-:-:S04]  /*29f20*/  IMAD.WIDE R38, R4, 0x4, R24 ;  /* 0x0000000404267825 */ /* 0x000fc800078e0218 */
[----:B------:R-:W-:-:S04]  /*29f30*/  IMAD.WIDE R190, R4, 0x4, R238 ;  /* 0x0000000404be7825 */ /* 0x000fc800078e02ee */
[C---:B---3--:R-:W-:Y:S02]  /*29f40*/  IMAD.WIDE R14, R4.reuse, 0x4, R242 ;  /* 0x00000004040e7825 */ /* 0x048fe400078e02f2 */
[----:B------:R-:W3:Y:S04]  /*29f50*/  LDL.LU.64 R242, [R1+0x608] ;  /* 0x0006080001f27983 */ /* 0x000ee80000300a00 */
[----:B------:R-:W3:Y:S01]  /*29f60*/  LDL.LU.64 R24, [R1+0x600] ;  /* 0x0006000001187983 */ /* 0x000ee20000300a00 */
[----:B----4-:R-:W-:-:S03]  /*29f70*/  IMAD.WIDE R152, R4, 0x4, R16 ;  /* 0x0000000404987825 */ /* 0x010fc600078e0210 */
[----:B------:R-:W4:Y:S04]  /*29f80*/  LDL.LU.64 R16, [R1+0x5f8] ;  /* 0x0005f80001107983 */ /* 0x000f280000300a00 */
[----:B------:R-:W4:Y:S04]  /*29f90*/  LDL.LU.64 R238, [R1+0x5f0] ;  /* 0x0005f00001ee7983 */ /* 0x000f280000300a00 */
[----:B------:R-:W-:Y:S04]  /*29fa0*/  STL.64 [R1+0xe60], R190 ;  /* 0x000e60be01007387 */ /* 0x000fe80000100a00 */
[----:B------:R-:W-:Y:S04]  /*29fb0*/  STL.64 [R1+0xe68], R38 ;  /* 0x000e682601007387 */ /* 0x000fe80000100a00 */
[----:B------:R-:W-:Y:S01]  /*29fc0*/  STL.64 [R1+0xe58], R14 ;  /* 0x000e580e01007387 */ /* 0x000fe20000100a00 */
[----:B------:R-:W-:-:S03]  /*29fd0*/  IMAD.WIDE R36, R4, 0x4, R22 ;  /* 0x0000000404247825 */ /* 0x000fc600078e0216 */
[----:B------:R-:W-:Y:S01]  /*29fe0*/  STL.64 [R1+0xe50], R152 ;  /* 0x000e509801007387 */ /* 0x000fe20000100a00 */
[----:B------:R-:W-:-:S04]  /*29ff0*/  IMAD.WIDE R188, R4, 0x4, R230 ;  /* 0x0000000404bc7825 */ /* 0x000fc800078e02e6 */
[C---:B------:R-:W-:Y:S02]  /*2a000*/  IMAD.WIDE R94, R4.reuse, 0x4, R20 ;  /* 0x00000004045e7825 */ /* 0x040fe400078e0214 */
[----:B------:R-:W4:Y:S04]  /*2a010*/  LDL.LU.64 R20, [R1+0x5e8] ;  /* 0x0005e80001147983 */ /* 0x000f280000300a00 */
[----:B------:R-:W4:Y:S01]  /*2a020*/  LDL.LU.64 R22, [R1+0x5e0] ;  /* 0x0005e00001167983 */ /* 0x000f220000300a00 */
[----:B------:R-:W-:-:S03]  /*2a030*/  IMAD.WIDE R150, R4, 0x4, R236 ;  /* 0x0000000404967825 */ /* 0x000fc600078e02ec */
[----:B------:R-:W4:Y:S04]  /*2a040*/  LDL.LU.64 R230, [R1+0x5d8] ;  /* 0x0005d80001e67983 */ /* 0x000f280000300a00 */
[----:B------:R-:W4:Y:S04]  /*2a050*/  LDL.LU.64 R236, [R1+0x5d0] ;  /* 0x0005d00001ec7983 */ /* 0x000f280000300a00 */
[----:B------:R-:W-:Y:S04]  /*2a060*/  STL.64 [R1+0xe40], R188 ;  /* 0x000e40bc01007387 */ /* 0x000fe80000100a00 */
[----:B------:R-:W-:Y:S01]  /*2a070*/  STL.64 [R1+0xe48], R36 ;  /* 0x000e482401007387 */ /* 0x000fe20000100a00 */
[----:B------:R-:W-:-:S03]  /*2a080*/  IMAD.WIDE R240, R4, 0x4, R240 ;  /* 0x0000000404f07825 */ /* 0x000fc600078e02f0 */
[----:B------:R-:W-:Y:S01]  /*2a090*/  STL.64 [R1+0xe38], R94 ;  /* 0x000e385e01007387 */ /* 0x000fe20000100a00 */
[----:B--2---:R-:W-:-:S03]  /*2a0a0*/  IMAD.WIDE R186, R4, 0x4, R18 ;  /* 0x0000000404ba7825 */ /* 0x004fc600078e0212 */
[----:B------:R-:W2:Y:S01]  /*2a0b0*/  LDL.LU.64 R18, [R1+0x5c8] ;  /* 0x0005c80001127983 */ /* 0x000ea20000300a00 */
[----:B------:R-:W-:-:S03]  /*2a0c0*/  IMAD.WIDE R232, R4, 0x4, R26 ;  /* 0x0000000404e87825 */ /* 0x000fc600078e021a */
[----:B------:R-:W-:Y:S04]  /*2a0d0*/  STL.64 [R1+0xe30], R150 ;  /* 0x000e309601007387 */ /* 0x000fe80000100a00 */
        /* <DEDUP_REMOVED lines=8> */
[----:B---3--:R-:W-:-:S04]  /*2a160*/  IMAD.WIDE R184, R4, 0x4, R24 ;  /* 0x0000000404b87825 */ /* 0x008fc800078e0218 */
[C---:B----4-:R-:W-:Y:S02]  /*2a170*/  IMAD.WIDE R96, R4.reuse, 0x4, R16 ;  /* 0x0000000404607825 */ /* 0x050fe400078e0210 */
[----:B------:R-:W3:Y:S04]  /*2a180*/  LDL.LU.64 R16, [R1+0x5a8] ;  /* 0x0005a80001107983 */ /* 0x000ee80000300a00 */
[----:B------:R-:W4:Y:S01]  /*2a190*/  LDL.LU.64 R24, [R1+0x5a0] ;  /* 0x0005a00001187983 */ /* 0x000f220000300a00 */
[----:B------:R-:W-:-:S03]  /*2a1a0*/  IMAD.WIDE R146, R4, 0x4, R238 ;  /* 0x0000000404927825 */ /* 0x000fc600078e02ee */
[----:B------:R-:W3:Y:S04]  /*2a1b0*/  LDL.LU.64 R26, [R1+0x598] ;  /* 0x00059800011a7983 */ /* 0x000ee80000300a00 */
[----:B------:R-:W3:Y:S01]  /*2a1c0*/  LDL.LU.64 R238, [R1+0x590] ;  /* 0x0005900001ee7983 */ /* 0x000ee20000300a00 */
[----:B------:R-:W-:-:S03]  /*2a1d0*/  IMAD.WIDE R242, R4, 0x4, R242 ;  /* 0x0000000404f27825 */ /* 0x000fc600078e02f2 */
[----:B------:R1:W-:Y:S04]  /*2a1e0*/  STL.64 [R1+0xe00], R184 ;  /* 0x000e00b801007387 */ /* 0x0003e80000100a00 */
[----:B------:R-:W-:Y:S04]  /*2a1f0*/  STL.64 [R1+0xe08], R242 ;  /* 0x000e08f201007387 */ /* 0x000fe80000100a00 */
[----:B------:R-:W-:Y:S04]  /*2a200*/  STL.64 [R1+0xdf8], R96 ;  /* 0x000df86001007387 */ /* 0x000fe80000100a00 */
[----:B------:R-:W-:Y:S01]  /*2a210*/  STL.64 [R1+0xdf0], R146 ;  /* 0x000df09201007387 */ /* 0x000fe20000100a00 */
[----:B------:R-:W-:-:S04]  /*2a220*/  IMAD.WIDE R20, R4, 0x4, R20 ;  /* 0x0000000404147825 */ /* 0x000fc800078e0214 */
[C---:B------:R-:W-:Y:S02]  /*2a230*/  IMAD.WIDE R82, R4.reuse, 0x4, R22 ;  /* 0x0000000404527825 */ /* 0x040fe400078e0216 */
[----:B------:R-:W3:Y:S02]  /*2a240*/  LDL.LU.64 R22, [R1+0x588] ;  /* 0x0005880001167983 */ /* 0x000ee40000300a00 */
[C---:B------:R-:W-:Y:S02]  /*2a250*/  IMAD.WIDE R250, R4.reuse, 0x4, R230 ;  /* 0x0000000404fa7825 */ /* 0x040fe400078e02e6 */
[----:B------:R-:W3:Y:S02]  /*2a260*/  LDL.LU.64 R124, [R1+0x580] ;  /* 0x00058000017c7983 */ /* 0x000ee40000300a00 */
[C---:B------:R-:W-:Y:S02]  /*2a270*/  IMAD.WIDE R144, R4.reuse, 0x4, R236 ;  /* 0x0000000404907825 */ /* 0x040fe400078e02ec */
[----:B------:R1:W-:Y:S04]  /*2a280*/  STL.64 [R1+0xde0], R82 ;  /* 0x000de05201007387 */ /* 0x0003e80000100a00 */
[----:B------:R-:W-:Y:S04]  /*2a290*/  STL.64 [R1+0xde8], R20 ;  /* 0x000de81401007387 */ /* 0x000fe80000100a00 */
[----:B------:R-:W3:Y:S04]  /*2a2a0*/  LDL.LU.64 R230, [R1+0x578] ;  /* 0x0005780001e67983 */ /* 0x000ee80000300a00 */
[----:B------:R-:W3:Y:S04]  /*2a2b0*/  LDL.LU.64 R236, [R1+0x570] ;  /* 0x0005700001ec7983 */ /* 0x000ee80000300a00 */
[----:B------:R-:W-:Y:S04]  /*2a2c0*/  STL.64 [R1+0xdd8], R250 ;  /* 0x000dd8fa01007387 */ /* 0x000fe80000100a00 */
[----:B------:R-:W-:Y:S01]  /*2a2d0*/  STL.64 [R1+0xdd0], R144 ;  /* 0x000dd09001007387 */ /* 0x000fe20000100a00 */
[----:B--2---:R-:W-:-:S04]  /*2a2e0*/  IMAD.WIDE R18, R4, 0x4, R18 ;  /* 0x0000000404127825 */ /* 0x004fc800078e0212 */
[C---:B------:R-:W-:Y:S02]  /*2a2f0*/  IMAD.WIDE R80, R4.reuse, 0x4, R30 ;  /* 0x0000000404507825 */ /* 0x040fe400078e021e */
[----:B------:R-:W2:Y:S02]  /*2a300*/  LDL.LU.64 R30, [R1+0x568] ;  /* 0x00056800011e7983 */ /* 0x000ea40000300a00 */
[C---:B------:R-:W-:Y:S02]  /*2a310*/  IMAD.WIDE R98, R4.reuse, 0x4, R28 ;  /* 0x0000000404627825 */ /* 0x040fe400078e021c */
[----:B------:R-:W2:Y:S02]  /*2a320*/  LDL.LU.64 R34, [R1+0x560] ;  /* 0x0005600001227983 */ /* 0x000ea40000300a00 */
[C---:B------:R-:W-:Y:S02]  /*2a330*/  IMAD.WIDE R142, R4.reuse, 0x4, R8 ;  /* 0x00000004048e7825 */ /* 0x040fe400078e0208 */
[----:B------:R-:W2:Y:S04]  /*2a340*/  LDL.LU.64 R8, [R1+0x558] ;  /* 0x0005580001087983 */ /* 0x000ea80000300a00 */
[----:B------:R-:W2:Y:S04]  /*2a350*/  LDL.LU.64 R28, [R1+0x550] ;  /* 0x00055000011c7983 */ /* 0x000ea80000300a00 */
[----:B------:R-:W-:Y:S04]  /*2a360*/  STL.64 [R1+0xdc0], R80 ;  /* 0x000dc05001007387 */ /* 0x000fe80000100a00 */
[----:B------:R-:W-:Y:S04]  /*2a370*/  STL.64 [R1+0xdc8], R18 ;  /* 0x000dc81201007387 */ /* 0x000fe80000100a00 */
[----:B------:R-:W-:Y:S01]  /*2a380*/  STL.64 [R1+0xdb8], R98 ;  /* 0x000db86201007387 */ /* 0x000fe20000100a00 */
[----:B----4-:R-:W-:-:S03]  /*2a390*/  IMAD.WIDE R78, R4, 0x4, R24 ;  /* 0x00000004044e7825 */ /* 0x010fc600078e0218 */
[----:B------:R-:W4:Y:S01]  /*2a3a0*/  LDL.LU.64 R24, [R1+0x548] ;  /* 0x0005480001187983 */ /* 0x000f220000300a00 */
[----:B---3--:R-:W-:-:S03]  /*2a3b0*/  IMAD.WIDE R218, R4, 0x4, R26 ;  /* 0x0000000404da7825 */ /* 0x008fc600078e021a */
[----:B------:R-:W-:Y:S01]  /*2a3c0*/  STL.64 [R1+0xdb0], R142 ;  /* 0x000db08e01007387 */ /* 0x000fe20000100a00 */
[----:B------:R-:W-:-:S03]  /*2a3d0*/  IMAD.WIDE R246, R4, 0x4, R238 ;  /* 0x0000000404f67825 */ /* 0x000fc600078e02ee */
[----:B------:R-:W3:Y:S04]  /*2a3e0*/  LDL.LU.64 R128, [R1+0x540] ;  /* 0x0005400001807983 */ /* 0x000ee80000300a00 */
[----:B------:R-:W3:Y:S04]  /*2a3f0*/  LDL.LU.64 R26, [R1+0x538] ;  /* 0x00053800011a7983 */ /* 0x000ee80000300a00 */
[----:B------:R-:W3:Y:S01]  /*2a400*/  LDL.LU.64 R238, [R1+0x530] ;  /* 0x0005300001ee7983 */ /* 0x000ee20000300a00 */
[----:B------:R-:W-:-:S03]  /*2a410*/  IMAD.WIDE R16, R4, 0x4, R16 ;  /* 0x0000000404107825 */ /* 0x000fc600078e0210 */
[----:B------:R-:W-:Y:S04]  /*2a420*/  STL.64 [R1+0xda0], R78 ;  /* 0x000da04e01007387 */ /* 0x000fe80000100a00 */
[----:B------:R-:W-:Y:S01]  /*2a430*/  STL.64 [R1+0xda8], R16 ;  /* 0x000da81001007387 */ /* 0x000fe20000100a00 */
[----:B------:R-:W-:-:S03]  /*2a440*/  IMAD.WIDE R32, R4, 0x4, R22 ;  /* 0x0000000404207825 */ /* 0x000fc600078e0216 */
[----:B------:R-:W3:Y:S04]  /*2a450*/  LDL.LU.64 R22, [R1+0x528] ;  /* 0x0005280001167983 */ /* 0x000ee80000300a00 */
[----:B------:R-:W-:Y:S01]  /*2a460*/  STL.64 [R1+0xd98], R218 ;  /* 0x000d98da01007387 */ /* 0x000fe20000100a00 */
[----:B------:R-:W-:-:S03]  /*2a470*/  IMAD.WIDE R76, R4, 0x4, R124 ;  /* 0x00000004044c7825 */ /* 0x000fc600078e027c */
[----:B------:R-:W3:Y:S04]  /*2a480*/  LDL.LU.64 R126, [R1+0x520] ;  /* 0x00052000017e7983 */ /* 0x000ee80000300a00 */
[----:B------:R-:W-:Y:S01]  /*2a490*/  STL.64 [R1+0xd90], R246 ;  /* 0x000d90f601007387 */ /* 0x000fe20000100a00 */
[----:B------:R-:W-:-:S03]  /*2a4a0*/  IMAD.WIDE R100, R4, 0x4, R230 ;  /* 0x0000000404647825 */ /* 0x000fc600078e02e6 */
[----:B------:R-:W3:Y:S01]  /*2a4b0*/  LDL.LU.64 R230, [R1+0x518] ;  /* 0x0005180001e67983 */ /* 0x000ee20000300a00 */
[----:B------:R-:W-:-:S03]  /*2a4c0*/  IMAD.WIDE R140, R4, 0x4, R236 ;  /* 0x00000004048c7825 */ /* 0x000fc600078e02ec */
[----:B------:R-:W3:Y:S04]  /*2a4d0*/  LDL.LU.64 R236, [R1+0x510] ;  /* 0x0005100001ec7983 */ /* 0x000ee80000300a00 */
[----:B------:R-:W-:Y:S04]  /*2a4e0*/  STL.64 [R1+0xd80], R76 ;  /* 0x000d804c01007387 */ /* 0x000fe80000100a00 */
[----:B------:R-:W-:Y:S04]  /*2a4f0*/  STL.64 [R1+0xd88], R32 ;  /* 0x000d882001007387 */ /* 0x000fe80000100a00 */
[----:B------:R-:W-:Y:S04]  /*2a500*/  STL.64 [R1+0xd78], R100 ;  /* 0x000d786401007387 */ /* 0x000fe80000100a00 */
[----:B------:R-:W-:Y:S01]  /*2a510*/  STL.64 [R1+0xd70], R140 ;  /* 0x000d708c01007387 */ /* 0x000fe20000100a00 */
[----:B--2---:R-:W-:-:S04]  /*2a520*/  IMAD.WIDE R30, R4, 0x4, R30 ;  /* 0x00000004041e7825 */ /* 0x004fc800078e021e */
[----:B------:R-:W-:-:S04]  /*2a530*/  IMAD.WIDE R74, R4, 0x4, R34 ;  /* 0x00000004044a7825 */ /* 0x000fc800078e0222 */
[C---:B------:R-:W-:Y:S02]  /*2a540*/  IMAD.WIDE R122, R4.reuse, 0x4, R8 ;  /* 0x00000004047a7825 */ /* 0x040fe400078e0208 */
[----:B------:R-:W2:Y:S02]  /*2a550*/  LDL.LU.64 R8, [R1+0x508] ;  /* 0x0005080001087983 */ /* 0x000ea40000300a00 */
[C---:B------:R-:W-:Y:S02]  /*2a560*/  IMAD.WIDE R138, R4.reuse, 0x4, R28 ;  /* 0x00000004048a7825 */ /* 0x040fe400078e021c */
[----:B------:R-:W2:Y:S04]  /*2a570*/  LDL.LU.64 R124, [R1+0x500] ;  /* 0x00050000017c7983 */ /* 0x000ea80000300a00 */
[----:B------:R-:W2:Y:S04]  /*2a580*/  LDL.LU.64 R34, [R1+0x4f8] ;  /* 0x0004f80001227983 */ /* 0x000ea80000300a00 */
[----:B------:R-:W-:Y:S04]  /*2a590*/  STL.64 [R1+0xd60], R74 ;  /* 0x000d604a01007387 */ /* 0x000fe80000100a00 */
[----:B------:R-:W-:Y:S04]  /*2a5a0*/  STL.64 [R1+0xd68], R30 ;  /* 0x000d681e01007387 */ /* 0x000fe80000100a00 */
[----:B------:R-:W2:Y:S04]  /*2a5b0*/  LDL.LU.64 R28, [R1+0x4f0] ;  /* 0x0004f000011c7983 */ /* 0x000ea80000300a00 */
[----:B------:R-:W-:Y:S04]  /*2a5c0*/  STL.64 [R1+0xd58], R122 ;  /* 0x000d587a01007387 */ /* 0x000fe80000100a00 */
[----:B------:R-:W-:Y:S01]  /*2a5d0*/  STL.64 [R1+0xd50], R138 ;  /* 0x000d508a01007387 */ /* 0x000fe20000100a00 */
[----:B----4-:R-:W-:-:S04]  /*2a5e0*/  IMAD.WIDE R24, R4, 0x4, R24 ;  /* 0x0000000404187825 */ /* 0x010fc800078e0218 */
[----:B---3--:R-:W-:-:S04]  /*2a5f0*/  IMAD.WIDE R72, R4, 0x4, R128 ;  /* 0x0000000404487825 */ /* 0x008fc800078e0280 */
[----:B------:R-:W-:-:S04]  /*2a600*/  IMAD.WIDE R102, R4, 0x4, R26 ;  /* 0x0000000404667825 */ /* 0x000fc800078e021a */
[C---:B------:R-:W-:Y:S02]  /*2a610*/  IMAD.WIDE R136, R4.reuse, 0x4, R238 ;  /* 0x0000000404887825 */ /* 0x040fe400078e02ee */
[----:B------:R-:W3:Y:S04]  /*2a620*/  LDL.LU.64 R238, [R1+0x4e8] ;  /* 0x0004e80001ee7983 */ /* 0x000ee80000300a00 */
[----:B------:R-:W-:Y:S04]  /*2a630*/  STL.64 [R1+0xd40], R72 ;  /* 0x000d404801007387 */ /* 0x000fe80000100a00 */
[----:B------:R-:W-:Y:S04]  /*2a640*/  STL.64 [R1+0xd48], R24 ;  /* 0x000d481801007387 */ /* 0x000fe80000100a00 */
[----:B------:R-:W4:Y:S04]  /*2a650*/  LDL.LU.64 R26, [R1+0x4e0] ;  /* 0x0004e000011a7983 */ /* 0x000f280000300a00 */
[----:B------:R-:W-:Y:S01]  /*2a660*/  STL.64 [R1+0xd38], R102 ;  /* 0x000d386601007387 */ /* 0x000fe20000100a00 */
[----:B------:R-:W-:-:S03]  /*2a670*/  IMAD.WIDE R22, R4, 0x4, R22 ;  /* 0x0000000404167825 */ /* 0x000fc600078e0216 */
[----:B------:R-:W3:Y:S04]  /*2a680*/  LDL.LU.64 R106, [R1+0x4d8] ;  /* 0x0004d800016a7983 */ /* 0x000ee80000300a00 */
[----:B------:R-:W3:Y:S01]  /*2a690*/  LDL.LU.64 R130, [R1+0x4d0] ;  /* 0x0004d00001827983 */ /* 0x000ee20000300a00 */
[----:B------:R-:W-:-:S03]  /*2a6a0*/  IMAD.WIDE R70, R4, 0x4, R126 ;  /* 0x0000000404467825 */ /* 0x000fc600078e027e */
[----:B------:R-:W-:Y:S01]  /*2a6b0*/  STL.64 [R1+0xd30], R136 ;  /* 0x000d308801007387 */ /* 0x000fe20000100a00 */
[----:B------:R-:W-:-:S04]  /*2a6c0*/  IMAD.WIDE R120, R4, 0x4, R230 ;  /* 0x0000000404787825 */ /* 0x000fc800078e02e6 */
[C---:B------:R-:W-:Y:S02]  /*2a6d0*/  IMAD.WIDE R134, R4.reuse, 0x4, R236 ;  /* 0x0000000404867825 */ /* 0x040fe400078e02ec */
[----:B------:R-:W3:Y:S04]  /*2a6e0*/  LDL.LU.64 R236, [R1+0x4c8] ;  /* 0x0004c80001ec7983 */ /* 0x000ee80000300a00 */
[----:B------:R-:W3:Y:S04]  /*2a6f0*/  LDL.LU.64 R116, [R1+0x4c0] ;  /* 0x0004c00001747983 */ /* 0x000ee80000300a00 */
[----:B------:R-:W3:Y:S04]  /*2a700*/  LDL.LU.64 R222, [R1+0x4b8] ;  /* 0x0004b80001de7983 */ /* 0x000ee80000300a00 */
[----:B------:R-:W3:Y:S04]  /*2a710*/  LDL.LU.64 R128, [R1+0x4b0] ;  /* 0x0004b00001807983 */ /* 0x000ee80000300a00 */
[----:B------:R-:W-:Y:S04]  /*2a720*/  STL.64 [R1+0xd20], R70 ;  /* 0x000d204601007387 */ /* 0x000fe80000100a00 */
[----:B------:R-:W-:Y:S04]  /*2a730*/  STL.64 [R1+0xd28], R22 ;  /* 0x000d281601007387 */ /* 0x000fe80000100a00 */
[----:B------:R-:W3:Y:S04]  /*2a740*/  LDL.LU.64 R230, [R1+0x4a8] ;  /* 0x0004a80001e67983 */ /* 0x000ee80000300a00 */
[----:B------:R-:W-:Y:S04]  /*2a750*/  STL.64 [R1+0xd18], R120 ;  /* 0x000d187801007387 */ /* 0x000fe80000100a00 */
[----:B------:R-:W-:Y:S04]  /*2a760*/  STL.64 [R1+0xd10], R134 ;  /* 0x000d108601007387 */ /* 0x000fe80000100a00 */
[----:B------:R-:W3:Y:S04]  /*2a770*/  LDL.LU.64 R216, [R1+0x4a0] ;  /* 0x0004a00001d87983 */ /* 0x000ee80000300a00 */
[----:B------:R-:W3:Y:S04]  /*2a780*/  LDL.LU.64 R214, [R1+0x498] ;  /* 0x0004980001d67983 */ /* 0x000ee80000300a00 */
[----:B------:R-:W3:Y:S01]  /*2a790*/  LDL.LU.64 R126, [R1+0x490] ;  /* 0x00049000017e7983 */ /* 0x000ee20000300a00 */
[----:B--2---:R-:W-:-:S04]  /*2a7a0*/  IMAD.WIDE R8, R4, 0x4, R8 ;  /* 0x0000000404087825 */ /* 0x004fc800078e0208 */
[----:B------:R-:W-:-:S04]  /*2a7b0*/  IMAD.WIDE R68, R4, 0x4, R124 ;  /* 0x0000000404447825 */ /* 0x000fc800078e027c */
[C---:B------:R-:W-:Y:S02]  /*2a7c0*/  IMAD.WIDE R104, R4.reuse, 0x4, R34 ;  /* 0x0000000404687825 */ /* 0x040fe400078e0222 */
[----:B------:R-:W2:Y:S04]  /*2a7d0*/  LDL.LU.64 R34, [R1+0x488] ;  /* 0x0004880001227983 */ /* 0x000ea80000300a00 */
[----:B------:R-:W-:Y:S04]  /*2a7e0*/  STL.64 [R1+0xd00], R68 ;  /* 0x000d004401007387 */ /* 0x000fe80000100a00 */
[----:B------:R-:W-:Y:S01]  /*2a7f0*/  STL.64 [R1+0xd08], R8 ;  /* 0x000d080801007387 */ /* 0x000fe20000100a00 */
[----:B------:R-:W-:-:S03]  /*2a800*/  IMAD.WIDE R132, R4, 0x4, R28 ;  /* 0x0000000404847825 */ /* 0x000fc600078e021c */
[----:B-1----:R-:W2:Y:S04]  /*2a810*/  LDL.LU.64 R2, [R1+0x468] ;  /* 0x0004680001027983 */ /* 0x002ea80000300a00 */
[----:B------:R-:W2:Y:S04]  /*2a820*/  LDL.LU.64 R124, [R1+0x460] ;  /* 0x00046000017c7983 */ /* 0x000ea80000300a00 */
[----:B------:R-:W2:Y:S04]  /*2a830*/  LDL.LU.64 R28, [R1+0x458] ;  /* 0x00045800011c7983 */ /* 0x000ea80000300a00 */
[----:B------:R-:W-:Y:S01]  /*2a840*/  STL.64 [R1+0xcf8], R104 ;  /* 0x000cf86801007387 */ /* 0x000fe20000100a00 */
[----:B----4-:R-:W-:-:S03]  /*2a850*/  IMAD.WIDE R66, R4, 0x4, R26 ;  /* 0x0000000404427825 */ /* 0x010fc600078e021a */
        /* <DEDUP_REMOVED lines=8> */
[----:B------:R-:W-:Y:S01]  /*2a8e0*/  STL.64 [R1+0xcd0], R130 ;  /* 0x000cd08201007387 */ /* 0x000fe20000100a00 */
[----:B------:R-:W-:-:S04]  /*2a8f0*/  IMAD.WIDE R236, R4, 0x4, R236 ;  /* 0x0000000404ec7825 */ /* 0x000fc800078e02ec */
[----:B------:R-:W-:-:S04]  /*2a900*/  IMAD.WIDE R64, R4, 0x4, R116 ;  /* 0x0000000404407825 */ /* 0x000fc800078e0274 */
[C---:B------:R-:W-:Y:S01]  /*2a910*/  IMAD.WIDE R106, R4.reuse, 0x4, R222 ;  /* 0x00000004046a7825 */ /* 0x040fe200078e02de */
[----:B------:R1:W-:Y:S03]  /*2a920*/  STL.64 [R1+0xcc0], R64 ;  /* 0x000cc04001007387 */ /* 0x0003e60000100a00 */
[C---:B------:R-:W-:Y:S01]  /*2a930*/  IMAD.WIDE R128, R4.reuse, 0x4, R128 ;  /* 0x0000000404807825 */ /* 0x040fe200078e0280 */
[----:B------:R-:W-:Y:S04]  /*2a940*/  STL.64 [R1+0xcc8], R236 ;  /* 0x000cc8ec01007387 */ /* 0x000fe80000100a00 */
[----:B------:R-:W3:Y:S04]  /*2a950*/  LDL.64 R10, [R1+0x1400] ;  /* 0x00140000010a7983 */ /* 0x000ee80000100a00 */
[----:B------:R-:W3:Y:S01]  /*2a960*/  LDL.64 R180, [R1+0x13e0] ;  /* 0x0013e00001b47983 */ /* 0x000ee20000100a00 */
[----:B------:R-:W-:-:S03]  /*2a970*/  IMAD.WIDE R230, R4, 0x4, R230 ;  /* 0x0000000404e67825 */ /* 0x000fc600078e02e6 */
[----:B------:R-:W-:Y:S04]  /*2a980*/  STL.64 [R1+0xcb8], R106 ;  /* 0x000cb86a01007387 */ /* 0x000fe80000100a00 */
[----:B------:R-:W-:Y:S01]  /*2a990*/  STL.64 [R1+0xcb0], R128 ;  /* 0x000cb08001007387 */ /* 0x000fe20000100a00 */
[----:B------:R-:W-:-:S04]  /*2a9a0*/  IMAD.WIDE R222, R4, 0x4, R216 ;  /* 0x0000000404de7825 */ /* 0x000fc800078e02d8 */
[C---:B------:R-:W-:Y:S01]  /*2a9b0*/  IMAD.WIDE R116, R4.reuse, 0x4, R214 ;  /* 0x0000000404747825 */ /* 0x040fe200078e02d6 */
[----:B------:R1:W-:Y:S03]  /*2a9c0*/  STL.64 [R1+0xca0], R222 ;  /* 0x000ca0de01007387 */ /* 0x0003e60000100a00 */
[C---:B------:R-:W-:Y:S01]  /*2a9d0*/  IMAD.WIDE R126, R4.reuse, 0x4, R126 ;  /* 0x00000004047e7825 */ /* 0x040fe200078e027e */
[----:B------:R-:W-:Y:S04]  /*2a9e0*/  STL.64 [R1+0xca8], R230 ;  /* 0x000ca8e601007387 */ /* 0x000fe80000100a00 */
[----:B------:R-:W-:Y:S04]  /*2a9f0*/  STL.64 [R1+0xc98], R116 ;  /* 0x000c987401007387 */ /* 0x000fe80000100a00 */
[----:B------:R-:W-:Y:S01]  /*2aa00*/  STL.64 [R1+0xc90], R126 ;  /* 0x000c907e01007387 */ /* 0x000fe20000100a00 */
[----:B--2---:R-:W-:-:S04]  /*2aa10*/  IMAD.WIDE R34, R4, 0x4, R34 ;  /* 0x0000000404227825 */ /* 0x004fc800078e0222 */
[----:B------:R-:W-:-:S04]  /*2aa20*/  IMAD.WIDE R214, R4, 0x4, R2 ;  /* 0x0000000404d67825 */ /* 0x000fc800078e0202 */
[C---:B------:R-:W-:Y:S01]  /*2aa30*/  IMAD.WIDE R216, R4.reuse, 0x4, R124 ;  /* 0x0000000404d87825 */ /* 0x040fe200078e027c */
[----:B------:R2:W-:Y:S03]  /*2aa40*/  STL.64 [R1+0xc80], R214 ;  /* 0x000c80d601007387 */ /* 0x0005e60000100a00 */
[C---:B------:R-:W-:Y:S01]  /*2aa50*/  IMAD.WIDE R124, R4.reuse, 0x4, R28 ;  /* 0x00000004047c7825 */ /* 0x040fe200078e021c */
[----:B------:R-:W-:Y:S03]  /*2aa60*/  STL.64 [R1+0xc88], R34 ;  /* 0x000c882201007387 */ /* 0x000fe60000100a00 */
[C---:B------:R-:W-:Y:S01]  /*2aa70*/  IMAD.WIDE R2, R4.reuse, 0x4, R228 ;  /* 0x0000000404027825 */ /* 0x040fe200078e02e4 */
[----:B------:R-:W-:Y:S04]  /*2aa80*/  STL.64 [R1+0xc78], R216 ;  /* 0x000c78d801007387 */ /* 0x000fe80000100a00 */
[----:B------:R-:W-:Y:S04]  /*2aa90*/  STL.64 [R1+0xc70], R124 ;  /* 0x000c707c01007387 */ /* 0x000fe80000100a00 */
[----:B------:R2:W-:Y:S01]  /*2aaa0*/  STL.64 [R1+0xc60], R234 ;  /* 0x000c60ea01007387 */ /* 0x0005e20000100a00 */
[----:B----4-:R-:W-:-:S04]  /*2aab0*/  IMAD.WIDE R28, R4, 0x4, R26 ;  /* 0x00000004041c7825 */ /* 0x010fc800078e021a */
[----:B------:R-:W-:Y:S01]  /*2aac0*/  IMAD.WIDE R26, R4, 0x4, R224 ;  /* 0x00000004041a7825 */ /* 0x000fe200078e02e0 */
[----:B------:R-:W-:Y:S04]  /*2aad0*/  STL.64 [R1+0xc68], R28 ;  /* 0x000c681c01007387 */ /* 0x000fe80000100a00 */
[----:B------:R-:W-:Y:S04]  /*2aae0*/  STL.64 [R1+0xc58], R2 ;  /* 0x000c580201007387 */ /* 0x000fe80000100a00 */
[----:B------:R-:W-:Y:S04]  /*2aaf0*/  STL.64 [R1+0xc50], R226 ;  /* 0x000c50e201007387 */ /* 0x000fe80000100a00 */
[----:B------:R-:W-:Y:S04]  /*2ab00*/  STL.64 [R1+0xc48], R26 ;  /* 0x000c481a01007387 */ /* 0x000fe80000100a00 */
[----:B------:R-:W4:Y:S04]  /*2ab10*/  LDL.64 R206, [R1+0x13c0] ;  /* 0x0013c00001ce7983 */ /* 0x000f280000100a00 */
        /* <DEDUP_REMOVED lines=24> */
[----:B---3--:R-:W-:Y:S04]  /*2aca0*/  LDGSTS.E [R6+0x800], desc[UR4][R10.64], P0 ;  /* 0x008000000a067fae */ /* 0x008fe80008121844 */
[----:B------:R-:W-:Y:S04]  /*2acb0*/  LDGSTS.E [R6+0xc00], desc[UR4][R180.64], P0 ;  /* 0x00c00000b4067fae */ /* 0x000fe80008121844 */
[----:B------:R-:W3:Y:S04]  /*2acc0*/  LDL.64 R178, [R1+0x10a0] ;  /* 0x0010a00001b27983 */ /* 0x000ee80000100a00 */
[----:B------:R-:W3:Y:S04]  /*2acd0*/  LDL.64 R244, [R1+0x1080] ;  /* 0x0010800001f47983 */ /* 0x000ee80000100a00 */
[----:B------:R-:W3:Y:S04]  /*2ace0*/  LDL.64 R10, [R1+0x1060] ;  /* 0x00106000010a7983 */ /* 0x000ee80000100a00 */
[----:B------:R-:W3:Y:S04]  /*2acf0*/  LDL.64 R180, [R1+0x1040] ;  /* 0x0010400001b47983 */ /* 0x000ee80000100a00 */
[----:B------:R-:W3:Y:S04]  /*2ad00*/  LDL.64 R224, [R1+0x1020] ;  /* 0x0010200001e07983 */ /* 0x000ee80000100a00 */
[----:B------:R-:W3:Y:S04]  /*2ad10*/  LDL.64 R228, [R1+0x1000] ;  /* 0x0010000001e47983 */ /* 0x000ee80000100a00 */
[----:B----4-:R-:W-:Y:S04]  /*2ad20*/  LDGSTS.E [R6+0x1000], desc[UR4][R206.64], P0 ;  /* 0x01000000ce067fae */ /* 0x010fe80008121844 */
[----:B--2---:R-:W-:Y:S04]  /*2ad30*/  LDGSTS.E [R6+0x1400], desc[UR4][R50.64], P0 ;  /* 0x0140000032067fae */ /* 0x004fe80008121844 */
[----:B------:R-:W-:Y:S04]  /*2ad40*/  LDGSTS.E [R6+0x1800], desc[UR4][R202.64], P0 ;  /* 0x01800000ca067fae */ /* 0x000fe80008121844 */
[----:B------:R-:W2:Y:S04]  /*2ad50*/  LDL.LU.64 R206, [R1+0x3bd8] ;  /* 0x003bd80001ce7983 */ /* 0x000ea80000300a00 */
[----:B------:R-:W4:Y:S04]  /*2ad60*/  LDL.LU.64 R50, [R1+0x3bd0] ;  /* 0x003bd00001327983 */ /* 0x000f280000300a00 */
[----:B------:R-:W2:Y:S04]  /*2ad70*/  LDL.LU.64 R202, [R1+0x3bc8] ;  /* 0x003bc80001ca7983 */ /* 0x000ea80000300a00 */
[----:B------:R-:W-:Y:S04]  /*2ad80*/  LDGSTS.E [R6+0x1c00], desc[UR4][R166.64], P0 ;  /* 0x01c00000a6067fae */ /* 0x000fe80008121844 */
[----:B------:R-:W-:Y:S04]  /*2ad90*/  LDGSTS.E [R6+0x2000], desc[UR4][R108.64], P0 ;  /* 0x020000006c067fae */ /* 0x000fe80008121844 */
[----:B------:R-:W-:Y:S04]  /*2ada0*/  LDGSTS.E [R6+0x2400], desc[UR4][R52.64], P0 ;  /* 0x0240000034067fae */ /* 0x000fe80008121844 */
[----:B------:R-:W4:Y:S04]  /*2adb0*/  LDL.LU.64 R166, [R1+0x3bc0] ;  /* 0x003bc00001a67983 */ /* 0x000f280000300a00 */
[----:B------:R-:W4:Y:S04]  /*2adc0*/  LDL.LU.64 R108, [R1+0x3bb8] ;  /* 0x003bb800016c7983 */ /* 0x000f280000300a00 */
[----:B------:R-:W4:Y:S04]  /*2add0*/  LDL.LU.64 R52, [R1+0x3bb0] ;  /* 0x003bb00001347983 */ /* 0x000f280000300a00 */
[----:B------:R-:W-:Y:S04]  /*2ade0*/  LDGSTS.E [R6+0x2800], desc[UR4][R248.64], P0 ;  /* 0x02800000f8067fae */ /* 0x000fe80008121844 */
[----:B------:R-:W-:Y:S04]  /*2adf0*/  LDGSTS.E [R6+0x2c00], desc[UR4][R168.64], P0 ;  /* 0x02c00000a8067fae */ /* 0x000fe80008121844 */
[----:B------:R-:W-:Y:S04]  /*2ae00*/  LDGSTS.E [R6+0x3000], desc[UR4][R110.64], P0 ;  /* 0x030000006e067fae */ /* 0x000fe80008121844 */
[----:B------:R-:W2:Y:S04]  /*2ae10*/  LDL.LU.64 R248, [R1+0x3ba8] ;  /* 0x003ba80001f87983 */ /* 0x000ea80000300a00 */
[----:B------:R-:W4:Y:S04]  /*2ae20*/  LDL.LU.64 R168, [R1+0x3ba0] ;  /* 0x003ba00001a87983 */ /* 0x000f280000300a00 */
[----:B------:R-:W4:Y:S04]  /*2ae30*/  LDL.LU.64 R110, [R1+0x3b98] ;  /* 0x003b9800016e7983 */ /* 0x000f280000300a00 */
[----:B------:R-:W-:Y:S04]  /*2ae40*/  LDGSTS.E [R6+0x3400], desc[UR4][R54.64], P0 ;  /* 0x0340000036067fae */ /* 0x000fe80008121844 */
[----:B------:R-:W-:Y:S04]  /*2ae50*/  LDGSTS.E [R6+0x3800], desc[UR4][R204.64], P0 ;  /* 0x03800000cc067fae */ /* 0x000fe80008121844 */
[----:B------:R-:W-:Y:S04]  /*2ae60*/  LDGSTS.E [R6+0x3c00], desc[UR4][R170.64], P0 ;  /* 0x03c00000aa067fae */ /* 0x000fe80008121844 */
[----:B------:R-:W4:Y:S04]  /*2ae70*/  LDL.LU.64 R54, [R1+0x3b90] ;  /* 0x003b900001367983 */ /* 0x000f280000300a00 */
[----:B------:R-:W2:Y:S04]  /*2ae80*/  LDL.LU.64 R204, [R1+0x3b88] ;  /* 0x003b880001cc7983 */ /* 0x000ea80000300a00 */
[----:B------:R-:W4:Y:S04]  /*2ae90*/  LDL.LU.64 R170, [R1+0x3b80] ;  /* 0x003b800001aa7983 */ /* 0x000f280000300a00 */
[----:B------:R-:W-:Y:S04]  /*2aea0*/  LDGSTS.E [R6+0x4000], desc[UR4][R112.64], P0 ;  /* 0x0400000070067fae */ /* 0x000fe80008121844 */
[----:B------:R-:W-:Y:S04]  /*2aeb0*/  LDGSTS.E [R6+0x4400], desc[UR4][R56.64], P0 ;  /* 0x0440000038067fae */ /* 0x000fe80008121844 */
[----:B------:R-:W-:Y:S04]  /*2aec0*/  LDGSTS.E [R6+0x4800], desc[UR4][R182.64], P0 ;  /* 0x04800000b6067fae */ /* 0x000fe80008121844 */
[----:B------:R-:W4:Y:S04]  /*2aed0*/  LDL.LU.64 R112, [R1+0x3b78] ;  /* 0x003b780001707983 */ /* 0x000f280000300a00 */
        /* <DEDUP_REMOVED lines=21> */
[----:B---3--:R-:W-:Y:S04]  /*2b030*/  LDGSTS.E [R6+0x7400], desc[UR4][R178.64], P0 ;  /* 0x07400000b2067fae */ /* 0x008fe80008121844 */
[----:B------:R-:W-:Y:S04]  /*2b040*/  LDGSTS.E [R6+0x7800], desc[UR4][R244.64], P0 ;  /* 0x07800000f4067fae */ /* 0x000fe80008121844 */
[----:B------:R-:W3:Y:S04]  /*2b050*/  LDL.LU.64 R84, [R1+0x3b18] ;  /* 0x003b180001547983 */ /* 0x000ee80000300a00 */
[----:B------:R-:W-:Y:S04]  /*2b060*/  LDGSTS.E [R6+0x7c00], desc[UR4][R10.64], P0 ;  /* 0x07c000000a067fae */ /* 0x000fe80008121844 */
[----:B------:R-:W-:Y:S04]  /*2b070*/  LDGSTS.E [R6+0x10000], desc[UR4][R180.64], P0 ;  /* 0x10000000b4067fae */ /* 0x000fe80008121844 */
[----:B------:R-:W-:Y:S04]  /*2b080*/  LDGSTS.E [R6+0x10400], desc[UR4][R224.64], P0 ;  /* 0x10400000e0067fae */ /* 0x000fe80008121844 */
[----:B------:R-:W-:Y:S04]  /*2b090*/  LDGSTS.E [R6+0x10800], desc[UR4][R228.64], P0 ;  /* 0x10800000e4067fae */ /* 0x000fe80008121844 */
[----:B------:R-:W4:Y:S04]  /*2b0a0*/  LDL.LU.64 R178, [R1+0x3b10] ;  /* 0x003b100001b27983 */ /* 0x000f280000300a00 */
[----:B------:R-:W4:Y:S04]  /*2b0b0*/  LDL.LU.64 R244, [R1+0x3b08] ;  /* 0x003b080001f47983 */ /* 0x000f280000300a00 */
[----:B------:R-:W4:Y:S04]  /*2b0c0*/  LDL.LU.64 R10, [R1+0x3b00] ;  /* 0x003b0000010a7983 */ /* 0x000f280000300a00 */
[----:B------:R-:W4:Y:S04]  /*2b0d0*/  LDL.LU.64 R180, [R1+0x3af8] ;  /* 0x003af80001b47983 */ /* 0x000f280000300a00 */
[----:B---3--:R-:W-:Y:S04]  /*2b0e0*/  LDGSTS.E [R6+0x10c00], desc[UR4][R84.64], P0 ;  /* 0x10c0000054067fae */ /* 0x008fe80008121844 */
[----:B--2---:R-:W-:Y:S04]  /*2b0f0*/  LDGSTS.E [R6+0x11000], desc[UR4][R12.64], P0 ;  /* 0x110000000c067fae */ /* 0x004fe80008121844 */
[----:B------:R-:W-:Y:S04]  /*2b100*/  LDGSTS.E [R6+0x11400], desc[UR4][R62.64], P0 ;  /* 0x114000003e067fae */ /* 0x000fe80008121844 */
        /* <DEDUP_REMOVED lines=18> */
[----:B------:R-:W2:Y:S04]  /*2b230*/  LDL.LU.64 R84, [R1+0x3af0] ;  /* 0x003af00001547983 */ /* 0x000ea80000300a00 */
[----:B------:R-:W-:Y:S04]  /*2b240*/  LDGSTS.E [R6+0x16000], desc[UR4][R72.64], P0 ;  /* 0x1600000048067fae */ /* 0x000fe80008121844 */
[----:B------:R-:W3:Y:S04]  /*2b250*/  LDL.LU.64 R12, [R1+0x3ae8] ;  /* 0x003ae800010c7983 */ /* 0x000ee80000300a00 */
[----:B------:R-:W-:Y:S04]  /*2b260*/  LDGSTS.E [R6+0x16400], desc[UR4][R70.64], P0 ;  /* 0x1640000046067fae */ /* 0x000fe80008121844 */
[----:B------:R-:W3:Y:S04]  /*2b270*/  LDL.LU.64 R62, [R1+0x3ae0] ;  /* 0x003ae000013e7983 */ /* 0x000ee80000300a00 */
[----:B------:R-:W-:Y:S04]  /*2b280*/  LDGSTS.E [R6+0x16800], desc[UR4][R68.64], P0 ;  /* 0x1680000044067fae */ /* 0x000fe80008121844 */
[----:B------:R-:W3:Y:S04]  /*2b290*/  LDL.LU.64 R182, [R1+0x3ad8] ;  /* 0x003ad80001b67983 */ /* 0x000ee80000300a00 */
[----:B------:R-:W-:Y:S04]  /*2b2a0*/  LDGSTS.E [R6+0x16c00], desc[UR4][R66.64], P0 ;  /* 0x16c0000042067fae */ /* 0x000fe80008121844 */
[----:B------:R-:W4:Y:S04]  /*2b2b0*/  LDL.LU.64 R204, [R1+0x3ad0] ;  /* 0x003ad00001cc7983 */ /* 0x000f280000300a00 */
[----:B------:R-:W-:Y:S04]  /*2b2c0*/  LDGSTS.E [R6+0x17000], desc[UR4][R64.64], P0 ;  /* 0x1700000040067fae */ /* 0x000fe80008121844 */
[----:B------:R-:W2:Y:S04]  /*2b2d0*/  LDL.64 R184, [R1+0x13d8] ;  /* 0x0013d80001b87983 */ /* 0x000ea80000100a00 */
[----:B------:R-:W3:Y:S04]  /*2b2e0*/  LDL.64 R82, [R1+0x13b8] ;  /* 0x0013b80001527983 */ /* 0x000ee80000100a00 */
[----:B-1----:R-:W4:Y:S04]  /*2b2f0*/  LDL.64 R64, [R1+0x13f8] ;  /* 0x0013f80001407983 */ /* 0x002f280000100a00 */
        /* <DEDUP_REMOVED lines=20> */
[----:B------:R-:W-:Y:S04]  /*2b440*/  LDGSTS.E [R6+0x17400], desc[UR4][R222.64], P0 ;  /* 0x17400000de067fae */ /* 0x000fe80008121844 */
[----:B------:R-:W-:Y:S04]  /*2b450*/  LDGSTS.E [R6+0x17800], desc[UR4][R214.64], P0 ;  /* 0x17800000d6067fae */ /* 0x000fe80008121844 */
[----:B------:R-:W-:Y:S04]  /*2b460*/  LDGSTS.E [R6+0x17c00], desc[UR4][R234.64], P0 ;  /* 0x17c00000ea067fae */ /* 0x000fe80008121844 */
[----:B------:R-:W2:Y:S04]  /*2b470*/  LDL.LU.64 R222, [R1+0x3ac8] ;  /* 0x003ac80001de7983 */ /* 0x000ea80000300a00 */
[----:B------:R-:W4:Y:S04]  /*2b480*/  LDL.LU.64 R214, [R1+0x3ac0] ;  /* 0x003ac00001d67983 */ /* 0x000f280000300a00 */
[----:B------:R-:W3:Y:S04]  /*2b490*/  LDL.LU.64 R234, [R1+0xfb8] ;  /* 0x000fb80001ea7983 */ /* 0x000ee80000300a00 */
[----:B------:R1:W-:Y:S04]  /*2b4a0*/  STL.64 [R1+0x3540], R6 ;  /* 0x0035400601007387 */ /* 0x0003e80000100a00 */
[----:B-1----:R-:W3:Y:S04]  /*2b4b0*/  LDL.64 R6, [R1+0x1158] ;  /* 0x0011580001067983 */ /* 0x002ee80000100a00 */
[----:B----4-:R-:W-:Y:S04]  /*2b4c0*/  LDGSTS.E [R5+0x100], desc[UR4][R214.64], P0 ;  /* 0x00100000d6057fae */ /* 0x010fe80008121844 */
[----:B--2---:R-:W-:Y:S04]  /*2b4d0*/  LDGSTS.E [R5+0x500], desc[UR4][R222.64], P0 ;  /* 0x00500000de057fae */ /* 0x004fe80008121844 */
[----:B------:R-:W-:Y:S04]  /*2b4e0*/  LDGSTS.E [R5+0x900], desc[UR4][R64.64], P0 ;  /* 0x0090000040057fae */ /* 0x000fe80008121844 */
[----:B------:R-:W-:Y:S04]  /*2b4f0*/  LDGSTS.E [R5+0xd00], desc[UR4][R184.64], P0 ;  /* 0x00d00000b8057fae */ /* 0x000fe80008121844 */
[----:B---3--:R-:W-:Y:S04]  /*2b500*/  LDGSTS.E [R5+0x1100], desc[UR4][R82.64], P0 ;  /* 0x0110000052057fae */ /* 0x008fe80008121844 */
[----:B------:R-:W2:Y:S04]  /*2b510*/  LDL.LU.64 R64, [R1+0x3ab8] ;  /* 0x003ab80001407983 */ /* 0x000ea80000300a00 */
[----:B------:R-:W3:Y:S04]  /*2b520*/  LDL.LU.64 R184, [R1+0x3ab0] ;  /* 0x003ab00001b87983 */ /* 0x000ee80000300a00 */
[----:B------:R-:W4:Y:S04]  /*2b530*/  LDL.LU.64 R82, [R1+0x3aa8] ;  /* 0x003aa80001527983 */ /* 0x000f280000300a00 */
[----:B------:R-:W-:Y:S04]  /*2b540*/  LDGSTS.E [R5+0x1500], desc[UR4][R66.64], P0 ;  /* 0x0150000042057fae */ /* 0x000fe80008121844 */
[----:B------:R-:W-:Y:S04]  /*2b550*/  LDGSTS.E [R5+0x1900], desc[UR4][R186.64], P0 ;  /* 0x01900000ba057fae */ /* 0x000fe80008121844 */
[----:B------:R-:W-:Y:S04]  /*2b560*/  LDGSTS.E [R5+0x1d00], desc[UR4][R202.64], P0 ;  /* 0x01d00000ca057fae */ /* 0x000fe80008121844 */
        /* <DEDUP_REMOVED lines=30> */
[----:B------:R-:W-:Y:S04]  /*2b750*/  LDGSTS.E [R5+0x5d00], desc[UR4][R6.64], P0 ;  /* 0x05d0000006057fae */ /* 0x000fe80008121844 */
[----:B------:R-:W-:Y:S04]  /*2b760*/  LDGSTS.E [R5+0x6100], desc[UR4][R224.64], P0 ;  /* 0x06100000e0057fae */ /* 0x000fe80008121844 */
[----:B------:R-:W-:Y:S04]  /*2b770*/  LDGSTS.E [R5+0x6500], desc[UR4][R228.64], P0 ;  /* 0x06500000e4057fae */ /* 0x000fe80008121844 */
[----:B------:R-:W2:Y:S04]  /*2b780*/  LDL.LU.64 R76, [R1+0x3a28] ;  /* 0x003a2800014c7983 */ /* 0x000ea80000300a00 */
[----:B------:R-:W3:Y:S04]  /*2b790*/  LDL.LU.64 R196, [R1+0x3a20] ;  /* 0x003a200001c47983 */ /* 0x000ee80000300a00 */
[----:B------:R-:W2:Y:S04]  /*2b7a0*/  LDL.LU.64 R248, [R1+0x3a18] ;  /* 0x003a180001f87983 */ /* 0x000ea80000300a00 */
[----:B----4-:R-:W-:Y:S04]  /*2b7b0*/  LDGSTS.E [R5+0x6900], desc[UR4][R198.64], P0 ;  /* 0x06900000c6057fae */ /* 0x010fe80008121844 */
[----:B------:R-:W-:Y:S04]  /*2b7c0*/  LDGSTS.E [R5+0x6d00], desc[UR4][R78.64], P0 ;  /* 0x06d000004e057fae */ /* 0x000fe80008121844 */
[----:B------:R-:W-:Y:S04]  /*2b7d0*/  LDGSTS.E [R5+0x7100], desc[UR4][R200.64], P0 ;  /* 0x07100000c8057fae */ /* 0x000fe80008121844 */
[----:B------:R-:W-:Y:S04]  /*2b7e0*/  LDGSTS.E [R5+0x7500], desc[UR4][R80.64], P0 ;  /* 0x0750000050057fae */ /* 0x000fe80008121844 */
[----:B------:R-:W-:Y:S04]  /*2b7f0*/  LDGSTS.E [R5+0x7900], desc[UR4][R202.64], P0 ;  /* 0x07900000ca057fae */ /* 0x000fe80008121844 */
[----:B------:R-:W4:Y:S04]  /*2b800*/  LDL.LU.64 R198, [R1+0x3a10] ;  /* 0x003a100001c67983 */ /* 0x000f280000300a00 */
[----:B------:R-:W-:Y:S04]  /*2b810*/  LDGSTS.E [R5+0x7d00], desc[UR4][R82.64], P0 ;  /* 0x07d0000052057fae */ /* 0x000fe80008121844 */
[----:B------:R-:W2:Y:S04]  /*2b820*/  LDL.LU.64 R78, [R1+0x3a08] ;  /* 0x003a0800014e7983 */ /* 0x000ea80000300a00 */
[----:B------:R-:W-:Y:S04]  /*2b830*/  LDGSTS.E [R5+0x10100], desc[UR4][R204.64], P0 ;  /* 0x10100000cc057fae */ /* 0x000fe80008121844 */
[----:B------:R-:W3:Y:S04]  /*2b840*/  LDL.LU.64 R200, [R1+0x3a00] ;  /* 0x003a000001c87983 */ /* 0x000ee80000300a00 */
[----:B------:R-:W-:Y:S04]  /*2b850*/  LDGSTS.E [R5+0x10500], desc[UR4][R84.64], P0 ;  /* 0x1050000054057fae */ /* 0x000fe80008121844 */
[----:B------:R-:W2:Y:S04]  /*2b860*/  LDL.LU.64 R80, [R1+0x39f8] ;  /* 0x0039f80001507983 */ /* 0x000ea80000300a00 */
        /* <DEDUP_REMOVED lines=13> */
[----:B------:R-:W3:Y:S04]  /*2b940*/  LDL.64 R114, [R1+0x13f0] ;  /* 0x0013f00001727983 */ /* 0x000ee80000100a00 */
[----:B------:R-:W4:Y:S04]  /*2b950*/  LDL.64 R110, [R1+0x13d0] ;  /* 0x0013d000016e7983 */ /* 0x000f280000100a00 */
[----:B------:R-:W2:Y:S04]  /*2b960*/  LDL.64 R108, [R1+0x1410] ;  /* 0x00141000016c7983 */ /* 0x000ea80000100a00 */
[----:B------:R-:W4:Y:S04]  /*2b970*/  LDL.64 R112, [R1+0x13b0] ;  /* 0x0013b00001707983 */ /* 0x000f280000100a00 */
[----:B------:R-:W4:Y:S04]  /*2b980*/  LDL.64 R6, [R1+0x1390] ;  /* 0x0013900001067983 */ /* 0x000f280000100a00 */
[----:B------:R-:W4:Y:S04]  /*2b990*/  LDL.64 R224, [R1+0x1370] ;  /* 0x0013700001e07983 */ /* 0x000f280000100a00 */
[----:B------:R-:W4:Y:S04]  /*2b9a0*/  LDL.64 R228, [R1+0x1350] ;  /* 0x0013500001e47983 */ /* 0x000f280000100a00 */
        /* <DEDUP_REMOVED lines=44> */
[----:B------:R-:W3:Y:S04]  /*2bc70*/  LDL.LU.64 R216, [R1+0x3918] ;  /* 0x0039180001d87983 */ /* 0x000ee80000300a00 */
[----:B------:R-:W3:Y:S04]  /*2bc80*/  LDL.LU.64 R2, [R1+0x3910] ;  /* 0x0039100001027983 */ /* 0x000ee80000300a00 */
[----:B---3--:R-:W-:Y:S04]  /*2bc90*/  LDGSTS.E [R3+0x200], desc[UR4][R216.64], P0 ;  /* 0x00200000d8037fae */ /* 0x008fe80008121844 */
[----:B--2---:R-:W-:Y:S04]  /*2bca0*/  LDGSTS.E [R3+0x600], desc[UR4][R108.64], P0 ;  /* 0x006000006c037fae */ /* 0x004fe80008121844 */
[----:B------:R-:W-:Y:S04]  /*2bcb0*/  LDGSTS.E [R3+0xa00], desc[UR4][R114.64], P0 ;  /* 0x00a0000072037fae */ /* 0x000fe80008121844 */
[----:B----4-:R-:W-:Y:S04]  /*2bcc0*/  LDGSTS.E [R3+0xe00], desc[UR4][R110.64], P0 ;  /* 0x00e000006e037fae */ /* 0x010fe80008121844 */
[----:B------:R-:W2:Y:S04]  /*2bcd0*/  LDL.LU.64 R108, [R1+0x3908] ;  /* 0x00390800016c7983 */ /* 0x000ea80000300a00 */
[----:B------:R-:W3:Y:S04]  /*2bce0*/  LDL.LU.64 R114, [R1+0x3900] ;  /* 0x0039000001727983 */ /* 0x000ee80000300a00 */
[----:B------:R-:W-:Y:S04]  /*2bcf0*/  LDGSTS.E [R3+0x1200], desc[UR4][R112.64], P0 ;  /* 0x0120000070037fae */ /* 0x000fe80008121844 */
[----:B------:R-:W-:Y:S04]  /*2bd00*/  LDGSTS.E [R3+0x1600], desc[UR4][R6.64], P0 ;  /* 0x0160000006037fae */ /* 0x000fe80008121844 */
[----:B------:R1:W-:Y:S04]  /*2bd10*/  LDGSTS.E [R3+0x1a00], desc[UR4][R224.64], P0 ;  /* 0x01a00000e0037fae */ /* 0x0003e80008121844 */
[----:B------:R-:W4:Y:S04]  /*2bd20*/  LDL.LU.64 R110, [R1+0x38f8] ;  /* 0x0038f800016e7983 */ /* 0x000f280000300a00 */
[----:B------:R-:W-:Y:S04]  /*2bd30*/  LDGSTS.E [R3+0x1e00], desc[UR4][R228.64], P0 ;  /* 0x01e00000e4037fae */ /* 0x000fe80008121844 */
[----:B------:R-:W2:Y:S01]  /*2bd40*/  LDL.LU.64 R112, [R1+0x38f0] ;  /* 0x0038f00001707983 */ /* 0x000ea20000300a00 */
[----:B-1----:R-:W1:Y:S03]  /*2bd50*/  LDC R225, c[0x0][0x230] ;  /* 0x00008c00ffe17b82 */ /* 0x002e660000000800 */
[----:B---3--:R-:W-:Y:S04]  /*2bd60*/  LDGSTS.E [R3+0x2200], desc[UR4][R114.64], P0 ;  /* 0x0220000072037fae */ /* 0x008fe80008121844 */
[----:B------:R-:W-:Y:S04]  /*2bd70*/  LDGSTS.E [R3+0x2600], desc[UR4][R116.64], P0 ;  /* 0x0260000074037fae */ /* 0x000fe80008121844 */
[----:B------:R-:W-:Y:S04]  /*2bd80*/  LDGSTS.E [R3+0x2a00], desc[UR4][R118.64], P0 ;  /* 0x02a0000076037fae */ /* 0x000fe80008121844 */
[----:B------:R-:W3:Y:S04]  /*2bd90*/  LDL.LU.64 R114, [R1+0x38e8] ;  /* 0x0038e80001727983 */ /* 0x000ee80000300a00 */
[----:B------:R-:W4:Y:S04]  /*2bda0*/  LDL.LU.64 R116, [R1+0x38e0] ;  /* 0x0038e00001747983 */ /* 0x000f280000300a00 */
[----:B------:R-:W2:Y:S04]  /*2bdb0*/  LDL.LU.64 R118, [R1+0x38d8] ;  /* 0x0038d80001767983 */ /* 0x000ea80000300a00 */
[----:B------:R-:W-:Y:S04]  /*2bdc0*/  LDGSTS.E [R3+0x2e00], desc[UR4][R120.64], P0 ;  /* 0x02e0000078037fae */ /* 0x000fe80008121844 */
        /* <DEDUP_REMOVED lines=8> */
[----:B------:R-:W-:Y:S04]  /*2be50*/  LDGSTS.E [R3+0x4600], desc[UR4][R210.64], P0 ;  /* 0x04600000d2037fae */ /* 0x000fe80008121844 */
[----:B------:R-:W-:Y:S04]  /*2be60*/  LDGSTS.E [R3+0x4a00], desc[UR4][R208.64], P0 ;  /* 0x04a00000d0037fae */ /* 0x000fe80008121844 */
[----:B------:R-:W3:Y:S04]  /*2be70*/  LDL.LU.64 R250, [R1+0x38b8] ;  /* 0x0038b80001fa7983 */ /* 0x000ee80000300a00 */
[----:B------:R-:W-:Y:S04]  /*2be80*/  LDGSTS.E [R3+0x4e00], desc[UR4][R206.64], P0 ;  /* 0x04e00000ce037fae */ /* 0x000fe80008121844 */
[----:B------:R-:W3:Y:S04]  /*2be90*/  LDL.LU R232, [R1+0x38b0] ;  /* 0x0038b00001e87983 */ /* 0x000ee80000300800 */
[----:B------:R-:W-:Y:S04]  /*2bea0*/  LDGSTS.E [R3+0x5200], desc[UR4][R244.64], P0 ;  /* 0x05200000f4037fae */ /* 0x000fe80008121844 */
[----:B------:R-:W3:Y:S04]  /*2beb0*/  LDL.LU.64 R14, [R1+0x38a8] ;  /* 0x0038a800010e7983 */ /* 0x000ee80000300a00 */
        /* <DEDUP_REMOVED lines=84> */
[----:B------:R1:W-:Y:S04]  /*2c400*/  LDGSTS.E [R3+0x17e00], desc[UR4][R226.64], P0 ;  /* 0x17e00000e2037fae */ /* 0x0003e80008121844 */
[----:B------:R-:W3:Y:S04]  /*2c410*/  LDL.LU.64 R130, [R1+0x3750] ;  /* 0x0037500001827983 */ /* 0x000ee80000300a00 */
[----:B--2---:R-:W-:Y:S04]  /*2c420*/  LDGSTS.E [R0+0x300], desc[UR4][R218.64], P0 ;  /* 0x00300000da007fae */ /* 0x004fe80008121844 */
[----:B------:R-:W2:Y:S01]  /*2c430*/  LDL.LU.64 R128, [R1+0x3748] ;  /* 0x0037480001807983 */ /* 0x000ea20000300a00 */
[----:B------:R-:W-:Y:S01]  /*2c440*/  VIADD R224, R252, 0xffffff1d ;  /* 0xffffff1dfce07836 */ /* 0x000fe20000000000 */
[----:B-1----:R-:W1:Y:S02]  /*2c450*/  LDC R226, c[0x0][0x230] ;  /* 0x00008c00ffe27b82 */ /* 0x002e640000000800 */
[----:B----4-:R-:W-:Y:S04]  /*2c460*/  LDGSTS.E [R0+0x700], desc[UR4][R122.64], P0 ;  /* 0x007000007a007fae */ /* 0x010fe80008121844 */
[----:B------:R-:W4:Y:S02]  /*2c470*/  LDL.LU.64 R126, [R1+0x3740] ;  /* 0x00374000017e7983 */ /* 0x000f240000300a00 */
[----:B------:R-:W1:Y:S02]  /*2c480*/  LDC R227, c[0x0][0x230] ;  /* 0x00008c00ffe37b82 */ /* 0x000e640000000800 */
[----:B---3--:R-:W-:Y:S04]  /*2c490*/  LDGSTS.E [R0+0xb00], desc[UR4][R120.64], P0 ;  /* 0x00b0000078007fae */ /* 0x008fe80008121844 */
[----:B------:R-:W3:Y:S04]  /*2c4a0*/  LDL.LU.64 R124, [R1+0x3738] ;  /* 0x00373800017c7983 */ /* 0x000ee80000300a00 */
[----:B------:R-:W-:Y:S04]  /*2c4b0*/  LDGSTS.E [R0+0xf00], desc[UR4][R118.64], P0 ;  /* 0x00f0000076007fae */ /* 0x000fe80008121844 */
[----:B------:R-:W2:Y:S04]  /*2c4c0*/  LDL.LU.64 R122, [R1+0x3730] ;  /* 0x00373000017a7983 */ /* 0x000ea80000300a00 */
[----:B------:R-:W-:Y:S04]  /*2c4d0*/  LDGSTS.E [R0+0x1300], desc[UR4][R116.64], P0 ;  /* 0x0130000074007fae */ /* 0x000fe80008121844 */
[----:B------:R-:W4:Y:S04]  /*2c4e0*/  LDL.LU.64 R120, [R1+0x3728] ;  /* 0x0037280001787983 */ /* 0x000f280000300a00 */
[----:B------:R-:W-:Y:S04]  /*2c4f0*/  LDGSTS.E [R0+0x1700], desc[UR4][R114.64], P0 ;  /* 0x0170000072007fae */ /* 0x000fe80008121844 */
        /* <DEDUP_REMOVED lines=60> */
[----:B------:R-:W-:Y:S04]  /*2c8c0*/  LDGSTS.E [R0+0x11300], desc[UR4][R58.64], P0 ;  /* 0x113000003a007fae */ /* 0x000fe80008121844 */
        /* <DEDUP_REMOVED lines=26> */
[----:B------:R-:W3:Y:S04]  /*2ca70*/  LDL.LU.64 R240, [R1+0x35c8] ;  /* 0x0035c80001f07983 */ /* 0x000ee80000300a00 */
[----:B------:R-:W4:Y:S04]  /*2ca80*/  LDL.LU.64 R242, [R1+0x35c0] ;  /* 0x0035c00001f27983 */ /* 0x000f280000300a00 */
[----:B------:R1:W-:Y:S04]  /*2ca90*/  LDGSTS.E [R0+0x14b00], desc[UR4][R20.64], P0 ;  /* 0x14b0000014007fae */ /* 0x0003e80008121844 */
[----:B------:R1:W-:Y:S04]  /*2caa0*/  LDGSTS.E [R0+0x14f00], desc[UR4][R18.64], P0 ;  /* 0x14f0000012007fae */ /* 0x0003e80008121844 */
[----:B------:R1:W-:Y:S04]  /*2cab0*/  LDGSTS.E [R0+0x15300], desc[UR4][R16.64], P0 ;  /* 0x1530000010007fae */ /* 0x0003e80008121844 */
[----:B------:R-:W1:Y:S04]  /*2cac0*/  LDL.LU.64 R20, [R1+0x35b8] ;  /* 0x0035b80001147983 */ /* 0x000e680000300a00 */
[----:B------:R-:W2:Y:S04]  /*2cad0*/  LDL.LU.64 R18, [R1+0x35b0] ;  /* 0x0035b00001127983 */ /* 0x000ea80000300a00 */
[----:B------:R-:W3:Y:S04]  /*2cae0*/  LDL.LU.64 R16, [R1+0x35a8] ;  /* 0x0035a80001107983 */ /* 0x000ee80000300a00 */
[----:B------:R-:W-:Y:S04]  /*2caf0*/  LDGSTS.E [R0+0x15700], desc[UR4][R32.64], P0 ;  /* 0x1570000020007fae */ /* 0x000fe80008121844 */
[----:B------:R-:W-:Y:S04]  /*2cb00*/  LDGSTS.E [R0+0x15b00], desc[UR4][R30.64], P0 ;  /* 0x15b000001e007fae */ /* 0x000fe80008121844 */
[----:B------:R-:W-:Y:S04]  /*2cb10*/  LDGSTS.E [R0+0x15f00], desc[UR4][R24.64], P0 ;  /* 0x15f0000018007fae */ /* 0x000fe80008121844 */
[----:B------:R-:W4:Y:S04]  /*2cb20*/  LDL.LU.64 R32, [R1+0x448] ;  /* 0x0004480001207983 */ /* 0x000f280000300a00 */
[----:B------:R-:W4:Y:S04]  /*2cb30*/  LDL.LU.64 R30, [R1+0x440] ;  /* 0x00044000011e7983 */ /* 0x000f280000300a00 */
[----:B------:R-:W-:Y:S04]  /*2cb40*/  LDGSTS.E [R0+0x16300], desc[UR4][R22.64], P0 ;  /* 0x1630000016007fae */ /* 0x000fe80008121844 */
[----:B------:R-:W4:Y:S04]  /*2cb50*/  LDL.LU.64 R24, [R1+0x438] ;  /* 0x0004380001187983 */ /* 0x000f280000300a00 */
[----:B------:R-:W-:Y:S04]  /*2cb60*/  LDGSTS.E [R0+0x16700], desc[UR4][R8.64], P0 ;  /* 0x1670000008007fae */ /* 0x000fe80008121844 */
[----:B------:R-:W4:Y:S04]  /*2cb70*/  LDL.LU.64 R22, [R1+0x430] ;  /* 0x0004300001167983 */ /* 0x000f280000300a00 */
[----:B------:R-:W-:Y:S04]  /*2cb80*/  LDGSTS.E [R0+0x16b00], desc[UR4][R238.64], P0 ;  /* 0x16b00000ee007fae */ /* 0x000fe80008121844 */
[----:B------:R-:W4:Y:S04]  /*2cb90*/  LDL.LU.64 R8, [R1+0x35a0] ;  /* 0x0035a00001087983 */ /* 0x000f280000300a00 */
[----:B------:R-:W-:Y:S04]  /*2cba0*/  LDGSTS.E [R0+0x16f00], desc[UR4][R236.64], P0 ;  /* 0x16f00000ec007fae */ /* 0x000fe80008121844 */
[----:B------:R-:W-:Y:S04]  /*2cbb0*/  LDGSTS.E [R0+0x17300], desc[UR4][R230.64], P0 ;  /* 0x17300000e6007fae */ /* 0x000fe80008121844 */
[----:B------:R4:W-:Y:S04]  /*2cbc0*/  LDGSTS.E [R0+0x17700], desc[UR4][R34.64], P0 ;  /* 0x1770000022007fae */ /* 0x0009e80008121844 */
[----:B------:R-:W4:Y:S04]  /*2cbd0*/  LDL.LU.64 R236, [R1+0x428] ;  /* 0x0004280001ec7983 */ /* 0x000f280000300a00 */
[----:B------:R-:W4:Y:S04]  /*2cbe0*/  LDL.LU.64 R238, [R1+0x420] ;  /* 0x0004200001ee7983 */ /* 0x000f280000300a00 */
[----:B------:R4:W-:Y:S04]  /*2cbf0*/  LDGSTS.E [R0+0x17b00], desc[UR4][R28.64], P0 ;  /* 0x17b000001c007fae */ /* 0x0009e80008121844 */
[----:B------:R-:W-:Y:S04]  /*2cc00*/  LDGSTS.E [R0+0x17f00], desc[UR4][R26.64], P0 ;  /* 0x17f000001a007fae */ /* 0x000fe80008121844 */
[----:B------:R-:W0:Y:S04]  /*2cc10*/  LDGDEPBAR ;  /* 0x00000000000079af */ /* 0x000e280000000000 */
[----:B------:R-:W4:Y:S04]  /*2cc20*/  LDL.LU.64 R28, [R1+0x418] ;  /* 0x00041800011c7983 */ /* 0x000f280000300a00 */
[----:B------:R-:W4:Y:S04]  /*2cc30*/  LDL.LU.64 R26, [R1+0x410] ;  /* 0x00041000011a7983 */ /* 0x000f280000300a00 */
[----:B------:R-:W4:Y:S01]  /*2cc40*/  LDL.LU.64 R230, [R1+0x408] ;  /* 0x0004080001e67983 */ /* 0x000f220000300a00 */
[----:B------:R-:W-:Y:S01]  /*2cc50*/  BAR.SYNC.DEFER_BLOCKING 0x0 ;  /* 0x0000000000007b1d */ /* 0x000fe20000010000 */
[----:B-1----:R-:W-:-:S04]  /*2cc60*/  IMAD.WIDE R20, R2, 0x4, R20 ;  /* 0x0000000402147825 */ /* 0x002fc800078e0214 */
[----:B--2---:R-:W-:-:S04]  /*2cc70*/  IMAD.WIDE R18, R2, 0x4, R18 ;  /* 0x0000000402127825 */ /* 0x004fc800078e0212 */
[----:B---3--:R-:W-:-:S04]  /*2cc80*/  IMAD.WIDE R16, R2, 0x4, R16 ;  /* 0x0000000402107825 */ /* 0x008fc800078e0210 */
[----:B----4-:R-:W-:-:S04]  /*2cc90*/  IMAD.WIDE R228, R2, 0x4, R32 ;  /* 0x0000000402e47825 */ /* 0x010fc800078e0220 */
[C---:B------:R-:W-:Y:S01]  /*2cca0*/  IMAD.WIDE R34, R2.reuse, 0x4, R30 ;  /* 0x0000000402227825 */ /* 0x040fe200078e021e */
[----:B------:R1:W-:Y:S03]  /*2ccb0*/  STL.64 [R1+0xc40], R228 ;  /* 0x000c40e401007387 */ /* 0x0003e60000100a00 */
[C---:B------:R-:W-:Y:S02]  /*2ccc0*/  IMAD.WIDE R32, R2.reuse, 0x4, R24 ;  /* 0x0000000402207825 */ /* 0x040fe400078e0218 */
[----:B------:R-:W2:Y:S04]  /*2ccd0*/  LDL.LU.64 R24, [R1+0x400] ;  /* 0x0004000001187983 */ /* 0x000ea80000300a00 */
[----:B------:R-:W-:Y:S01]  /*2cce0*/  STL.64 [R1+0xc38], R34 ;  /* 0x000c382201007387 */ /* 0x000fe20000100a00 */
[----:B------:R-:W-:-:S03]  /*2ccf0*/  IMAD.WIDE R30, R2, 0x4, R22 ;  /* 0x00000004021e7825 */ /* 0x000fc600078e0216 */
[----:B------:R-:W3:Y:S01]  /*2cd00*/  LDL.LU.64 R22, [R1+0x3f8] ;  /* 0x0003f80001167983 */ /* 0x000ee20000300a00 */
[----:B------:R-:W-:-:S03]  /*2cd10*/  IMAD.WIDE R8, R2, 0x4, R8 ;  /* 0x0000000402087825 */ /* 0x000fc600078e0208 */
[----:B------:R4:W-:Y:S04]  /*2cd20*/  STL.64 [R1+0xc30], R32 ;  /* 0x000c302001007387 */ /* 0x0009e80000100a00 */
[----:B------:R-:W-:Y:S01]  /*2cd30*/  @!PT LDS RZ, [RZ] ;  /* 0x00000000fffff984 */ /* 0x000fe20000000800 */
[----:B------:R-:W-:Y:S01]  /*2cd40*/  @!PT LDS RZ, [RZ] ;  /* 0x00000000fffff984 */ /* 0x000fe20000000800 */
[----:B------:R-:W-:Y:S01]  /*2cd50*/  @!PT LDS RZ, [RZ] ;  /* 0x00000000fffff984 */ /* 0x000fe20000000800 */
[----:B------:R-:W-:Y:S04]  /*2cd60*/  LDGSTS.E [R250+0x60000], desc[UR4][R8.64], !P3 ;  /* 0x6000000008fa7fae */ /* 0x000fe8000d921844 */
[----:B------:R-:W-:Y:S04]  /*2cd70*/  LDGSTS.E [R250+0x64000], desc[UR4][R16.64], !P3 ;  /* 0x6400000010fa7fae */ /* 0x000fe8000d921844 */
[----:B------:R-:W3:Y:S04]  /*2cd80*/  LDL.LU.64 R6, [R1+0x3f0] ;  /* 0x0003f00001067983 */ /* 0x000ee80000300a00 */
[----:B------:R-:W-:Y:S04]  /*2cd90*/  LDGSTS.E [R250+0x68000], desc[UR4][R18.64], !P3 ;  /* 0x6800000012fa7fae */ /* 0x000fe8000d921844 */
[----:B------:R-:W-:Y:S04]  /*2cda0*/  LDGSTS.E [R250+0x6c000], desc[UR4][R20.64], !P3 ;  /* 0x6c00000014fa7fae */ /* 0x000fe8000d921844 */
[----:B------:R1:W-:Y:S04]  /*2cdb0*/  LDGSTS.E [R250+0x60004], desc[UR4][R228.64], !P4 ;  /* 0x60004000e4fa7fae */ /* 0x0003e8000e121844 */
[----:B------:R-:W-:Y:S04]  /*2cdc0*/  LDGSTS.E [R250+0x64004], desc[UR4][R34.64], !P4 ;  /* 0x6400400022fa7fae */ /* 0x000fe8000e121844 */
[----:B------:R4:W-:Y:S04]  /*2cdd0*/  LDGSTS.E [R250+0x68004], desc[UR4][R32.64], !P4 ;  /* 0x6800400020fa7fae */ /* 0x0009e8000e121844 */
[----:B------:R4:W-:Y:S01]  /*2cde0*/  STL.64 [R1+0xc28], R30 ;  /* 0x000c281e01007387 */ /* 0x0009e20000100a00 */
[----:B------:R-:W-:Y:S01]  /*2cdf0*/  ISETP.GE.U32.AND P3, PT, R224, 0x7ffffede, PT ;  /* 0x7ffffedee000780c */ /* 0x000fe20003f66070 */
[C---:B------:R-:W-:Y:S01]  /*2ce00*/  IMAD.WIDE R28, R2.reuse, 0x4, R28 ;  /* 0x00000004021c7825 */ /* 0x040fe200078e021c */
[----:B------:R-:W-:Y:S01]  /*2ce10*/  ISETP.GE.U32.AND P0, PT, R251, 0x7ffffedf, PT ;  /* 0x7ffffedffb00780c */ /* 0x000fe20003f06070 */
[----:B------:R4:W-:Y:S01]  /*2ce20*/  LDGSTS.E [R250+0x6c004], desc[UR4][R30.64], !P4 ;  /* 0x6c0040001efa7fae */ /* 0x0009e2000e121844 */
[----:B-1----:R-:W1:Y:S01]  /*2ce30*/  LDC R228, c[0x0][0x230] ;  /* 0x00008c00ffe47b82 */ /* 0x002e620000000800 */
[----:B----4-:R-:W-:-:S04]  /*2ce40*/  IMAD.WIDE R32, R2, 0x4, R236 ;  /* 0x0000000402207825 */ /* 0x010fc800078e02ec */
[----:B------:R-:W-:Y:S01]  /*2ce50*/  VIADD R224, R232, 0xffffff1c ;  /* 0xffffff1ce8e07836 */ /* 0x000fe20000000000 */
[----:B------:R-:W-:Y:S01]  /*2ce60*/  LDGSTS.E [R250+0x60008], desc[UR4][R32.64], !P5 ;  /* 0x6000800020fa7fae */ /* 0x000fe2000e921844 */
[----:B------:R-:W-:-:S03]  /*2ce70*/  IMAD.WIDE R30, R2, 0x4, R238 ;  /* 0x00000004021e7825 */ /* 0x000fc600078e02ee */
[----:B------:R-:W4:Y:S04]  /*2ce80*/  LDL.LU.64 R238, [R1+0x68] ;  /* 0x0000680001ee7983 */ /* 0x000f280000300a00 */
[----:B------:R-:W4:Y:S04]  /*2ce90*/  LDL.LU.64 R236, [R1+0x60] ;  /* 0x0000600001ec7983 */ /* 0x000f280000300a00 */
[----:B------:R-:W-:Y:S04]  /*2cea0*/  STL.64 [R1+0xc20], R32 ;  /* 0x000c202001007387 */ /* 0x000fe80000100a00 */
[----:B------:R-:W4:Y:S04]  /*2ceb0*/  LDL.LU.64 R34, [R1+0x58] ;  /* 0x0000580001227983 */ /* 0x000f280000300a00 */
[----:B------:R1:W-:Y:S04]  /*2cec0*/  STL.64 [R1+0xc18], R30 ;  /* 0x000c181e01007387 */ /* 0x0003e80000100a00 */
[----:B------:R-:W4:Y:S01]  /*2ced0*/  LDL.LU.64 R232, [R1+0x50] ;  /* 0x0000500001e87983 */ /* 0x000f220000300a00 */
[----:B------:R-:W-:-:S03]  /*2cee0*/  IMAD.WIDE R26, R2, 0x4, R26 ;  /* 0x00000004021a7825 */ /* 0x000fc600078e021a */
[----:B------:R1:W-:Y:S01]  /*2cef0*/  STL.64 [R1+0xc10], R28 ;  /* 0x000c101c01007387 */ /* 0x0003e20000100a00 */
[----:B------:R-:W-:-:S03]  /*2cf00*/  IMAD.WIDE R230, R2, 0x4, R230 ;  /* 0x0000000402e67825 */ /* 0x000fc600078e02e6 */
[----:B------:R-:W-:Y:S04]  /*2cf10*/  LDGSTS.E [R250+0x64008], desc[UR4][R30.64], !P5 ;  /* 0x640080001efa7fae */ /* 0x000fe8000e921844 */
[----:B------:R1:W-:Y:S04]  /*2cf20*/  STL.64 [R1+0xc08], R26 ;  /* 0x000c081a01007387 */ /* 0x0003e80000100a00 */
[----:B------:R-:W-:Y:S04]  /*2cf30*/  LDGSTS.E [R250+0x68008], desc[UR4][R28.64], !P5 ;  /* 0x680080001cfa7fae */ /* 0x000fe8000e921844 */
[----:B-1----:R-:W4:Y:S04]  /*2cf40*/  LDL.LU.64 R30, [R1+0x48] ;  /* 0x00004800011e7983 */ /* 0x002f280000300a00 */
[----:B------:R-:W-:Y:S04]  /*2cf50*/  LDGSTS.E [R250+0x6c008], desc[UR4][R26.64], !P5 ;  /* 0x6c0080001afa7fae */ /* 0x000fe8000e921844 */
[----:B------:R-:W4:Y:S04]  /*2cf60*/  LDL.LU.64 R28, [R1+0x40] ;  /* 0x00004000011c7983 */ /* 0x000f280000300a00 */
[----:B------:R-:W-:Y:S04]  /*2cf70*/  LDGSTS.E [R250+0x6000c], desc[UR4][R230.64], !P6 ;  /* 0x6000c000e6fa7fae */ /* 0x000fe8000f121844 */
[----:B------:R-:W4:Y:S04]  /*2cf80*/  LDL.LU.64 R26, [R1+0x38] ;  /* 0x00003800011a7983 */ /* 0x000f280000300a00 */
[----:B------:R-:W-:Y:S04]  /*2cf90*/  STL.64 [R1+0xc00], R230 ;  /* 0x000c00e601007387 */ /* 0x000fe80000100a00 */
[----:B------:R-:W4:Y:S01]  /*2cfa0*/  LDL.LU.64 R32, [R1+0x30] ;  /* 0x0000300001207983 */ /* 0x000f220000300a00 */
[----:B--2---:R-:W-:-:S04]  /*2cfb0*/  IMAD.WIDE R24, R2, 0x4, R24 ;  /* 0x0000000402187825 */ /* 0x004fc800078e0218 */
[C---:B---3--:R-:W-:Y:S01]  /*2cfc0*/  IMAD.WIDE R22, R2.reuse, 0x4, R22 ;  /* 0x0000000402167825 */ /* 0x048fe200078e0216 */
[----:B------:R1:W-:Y:S04]  /*2cfd0*/  STL.64 [R1+0xbf8], R24 ;  /* 0x000bf81801007387 */ /* 0x0003e80000100a00 */
[----:B------:R2:W-:Y:S04]  /*2cfe0*/  STL.64 [R1+0xbf0], R22 ;  /* 0x000bf01601007387 */ /* 0x0005e80000100a00 */
[----:B------:R-:W-:Y:S04]  /*2cff0*/  LDGSTS.E [R250+0x6400c], desc[UR4][R24.64], !P6 ;  /* 0x6400c00018fa7fae */ /* 0x000fe8000f121844 */
[----:B------:R-:W-:Y:S01]  /*2d000*/  LDGSTS.E [R250+0x6800c], desc[UR4][R22.64], !P6 ;  /* 0x6800c00016fa7fae */ /* 0x000fe2000f121844 */
[----:B------:R-:W-:-:S05]  /*2d010*/  IMAD.WIDE R6, R2, 0x4, R6 ;  /* 0x0000000402067825 */ /* 0x000fca00078e0206 */
[----:B------:R3:W-:Y:S04]  /*2d020*/  STL.64 [R1+0xbe8], R6 ;  /* 0x000be80601007387 */ /* 0x0007e80000100a00 */
[----:B-1----:R-:W3:Y:S04]  /*2d030*/  LDL.LU.64 R24, [R1+0x28] ;  /* 0x0000280001187983 */ /* 0x002ee80000300a00 */
[----:B--2---:R-:W2:Y:S04]  /*2d040*/  LDL.LU.64 R22, [R1+0x20] ;  /* 0x0000200001167983 */ /* 0x004ea80000300a00 */
[----:B------:R-:W2:Y:S04]  /*2d050*/  LDL.LU.64 R230, [R1+0x18] ;  /* 0x0000180001e67983 */ /* 0x000ea80000300a00 */
[----:B------:R3:W-:Y:S01]  /*2d060*/  LDGSTS.E [R250+0x6c00c], desc[UR4][R6.64], !P6 ;  /* 0x6c00c00006fa7fae */ /* 0x0007e2000f121844 */
[----:B----4-:R-:W-:-:S04]  /*2d070*/  IMAD.WIDE R238, R2, 0x4, R238 ;  /* 0x0000000402ee7825 */ /* 0x010fc800078e02ee */
[C---:B------:R-:W-:Y:S01]  /*2d080*/  IMAD.WIDE R236, R2.reuse, 0x4, R236 ;  /* 0x0000000402ec7825 */ /* 0x040fe200078e02ec */
[----:B------:R1:W-:Y:S04]  /*2d090*/  STL.64 [R1+0xbe0], R238 ;  /* 0x000be0ee01007387 */ /* 0x0003e80000100a00 */
[----:B------:R-:W-:Y:S01]  /*2d0a0*/  LDGSTS.E [R250+0x70000], desc[UR4][R238.64], !P1 ;  /* 0x70000000eefa7fae */ /* 0x000fe2000c921844 */
[----:B------:R-:W-:-:S03]  /*2d0b0*/  IMAD.WIDE R34, R2, 0x4, R34 ;  /* 0x0000000402227825 */ /* 0x000fc600078e0222 */
[----:B------:R-:W-:Y:S04]  /*2d0c0*/  LDGSTS.E [R250+0x74000], desc[UR4][R236.64], !P1 ;  /* 0x74000000ecfa7fae */ /* 0x000fe8000c921844 */
[----:B------:R-:W-:Y:S01]  /*2d0d0*/  LDGSTS.E [R250+0x78000], desc[UR4][R34.64], !P1 ;  /* 0x7800000022fa7fae */ /* 0x000fe2000c921844 */
[----:B---3--:R-:W-:-:S03]  /*2d0e0*/  IMAD.WIDE R6, R2, 0x4, R232 ;  /* 0x0000000402067825 */ /* 0x008fc600078e02e8 */
[----:B------:R-:W3:Y:S04]  /*2d0f0*/  LDL.LU.64 R232, [R1+0x10] ;  /* 0x0000100001e87983 */ /* 0x000ee80000300a00 */
[----:B------:R4:W-:Y:S04]  /*2d100*/  STL.64 [R1+0xbd8], R236 ;  /* 0x000bd8ec01007387 */ /* 0x0009e80000100a00 */
[----:B------:R-:W-:Y:S04]  /*2d110*/  STL.64 [R1+0xbd0], R34 ;  /* 0x000bd02201007387 */ /* 0x000fe80000100a00 */
[----:B------:R4:W-:Y:S04]  /*2d120*/  STL.64 [R1+0xbc8], R6 ;  /* 0x000bc80601007387 */ /* 0x0009e80000100a00 */
[----:B-1----:R-:W3:Y:S04]  /*2d130*/  LDL.LU.64 R238, [R1+0x8] ;  /* 0x0000080001ee7983 */ /* 0x002ee80000300a00 */
[----:B----4-:R-:W4:Y:S01]  /*2d140*/  LDL.LU.64 R236, [R1] ;  /* 0x0000000001ec7983 */ /* 0x010f220000300a00 */
[----:B------:R-:W-:-:S03]  /*2d150*/  IMAD.WIDE R30, R2, 0x4, R30 ;  /* 0x00000004021e7825 */ /* 0x000fc600078e021e */
[----:B------:R1:W-:Y:S01]  /*2d160*/  LDGSTS.E [R250+0x7c000], desc[UR4][R6.64], !P1 ;  /* 0x7c00000006fa7fae */ /* 0x0003e2000c921844 */
[----:B------:R-:W-:-:S03]  /*2d170*/  IMAD.WIDE R28, R2, 0x4, R28 ;  /* 0x00000004021c7825 */ /* 0x000fc600078e021c */
[----:B------:R-:W-:Y:S04]  /*2d180*/  STL.64 [R1+0xbc0], R30 ;  /* 0x000bc01e01007387 */ /* 0x000fe80000100a00 */
[----:B------:R-:W-:Y:S01]  /*2d190*/  LDGSTS.E [R250+0x70004], desc[UR4][R30.64], !P0 ;  /* 0x700040001efa7fae */ /* 0x000fe2000c121844 */
[----:B------:R-:W-:-:S03]  /*2d1a0*/  IMAD.WIDE R26, R2, 0x4, R26 ;  /* 0x00000004021a7825 */ /* 0x000fc600078e021a */
[----:B------:R-:W-:Y:S04]  /*2d1b0*/  STL.64 [R1+0xbb8], R28 ;  /* 0x000bb81c01007387 */ /* 0x000fe80000100a00 */
[----:B------:R2:W-:Y:S01]  /*2d1c0*/  LDGSTS.E [R250+0x74004], desc[UR4][R28.64], !P0 ;  /* 0x740040001cfa7fae */ /* 0x0005e2000c121844 */
[----:B-1----:R-:W-:-:S03]  /*2d1d0*/  IMAD.WIDE R6, R2, 0x4, R32 ;  /* 0x0000000402067825 */ /* 0x002fc600078e0220 */
[----:B------:R-:W-:Y:S04]  /*2d1e0*/  STL.64 [R1+0xbb0], R26 ;  /* 0x000bb01a01007387 */ /* 0x000fe80000100a00 */
[----:B------:R1:W-:Y:S04]  /*2d1f0*/  LDGSTS.E [R250+0x78004], desc[UR4][R26.64], !P0 ;  /* 0x780040001afa7fae */ /* 0x0003e8000c121844 */
[----:B------:R1:W-:Y:S04]  /*2d200*/  STL.64 [R1+0xba8], R6 ;  /* 0x000ba80601007387 */ /* 0x0003e80000100a00 */
[----:B------:R4:W-:Y:S01]  /*2d210*/  LDGSTS.E [R250+0x7c004], desc[UR4][R6.64], !P0 ;  /* 0x7c00400006fa7fae */ /* 0x0009e2000c121844 */
[----:B------:R-:W-:-:S03]  /*2d220*/  ISETP.GE.U32.AND P4, PT, R224, 0x7ffffedd, PT ;  /* 0x7ffffedde000780c */ /* 0x000fc60003f86070 */
[----:B-1----:R-:W4:Y:S01]  /*2d230*/  LDL.LU.64 R6, [R1+0x3e8] ;  /* 0x0003e80001067983 */ /* 0x002f220000300a00 */
[----:B--2---:R-:W-:-:S04]  /*2d240*/  IMAD.WIDE R28, R2, 0x4, R24 ;  /* 0x00000004021c7825 */ /* 0x004fc800078e0218 */
[C---:B------:R-:W-:Y:S01]  /*2d250*/  IMAD.WIDE R26, R2.reuse, 0x4, R22 ;  /* 0x00000004021a7825 */ /* 0x040fe200078e0216 */
[----:B------:R1:W-:Y:S03]  /*2d260*/  STL.64 [R1+0xba0], R28 ;  /* 0x000ba01c01007387 */ /* 0x0003e60000100a00 */
[C---:B------:R-:W-:Y:S01]  /*2d270*/  IMAD.WIDE R24, R2.reuse, 0x4, R230 ;  /* 0x0000000402187825 */ /* 0x040fe200078e02e6 */
[----:B------:R-:W2:Y:S04]  /*2d280*/  LDL.LU.64 R34, [R1+0x3e0] ;  /* 0x0003e00001227983 */ /* 0x000ea80000300a00 */
[----:B------:R1:W-:Y:S04]  /*2d290*/  STL.64 [R1+0xb98], R26 ;  /* 0x000b981a01007387 */ /* 0x0003e80000100a00 */
[----:B------:R-:W2:Y:S04]  /*2d2a0*/  LDL.LU.64 R32, [R1+0x3d8] ;  /* 0x0003d80001207983 */ /* 0x000ea80000300a00 */
[----:B------:R4:W-:Y:S04]  /*2d2b0*/  STL.64 [R1+0xb90], R24 ;  /* 0x000b901801007387 */ /* 0x0009e80000100a00 */
[----:B------:R-:W2:Y:S01]  /*2d2c0*/  LDL.LU.64 R30, [R1+0x3d0] ;  /* 0x0003d000011e7983 */ /* 0x000ea20000300a00 */
[----:B------:R-:W-:-:S03]  /*2d2d0*/  IMAD.WIDE R230, R2, 0x4, R240 ;  /* 0x0000000402e67825 */ /* 0x000fc600078e02f0 */
[----:B------:R2:W-:Y:S04]  /*2d2e0*/  LDGSTS.E [R250+0x70008], desc[UR4][R28.64], !P3 ;  /* 0x700080001cfa7fae */ /* 0x0005e8000d921844 */
[----:B------:R2:W-:Y:S04]  /*2d2f0*/  LDGSTS.E [R250+0x74008], desc[UR4][R26.64], !P3 ;  /* 0x740080001afa7fae */ /* 0x0005e8000d921844 */
[----:B------:R2:W-:Y:S01]  /*2d300*/  LDGSTS.E [R250+0x78008], desc[UR4][R24.64], !P3 ;  /* 0x7800800018fa7fae */ /* 0x0005e2000d921844 */
[----:B---3--:R-:W-:-:S05]  /*2d310*/  IMAD.WIDE R22, R2, 0x4, R232 ;  /* 0x0000000402167825 */ /* 0x008fca00078e02e8 */
[----:B------:R3:W-:Y:S01]  /*2d320*/  STL.64 [R1+0xb88], R22 ;  /* 0x000b881601007387 */ /* 0x0007e20000100a00 */
[----:B------:R-:W-:-:S03]  /*2d330*/  IMAD.WIDE R232, R2, 0x4, R242 ;  /* 0x0000000402e87825 */ /* 0x000fc600078e02f2 */
[----:B-1----:R-:W2:Y:S04]  /*2d340*/  LDL.LU.64 R28, [R1+0x3c8] ;  /* 0x0003c800011c7983 */ /* 0x002ea80000300a00 */
[----:B------:R-:W2:Y:S01]  /*2d350*/  LDL.LU.64 R26, [R1+0x3c0] ;  /* 0x0003c000011a7983 */ /* 0x000ea20000300a00 */
[----:B------:R-:W-:-:S03]  /*2d360*/  IMAD.WIDE R238, R2, 0x4, R238 ;  /* 0x0000000402ee7825 */ /* 0x000fc600078e02ee */
[----:B------:R1:W-:Y:S01]  /*2d370*/  LDGSTS.E [R250+0x7c008], desc[UR4][R22.64], !P3 ;  /* 0x7c00800016fa7fae */ /* 0x0003e2000d921844 */
[----:B----4-:R-:W-:-:S03]  /*2d380*/  IMAD.WIDE R236, R2, 0x4, R236 ;  /* 0x0000000402ec7825 */ /* 0x010fc600078e02ec */
[----:B------:R-:W-:Y:S04]  /*2d390*/  STL.64 [R1+0xb80], R238 ;  /* 0x000b80ee01007387 */ /* 0x000fe80000100a00 */
[----:B------:R-:W4:Y:S04]  /*2d3a0*/  LDL.LU.64 R24, [R1+0x3b8] ;  /* 0x0003b80001187983 */ /* 0x000f280000300a00 */
[----:B------:R-:W-:Y:S04]  /*2d3b0*/  STL.64 [R1+0xb78], R236 ;  /* 0x000b78ec01007387 */ /* 0x000fe80000100a00 */
[----:B------:R-:W-:Y:S04]  /*2d3c0*/  LDGSTS.E [R250+0x7000c], desc[UR4][R238.64], !P4 ;  /* 0x7000c000eefa7fae */ /* 0x000fe8000e121844 */
[----:B---3--:R-:W1:Y:S04]  /*2d3d0*/  LDL.LU.64 R22, [R1+0x3b0] ;  /* 0x0003b00001167983 */ /* 0x008e680000300a00 */
[----:B------:R-:W-:Y:S04]  /*2d3e0*/  LDGSTS.E [R250+0x7400c], desc[UR4][R236.64], !P4 ;  /* 0x7400c000ecfa7fae */ /* 0x000fe8000e121844 */
[----:B------:R-:W-:Y:S04]  /*2d3f0*/  STL.64 [R1+0xb70], R232 ;  /* 0x000b70e801007387 */ /* 0x000fe80000100a00 */
[----:B------:R-:W-:Y:S04]  /*2d400*/  LDGSTS.E [R250+0x7800c], desc[UR4][R232.64], !P4 ;  /* 0x7800c000e8fa7fae */ /* 0x000fe8000e121844 */
[----:B------:R3:W-:Y:S04]  /*2d410*/  STL.64 [R1+0xb68], R230 ;  /* 0x000b68e601007387 */ /* 0x0007e80000100a00 */
[----:B------:R1:W-:Y:S04]  /*2d420*/  LDGSTS.E [R250+0x7c00c], desc[UR4][R230.64], !P4 ;  /* 0x7c00c000e6fa7fae */ /* 0x0003e8000e121844 */
[----:B---3--:R-:W3:Y:S04]  /*2d430*/  LDL.LU.64 R230, [R1+0x3a8] ;  /* 0x0003a80001e67983 */ /* 0x008ee80000300a00 */
[----:B------:R-:W3:Y:S04]  /*2d440*/  LDL.LU.64 R232, [R1+0x3a0] ;  /* 0x0003a00001e87983 */ /* 0x000ee80000300a00 */
[----:B------:R-:W3:Y:S04]  /*2d450*/  LDL.LU.64 R236, [R1+0x398] ;  /* 0x0003980001ec7983 */ /* 0x000ee80000300a00 */
[----:B------:R-:W3:Y:S01]  /*2d460*/  LDL.LU.64 R238, [R1+0x390] ;  /* 0x0003900001ee7983 */ /* 0x000ee20000300a00 */
[----:B------:R-:W-:-:S02]  /*2d470*/  VIADD R224, R225, 0xffffff3b ;  /* 0xffffff3be1e07836 */ /* 0x000fc40000000000 */
[----:B------:R-:W2:Y:S03]  /*2d480*/  LDC R225, c[0x0][0x230] ;  /* 0x00008c00ffe17b82 */ /* 0x000ea60000000800 */
[----:B------:R-:W-:Y:S01]  /*2d490*/  ISETP.GE.U32.AND P5, PT, R224, 0x7ffffefc, PT ;  /* 0x7ffffefce000780c */ /* 0x000fe20003fa6070 */
[----:B------:R-:W-:Y:S02]  /*2d4a0*/  VIADD R224, R226, 0xffffff3a ;  /* 0xffffff3ae2e07836 */ /* 0x000fe40000000000 */
[----:B------:R-:W-:Y:S02]  /*2d4b0*/  IMAD.WIDE R6, R2, 0x4, R6 ;  /* 0x0000000402067825 */ /* 0x000fe400078e0206 */
[----:B------:R-:W3:Y:S01]  /*2d4c0*/  LDC R226, c[0x0][0x230] ;  /* 0x00008c00ffe27b82 */ /* 0x000ee20000000800 */
[----:B------:R-:W-:Y:S01]  /*2d4d0*/  ISETP.GE.U32.AND P6, PT, R224, 0x7ffffefb, PT ;  /* 0x7ffffefbe000780c */ /* 0x000fe20003fc6070 */
[----:B------:R-:W-:-:S06]  /*2d4e0*/  VIADD R224, R228, 0xffffff39 ;  /* 0xffffff39e4e07836 */ /* 0x000fcc0000000000 */
[----:B------:R-:W2:Y:S01]  /*2d4f0*/  LDC R228, c[0x0][0x230] ;  /* 0x00008c00ffe47b82 */ /* 0x000ea20000000800 */
[----:B------:R-:W-:Y:S01]  /*2d500*/  ISETP.GE.U32.AND P1, PT, R224, 0x7ffffefa, PT ;  /* 0x7ffffefae000780c */ /* 0x000fe20003f26070 */
[----:B------:R3:W-:Y:S01]  /*2d510*/  LDGSTS.E [R249+0x60000], desc[UR4][R6.64], !P5 ;  /* 0x6000000006f97fae */ /* 0x0007e2000e921844 */
[----:B--2---:R-:W-:-:S03]  /*2d520*/  VIADD R224, R225, 0xffffff38 ;  /* 0xffffff38e1e07836 */ /* 0x004fc60000000000 */
[----:B------:R2:W-:Y:S02]  /*2d530*/  STL.64 [R1+0xb60], R6 ;  /* 0x000b600601007387 */ /* 0x0005e40000100a00 */
[----:B------:R-:W3:Y:S01]  /*2d540*/  LDC R225, c[0x0][0x230] ;  /* 0x00008c00ffe17b82 */ /* 0x000ee20000000800 */
[----:B------:R-:W-:Y:S01]  /*2d550*/  ISETP.GE.U32.AND P0, PT, R224, 0x7ffffef9, PT ;  /* 0x7ffffef9e000780c */ /* 0x000fe20003f06070 */
[----:B------:R-:W-:-:S06]  /*2d560*/  VIADD R224, R227, 0xffffff1b ;  /* 0xffffff1be3e07836 */ /* 0x000fcc0000000000 */
[----:B------:R-:W3:Y:S01]  /*2d570*/  LDC R227, c[0x0][0x230] ;  /* 0x00008c00ffe37b82 */ /* 0x000ee20000000800 */
[----:B------:R-:W-:Y:S01]  /*2d580*/  ISETP.GE.U32.AND P3, PT, R224, 0x7ffffedc, PT ;  /* 0x7ffffedce000780c */ /* 0x000fe20003f66070 */
[----:B------:R-:W-:Y:S02]  /*2d590*/  VIADD R224, R228, 0xffffff1a ;  /* 0xffffff1ae4e07836 */ /* 0x000fe40000000000 */
[----:B------:R-:W-:-:S04]  /*2d5a0*/  IMAD.WIDE R34, R2, 0x4, R34 ;  /* 0x0000000402227825 */ /* 0x000fc800078e0222 */
[C---:B------:R-:W-:Y:S01]  /*2d5b0*/  IMAD.WIDE R32, R2.reuse, 0x4, R32 ;  /* 0x0000000402207825 */ /* 0x040fe200078e0220 */
[----:B------:R2:W-:Y:S04]  /*2d5c0*/  STL.64 [R1+0xb58], R34 ;  /* 0x000b582201007387 */ /* 0x0005e80000100a00 */
[----:B------:R2:W-:Y:S01]  /*2d5d0*/  STL.64 [R1+0xb50], R32 ;  /* 0x000b502001007387 */ /* 0x0005e20000100a00 */
[----:B------:R-:W-:-:S03]  /*2d5e0*/  IMAD.WIDE R30, R2, 0x4, R30 ;  /* 0x00000004021e7825 */ /* 0x000fc600078e021e */
[----:B------:R-:W3:Y:S04]  /*2d5f0*/  LDL.LU.64 R242, [R1+0x388] ;  /* 0x0003880001f27983 */ /* 0x000ee80000300a00 */
[----:B------:R2:W-:Y:S04]  /*2d600*/  STL.64 [R1+0xb48], R30 ;  /* 0x000b481e01007387 */ /* 0x0005e80000100a00 */
[----:B------:R-:W3:Y:S04]  /*2d610*/  LDL.LU.64 R240, [R1+0x380] ;  /* 0x0003800001f07983 */ /* 0x000ee80000300a00 */
[----:B------:R-:W3:Y:S04]  /*2d620*/  LDL.LU.64 R228, [R1+0x378] ;  /* 0x0003780001e47983 */ /* 0x000ee80000300a00 */
[----:B--2---:R-:W2:Y:S04]  /*2d630*/  LDL.LU.64 R6, [R1+0x370] ;  /* 0x0003700001067983 */ /* 0x004ea80000300a00 */
[----:B------:R-:W-:Y:S04]  /*2d640*/  LDGSTS.E [R249+0x64000], desc[UR4][R34.64], !P5 ;  /* 0x6400000022f97fae */ /* 0x000fe8000e921844 */
[----:B------:R-:W-:Y:S04]  /*2d650*/  LDGSTS.E [R249+0x68000], desc[UR4][R32.64], !P5 ;  /* 0x6800000020f97fae */ /* 0x000fe8000e921844 */
[----:B------:R-:W-:Y:S04]  /*2d660*/  LDGSTS.E [R249+0x6c000], desc[UR4][R30.64], !P5 ;  /* 0x6c0000001ef97fae */ /* 0x000fe8000e921844 */
[----:B------:R-:W2:Y:S04]  /*2d670*/  LDL.LU.64 R34, [R1+0x3598] ;  /* 0x0035980001227983 */ /* 0x000ea80000300a00 */
[----:B------:R-:W2:Y:S01]  /*2d680*/  LDL.LU.64 R32, [R1+0x3590] ;  /* 0x0035900001207983 */ /* 0x000ea20000300a00 */
[----:B------:R-:W-:-:S03]  /*2d690*/  IMAD.WIDE R28, R2, 0x4, R28 ;  /* 0x00000004021c7825 */ /* 0x000fc600078e021c */
[----:B------:R-:W2:Y:S01]  /*2d6a0*/  LDL.LU.64 R30, [R1+0x3588] ;  /* 0x00358800011e7983 */ /* 0x000ea20000300a00 */
[----:B------:R-:W-:-:S03]  /*2d6b0*/  IMAD.WIDE R26, R2, 0x4, R26 ;  /* 0x00000004021a7825 */ /* 0x000fc600078e021a */
[----:B------:R1:W-:Y:S04]  /*2d6c0*/  STL.64 [R1+0xb40], R28 ;  /* 0x000b401c01007387 */ /* 0x0003e80000100a00 */
[----:B------:R1:W-:Y:S04]  /*2d6d0*/  STL.64 [R1+0xb38], R26 ;  /* 0x000b381a01007387 */ /* 0x0003e80000100a00 */
[----:B------:R-:W-:Y:S01]  /*2d6e0*/  LDGSTS.E [R249+0x60004], desc[UR4][R28.64], !P6 ;  /* 0x600040001cf97fae */ /* 0x000fe2000f121844 */
[----:B----4-:R-:W-:-:S03]  /*2d6f0*/  IMAD.WIDE R24, R2, 0x4, R24 ;  /* 0x0000000402187825 */ /* 0x010fc600078e0218 */
[----:B------:R4:W-:Y:S04]  /*2d700*/  LDGSTS.E [R249+0x64004], desc[UR4][R26.64], !P6 ;  /* 0x640040001af97fae */ /* 0x0009e8000f121844 */
[----:B------:R4:W-:Y:S04]  /*2d710*/  LDGSTS.E [R249+0x68004], desc[UR4][R24.64], !P6 ;  /* 0x6800400018f97fae */ /* 0x0009e8000f121844 */
[----:B-1----:R-:W4:Y:S01]  /*2d720*/  LDL.LU.64 R28, [R1+0x3580] ;  /* 0x00358000011c7983 */ /* 0x002f220000300a00 */
[----:B------:R-:W-:-:S03]  /*2d730*/  IMAD.WIDE R22, R2, 0x4, R22 ;  /* 0x0000000402167825 */ /* 0x000fc600078e0216 */
[----:B------:R1:W-:Y:S04]  /*2d740*/  STL.64 [R1+0xb30], R24 ;  /* 0x000b301801007387 */ /* 0x0003e80000100a00 */
[----:B------:R-:W4:Y:S04]  /*2d750*/  LDL.LU.64 R26, [R1+0x3578] ;  /* 0x00357800011a7983 */ /* 0x000f280000300a00 */
[----:B------:R3:W-:Y:S04]  /*2d760*/  STL.64 [R1+0xb28], R22 ;  /* 0x000b281601007387 */ /* 0x0007e80000100a00 */
[----:B-1----:R-:W4:Y:S04]  /*2d770*/  LDL.LU.64 R24, [R1+0x3570] ;  /* 0x0035700001187983 */ /* 0x002f280000300a00 */
[----:B------:R-:W-:Y:S04]  /*2d780*/  LDGSTS.E [R249+0x6c004], desc[UR4][R22.64], !P6 ;  /* 0x6c00400016f97fae */ /* 0x000fe8000f121844 */
[----:B---3--:R-:W3:Y:S01]  /*2d790*/  LDL.LU.64 R22, [R1+0x3568] ;  /* 0x0035680001167983 */ /* 0x008ee20000300a00 */
[----:B------:R-:W-:-:S04]  /*2d7a0*/  IMAD.WIDE R230, R2, 0x4, R230 ;  /* 0x0000000402e67825 */ /* 0x000fc800078e02e6 */
[C---:B------:R-:W-:Y:S01]  /*2d7b0*/  IMAD.WIDE R232, R2.reuse, 0x4, R232 ;  /* 0x0000000402e87825 */ /* 0x040fe200078e02e8 */
[----:B------:R1:W-:Y:S03]  /*2d7c0*/  STL.64 [R1+0xb20], R230 ;  /* 0x000b20e601007387 */ /* 0x0003e60000100a00 */
[C---:B------:R-:W-:Y:S01]  /*2d7d0*/  IMAD.WIDE R236, R2.reuse, 0x4, R236 ;  /* 0x0000000402ec7825 */ /* 0x040fe200078e02ec */
[----:B------:R1:W-:Y:S03]  /*2d7e0*/  STL.64 [R1+0xb18], R232 ;  /* 0x000b18e801007387 */ /* 0x0003e60000100a00 */
[----:B------:R-:W-:Y:S01]  /*2d7f0*/  IMAD.WIDE R238, R2, 0x4, R238 ;  /* 0x0000000402ee7825 */ /* 0x000fe200078e02ee */
[----:B------:R-:W-:Y:S04]  /*2d800*/  LDGSTS.E [R249+0x60008], desc[UR4][R230.64], !P1 ;  /* 0x60008000e6f97fae */ /* 0x000fe8000c921844 */
[----:B------:R-:W-:Y:S04]  /*2d810*/  LDGSTS.E [R249+0x64008], desc[UR4][R232.64], !P1 ;  /* 0x64008000e8f97fae */ /* 0x000fe8000c921844 */
[----:B------:R-:W-:Y:S04]  /*2d820*/  LDGSTS.E [R249+0x68008], desc[UR4][R236.64], !P1 ;  /* 0x68008000ecf97fae */ /* 0x000fe8000c921844 */
[----:B-1----:R-:W3:Y:S04]  /*2d830*/  LDL.LU.64 R230, [R1+0x3560] ;  /* 0x0035600001e67983 */ /* 0x002ee80000300a00 */
[----:B------:R1:W-:Y:S04]  /*2d840*/  STL.64 [R1+0xb10], R236 ;  /* 0x000b10ec01007387 */ /* 0x0003e80000100a00 */
[----:B------:R-:W3:Y:S04]  /*2d850*/  LDL.LU.64 R232, [R1+0x3558] ;  /* 0x0035580001e87983 */ /* 0x000ee80000300a00 */
[----:B------:R1:W-:Y:S04]  /*2d860*/  STL.64 [R1+0xb08], R238 ;  /* 0x000b08ee01007387 */ /* 0x0003e80000100a00 */
[----:B-1----:R-:W3:Y:S04]  /*2d870*/  LDL.LU.64 R236, [R1+0x3550] ;  /* 0x0035500001ec7983 */ /* 0x002ee80000300a00 */
[----:B------:R-:W-:Y:S04]  /*2d880*/  LDGSTS.E [R249+0x6c008], desc[UR4][R238.64], !P1 ;  /* 0x6c008000eef97fae */ /* 0x000fe8000c921844 */
[----:B------:R-:W3:Y:S01]  /*2d890*/  LDL.LU.64 R238, [R1+0x3548] ;  /* 0x0035480001ee7983 */ /* 0x000ee20000300a00 */
[----:B------:R-:W-:Y:S01]  /*2d8a0*/  ISETP.GE.U32.AND P4, PT, R224, 0x7ffffedb, PT ;  /* 0x7ffffedbe000780c */ /* 0x000fe20003f86070 */
[----:B------:R-:W-:-:S04]  /*2d8b0*/  IMAD.WIDE R242, R2, 0x4, R242 ;  /* 0x0000000402f27825 */ /* 0x000fc800078e02f2 */
[C---:B------:R-:W-:Y:S01]  /*2d8c0*/  IMAD.WIDE R240, R2.reuse, 0x4, R240 ;  /* 0x0000000402f07825 */ /* 0x040fe200078e02f0 */
[----:B------:R-:W-:Y:S03]  /*2d8d0*/  STL.64 [R1+0xb00], R242 ;  /* 0x000b00f201007387 */ /* 0x000fe60000100a00 */
[C---:B------:R-:W-:Y:S01]  /*2d8e0*/  IMAD.WIDE R228, R2.reuse, 0x4, R228 ;  /* 0x0000000402e47825 */ /* 0x040fe200078e02e4 */
[----:B------:R-:W-:Y:S03]  /*2d8f0*/  LDGSTS.E [R249+0x6000c], desc[UR4][R242.64], !P0 ;  /* 0x6000c000f2f97fae */ /* 0x000fe6000c121844 */
[C---:B--2---:R-:W-:Y:S01]  /*2d900*/  IMAD.WIDE R6, R2.reuse, 0x4, R6 ;  /* 0x0000000402067825 */ /* 0x044fe200078e0206 */
[----:B------:R-:W-:Y:S04]  /*2d910*/  STL.64 [R1+0xaf8], R240 ;  /* 0x000af8f001007387 */ /* 0x000fe80000100a00 */
[----:B------:R-:W-:Y:S04]  /*2d920*/  LDGSTS.E [R249+0x6400c], desc[UR4][R240.64], !P0 ;  /* 0x6400c000f0f97fae */ /* 0x000fe8000c121844 */
[----:B------:R-:W-:Y:S04]  /*2d930*/  STL.64 [R1+0xaf0], R228 ;  /* 0x000af0e401007387 */ /* 0x000fe80000100a00 */
[----:B------:R-:W-:Y:S04]  /*2d940*/  LDGSTS.E [R249+0x6800c], desc[UR4][R228.64], !P0 ;  /* 0x6800c000e4f97fae */ /* 0x000fe8000c121844 */
[----:B------:R3:W-:Y:S04]  /*2d950*/  STL.64 [R1+0xae8], R6 ;  /* 0x000ae80601007387 */ /* 0x0007e80000100a00 */
[----:B------:R3:W-:Y:S01]  /*2d960*/  LDGSTS.E [R249+0x6c00c], desc[UR4][R6.64], !P0 ;  /* 0x6c00c00006f97fae */ /* 0x0007e2000c121844 */
[----:B----4-:R-:W-:-:S04]  /*2d970*/  IMAD.WIDE R26, R2, 0x4, R26 ;  /* 0x00000004021a7825 */ /* 0x010fc800078e021a */
[----:B------:R-:W-:-:S04]  /*2d980*/  IMAD.WIDE R24, R2, 0x4, R24 ;  /* 0x0000000402187825 */ /* 0x000fc800078e0218 */
[----:B---3--:R-:W-:-:S04]  /*2d990*/  IMAD.WIDE R6, R2, 0x4, R230 ;  /* 0x0000000402067825 */ /* 0x008fc800078e02e6 */
[----:B------:R-:W-:-:S04]  /*2d9a0*/  IMAD.WIDE R228, R2, 0x4, R232 ;  /* 0x0000000402e47825 */ /* 0x000fc800078e02e8 */
[----:B------:R-:W-:-:S04]  /*2d9b0*/  IMAD.WIDE R236, R2, 0x4, R236 ;  /* 0x0000000402ec7825 */ /* 0x000fc800078e02ec */
[----:B------:R-:W-:-:S05]  /*2d9c0*/  IMAD.WIDE R238, R2, 0x4, R238 ;  /* 0x0000000402ee7825 */ /* 0x000fca00078e02ee */
[----:B------:R-:W-:Y:S04]  /*2d9d0*/  STL.64 [R1+0xae0], R238 ;  /* 0x000ae0ee01007387 */ /* 0x000fe80000100a00 */
[----:B------:R-:W-:Y:S04]  /*2d9e0*/  LDGSTS.E [R249+0x70000], desc[UR4][R238.64], !P3 ;  /* 0x70000000eef97fae */ /* 0x000fe8000d921844 */
[----:B------:R-:W-:Y:S04]  /*2d9f0*/  STL.64 [R1+0xad8], R236 ;  /* 0x000ad8ec01007387 */ /* 0x000fe80000100a00 */
[----:B------:R-:W-:Y:S04]  /*2da00*/  LDGSTS.E [R249+0x74000], desc[UR4][R236.64], !P3 ;  /* 0x74000000ecf97fae */ /* 0x000fe8000d921844 */
[----:B------:R1:W-:Y:S04]  /*2da10*/  STL.64 [R1+0xad0], R228 ;  /* 0x000ad0e401007387 */ /* 0x0003e80000100a00 */
[----:B------:R1:W-:Y:S04]  /*2da20*/  LDGSTS.E [R249+0x78000], desc[UR4][R228.64], !P3 ;  /* 0x78000000e4f97fae */ /* 0x0003e8000d921844 */
[----:B------:R2:W-:Y:S04]  /*2da30*/  STL.64 [R1+0xac8], R6 ;  /* 0x000ac80601007387 */ /* 0x0005e80000100a00 */
[----:B------:R2:W-:Y:S01]  /*2da40*/  LDGSTS.E [R249+0x7c000], desc[UR4][R6.64], !P3 ;  /* 0x7c00000006f97fae */ /* 0x0005e2000d921844 */
[----:B-1----:R-:W-:-:S02]  /*2da50*/  IMAD.WIDE R228, R2, 0x4, R22 ;  /* 0x0000000402e47825 */ /* 0x002fc400078e0216 */
[----:B------:R-:W1:Y:S03]  /*2da60*/  LDC R23, c[0x0][0x230] ;  /* 0x00008c00ff177b82 */ /* 0x000e660000000800 */
[----:B------:R-:W-:Y:S01]  /*2da70*/  STL.64 [R1+0xac0], R228 ;  /* 0x000ac0e401007387 */ /* 0x000fe20000100a00 */
[----:B--2---:R-:W-:-:S03]  /*2da80*/  IMAD.WIDE R6, R2, 0x4, R28 ;  /* 0x0000000402067825 */ /* 0x004fc600078e021c */
[----:B------:R-:W-:Y:S04]  /*2da90*/  LDGSTS.E [R249+0x70004], desc[UR4][R228.64], !P4 ;  /* 0x70004000e4f97fae */ /* 0x000fe8000e121844 */
[----:B------:R-:W-:Y:S04]  /*2daa0*/  STL.64 [R1+0xab8], R24 ;  /* 0x000ab81801007387 */ /* 0x000fe80000100a00 */
[----:B------:R-:W-:Y:S04]  /*2dab0*/  LDGSTS.E [R249+0x74004], desc[UR4][R24.64], !P4 ;  /* 0x7400400018f97fae */ /* 0x000fe8000e121844 */
[----:B------:R-:W-:Y:S04]  /*2dac0*/  STL.64 [R1+0xab0], R26 ;  /* 0x000ab01a01007387 */ /* 0x000fe80000100a00 */
[----:B------:R2:W-:Y:S04]  /*2dad0*/  LDGSTS.E [R249+0x78004], desc[UR4][R26.64], !P4 ;  /* 0x780040001af97fae */ /* 0x0005e8000e121844 */
[----:B------:R3:W-:Y:S04]  /*2dae0*/  STL.64 [R1+0xaa8], R6 ;  /* 0x000aa80601007387 */ /* 0x0007e80000100a00 */
[----:B------:R-:W-:Y:S04]  /*2daf0*/  LDGSTS.E [R249+0x7c004], desc[UR4][R6.64], !P4 ;  /* 0x7c00400006f97fae */ /* 0x000fe8000e121844 */
[----:B---3--:R-:W3:Y:S04]  /*2db00*/  LDL.LU.64 R6, [R1+0x368] ;  /* 0x0003680001067983 */ /* 0x008ee80000300a00 */
[----:B------:R-:W4:Y:S04]  /*2db10*/  LDL.LU.64 R228, [R1+0x360] ;  /* 0x0003600001e47983 */ /* 0x000f280000300a00 */
[----:B------:R-:W4:Y:S04]  /*2db20*/  LDL.LU.64 R240, [R1+0x358] ;  /* 0x0003580001f07983 */ /* 0x000f280000300a00 */
[----:B------:R-:W4:Y:S01]  /*2db30*/  LDL.LU.64 R242, [R1+0x350] ;  /* 0x0003500001f27983 */ /* 0x000f220000300a00 */
[----:B------:R-:W-:-:S02]  /*2db40*/  VIADD R224, R226, 0xffffff19 ;  /* 0xffffff19e2e07836 */ /* 0x000fc40000000000 */
[----:B------:R-:W-:Y:S01]  /*2db50*/  IMAD.WIDE R30, R2, 0x4, R30 ;  /* 0x00000004021e7825 */ /* 0x000fe200078e021e */
[----:B------:R-:W1:Y:S02]  /*2db60*/  LDC R226, c[0x0][0x230] ;  /* 0x00008c00ffe27b82 */ /* 0x000e640000000800 */
[----:B------:R-:W-:Y:S01]  /*2db70*/  ISETP.GE.U32.AND P5, PT, R224, 0x7ffffeda, PT ;  /* 0x7ffffedae000780c */ /* 0x000fe20003fa6070 */
[----:B------:R-:W-:Y:S02]  /*2db80*/  VIADD R224, R225, 0xffffff18 ;  /* 0xffffff18e1e07836 */ /* 0x000fe40000000000 */
[----:B------:R-:W-:-:S03]  /*2db90*/  IMAD.WIDE R28, R2, 0x4, R32 ;  /* 0x00000004021c7825 */ /* 0x000fc600078e0220 */
[----:B------:R-:W-:Y:S01]  /*2dba0*/  ISETP.GE.U32.AND P6, PT, R224, 0x7ffffed9, PT ;  /* 0x7ffffed9e000780c */ /* 0x000fe20003fc6070 */
[C---:B--2---:R-:W-:Y:S01]  /*2dbb0*/  IMAD.WIDE R26, R2.reuse, 0x4, R34 ;  /* 0x00000004021a7825 */ /* 0x044fe200078e0222 */
[----:B------:R2:W-:Y:S01]  /*2dbc0*/  STL.64 [R1+0xaa0], R30 ;  /* 0x000aa01e01007387 */ /* 0x0005e20000100a00 */
[----:B------:R-:W1:Y:S02]  /*2dbd0*/  LDC R225, c[0x0][0x230] ;  /* 0x00008c00ffe17b82 */ /* 0x000e640000000800 */
[C---:B------:R-:W-:Y:S01]  /*2dbe0*/  IMAD.WIDE R24, R2.reuse, 0x4, R36 ;  /* 0x0000000402187825 */ /* 0x040fe200078e0224 */
[----:B------:R-:W-:Y:S03]  /*2dbf0*/  STL.64 [R1+0xa98], R28 ;  /* 0x000a981c01007387 */ /* 0x000fe60000100a00 */
[C---:B------:R-:W-:Y:S01]  /*2dc00*/  IMAD.WIDE R38, R2.reuse, 0x4, R38 ;  /* 0x0000000402267825 */ /* 0x040fe200078e0226 */
[----:B------:R2:W-:Y:S03]  /*2dc10*/  STL.64 [R1+0xa90], R26 ;  /* 0x000a901a01007387 */ /* 0x0005e60000100a00 */
[----:B------:R-:W-:Y:S01]  /*2dc20*/  VIADD R224, R227, 0xffffff37 ;  /* 0xffffff37e3e07836 */ /* 0x000fe20000000000 */
[----:B------:R-:W-:Y:S01]  /*2dc30*/  LDGSTS.E [R249+0x70008], desc[UR4][R30.64], !P5 ;  /* 0x700080001ef97fae */ /* 0x000fe2000e921844 */
[C---:B------:R-:W-:Y:S01]  /*2dc40*/  IMAD.WIDE R40, R2.reuse, 0x4, R40 ;  /* 0x0000000402287825 */ /* 0x040fe200078e0228 */
[----:B------:R-:W1:Y:S02]  /*2dc50*/  LDC R227, c[0x0][0x230] ;  /* 0x00008c00ffe37b82 */ /* 0x000e640000000800 */
[----:B------:R3:W-:Y:S01]  /*2dc60*/  STL.64 [R1+0xa88], R24 ;  /* 0x000a881801007387 */ /* 0x0007e20000100a00 */
[----:B------:R-:W-:-:S03]  /*2dc70*/  IMAD.WIDE R36, R2, 0x4, R42 ;  /* 0x0000000402247825 */ /* 0x000fc600078e022a */
[----:B------:R-:W-:Y:S04]  /*2dc80*/  LDGSTS.E [R249+0x74008], desc[UR4][R28.64], !P5 ;  /* 0x740080001cf97fae */ /* 0x000fe8000e921844 */
[----:B------:R-:W4:Y:S04]  /*2dc90*/  LDL.LU.64 R34, [R1+0x348] ;  /* 0x0003480001227983 */ /* 0x000f280000300a00 */
[----:B------:R2:W-:Y:S04]  /*2dca0*/  LDGSTS.E [R249+0x78008], desc[UR4][R26.64], !P5 ;  /* 0x780080001af97fae */ /* 0x0005e8000e921844 */
[----:B------:R-:W4:Y:S01]  /*2dcb0*/  LDL.LU.64 R32, [R1+0x340] ;  /* 0x0003400001207983 */ /* 0x000f220000300a00 */
[----:B------:R-:W-:-:S03]  /*2dcc0*/  ISETP.GE.U32.AND P1, PT, R224, 0x7ffffef8, PT ;  /* 0x7ffffef8e000780c */ /* 0x000fc60003f26070 */
[----:B--2---:R-:W2:Y:S01]  /*2dcd0*/  LDL.LU.64 R30, [R1+0x338] ;  /* 0x00033800011e7983 */ /* 0x004ea20000300a00 */
[----:B------:R-:W-:-:S03]  /*2dce0*/  IMAD.WIDE R26, R2, 0x4, R44 ;  /* 0x00000004021a7825 */ /* 0x000fc600078e022c */
[----:B------:R-:W2:Y:S04]  /*2dcf0*/  LDL.LU.64 R28, [R1+0x330] ;  /* 0x00033000011c7983 */ /* 0x000ea80000300a00 */
[----:B------:R4:W-:Y:S04]  /*2dd00*/  STL.64 [R1+0xa80], R38 ;  /* 0x000a802601007387 */ /* 0x0009e80000100a00 */
[----:B------:R1:W-:Y:S04]  /*2dd10*/  LDGSTS.E [R249+0x7c008], desc[UR4][R24.64], !P5 ;  /* 0x7c00800018f97fae */ /* 0x0003e8000e921844 */
[----:B------:R4:W-:Y:S04]  /*2dd20*/  STL.64 [R1+0xa78], R40 ;  /* 0x000a782801007387 */ /* 0x0009e80000100a00 */
[----:B------:R4:W-:Y:S04]  /*2dd30*/  LDGSTS.E [R249+0x7000c], desc[UR4][R38.64], !P6 ;  /* 0x7000c00026f97fae */ /* 0x0009e8000f121844 */
[----:B------:R4:W-:Y:S01]  /*2dd40*/  STL.64 [R1+0xa70], R36 ;  /* 0x000a702401007387 */ /* 0x0009e20000100a00 */
[----:B---3--:R-:W-:-:S03]  /*2dd50*/  IMAD.WIDE R6, R2, 0x4, R6 ;  /* 0x0000000402067825 */ /* 0x008fc600078e0206 */
[----:B------:R3:W-:Y:S01]  /*2dd60*/  LDGSTS.E [R249+0x7400c], desc[UR4][R40.64], !P6 ;  /* 0x7400c00028f97fae */ /* 0x0007e2000f121844 */
[----:B-1----:R-:W1:Y:S03]  /*2dd70*/  LDC R25, c[0x0][0x230] ;  /* 0x00008c00ff197b82 */ /* 0x002e660000000800 */
[----:B------:R1:W-:Y:S01]  /*2dd80*/  STL.64 [R1+0xa68], R26 ;  /* 0x000a681a01007387 */ /* 0x0003e20000100a00 */
[----:B----4-:R-:W-:-:S03]  /*2dd90*/  IMAD.WIDE R38, R2, 0x4, R240 ;  /* 0x0000000402267825 */ /* 0x010fc600078e02f0 */
[----:B------:R-:W4:Y:S01]  /*2dda0*/  LDL.LU.64 R230, [R1+0x328] ;  /* 0x0003280001e67983 */ /* 0x000f220000300a00 */
[----:B------:R-:W4:Y:S01]  /*2ddb0*/  LDC R24, c[0x0][0x230] ;  /* 0x00008c00ff187b82 */ /* 0x000f220000000800 */
[C---:B---3--:R-:W-:Y:S02]  /*2ddc0*/  IMAD.WIDE R40, R2.reuse, 0x4, R228 ;  /* 0x0000000402287825 */ /* 0x048fe400078e02e4 */
[----:B------:R-:W3:Y:S04]  /*2ddd0*/  LDL.LU.64 R232, [R1+0x320] ;  /* 0x0003200001e87983 */ /* 0x000ee80000300a00 */
[----:B------:R1:W-:Y:S04]  /*2dde0*/  LDGSTS.E [R249+0x7800c], desc[UR4][R36.64], !P6 ;  /* 0x7800c00024f97fae */ /* 0x0003e8000f121844 */
[----:B------:R-:W3:Y:S04]  /*2ddf0*/  LDL.LU.64 R236, [R1+0x318] ;  /* 0x0003180001ec7983 */ /* 0x000ee80000300a00 */
[----:B------:R-:W3:Y:S01]  /*2de00*/  LDL.LU.64 R238, [R1+0x310] ;  /* 0x0003100001ee7983 */ /* 0x000ee20000300a00 */
[----:B-1----:R-:W-:-:S03]  /*2de10*/  IMAD.WIDE R36, R2, 0x4, R242 ;  /* 0x0000000402247825 */ /* 0x002fc600078e02f2 */
[----:B------:R1:W-:Y:S04]  /*2de20*/  STL.64 [R1+0xa60], R6 ;  /* 0x000a600601007387 */ /* 0x0003e80000100a00 */
[----:B------:R-:W-:Y:S04]  /*2de30*/  STL.64 [R1+0xa58], R40 ;  /* 0x000a582801007387 */ /* 0x000fe80000100a00 */
[----:B------:R-:W-:Y:S04]  /*2de40*/  STL.64 [R1+0xa50], R38 ;  /* 0x000a502601007387 */ /* 0x000fe80000100a00 */
[----:B------:R-:W3:Y:S04]  /*2de50*/  LDL.LU.64 R228, [R1+0x308] ;  /* 0x0003080001e47983 */ /* 0x000ee80000300a00 */
[----:B------:R-:W-:Y:S04]  /*2de60*/  STL.64 [R1+0xa48], R36 ;  /* 0x000a482401007387 */ /* 0x000fe80000100a00 */
[----:B------:R1:W-:Y:S04]  /*2de70*/  LDGSTS.E [R249+0x7c00c], desc[UR4][R26.64], !P6 ;  /* 0x7c00c0001af97fae */ /* 0x0003e8000f121844 */
[----:B------:R-:W3:Y:S04]  /*2de80*/  LDL.LU.64 R240, [R1+0x300] ;  /* 0x0003000001f07983 */ /* 0x000ee80000300a00 */
[----:B------:R-:W-:Y:S04]  /*2de90*/  LDGSTS.E [R248+0x60000], desc[UR4][R6.64], !P1 ;  /* 0x6000000006f87fae */ /* 0x000fe8000c921844 */
[----:B------:R-:W3:Y:S01]  /*2dea0*/  LDL.LU.64 R242, [R1+0x2f8] ;  /* 0x0002f80001f27983 */ /* 0x000ee20000300a00 */
[----:B------:R-:W-:Y:S01]  /*2deb0*/  VIADD R224, R226, 0xffffff36 ;  /* 0xffffff36e2e07836 */ /* 0x000fe20000000000 */
[----:B-1----:R-:W1:Y:S01]  /*2dec0*/  LDC R26, c[0x0][0x230] ;  /* 0x00008c00ff1a7b82 */ /* 0x002e620000000800 */
[----:B------:R-:W-:Y:S01]  /*2ded0*/  VIADD R22, R227, 0xffffff34 ;  /* 0xffffff34e3167836 */ /* 0x000fe20000000000 */
[----:B------:R-:W-:Y:S04]  /*2dee0*/  LDGSTS.E [R248+0x64000], desc[UR4][R40.64], !P1 ;  /* 0x6400000028f87fae */ /* 0x000fe8000c921844 */
[----:B------:R-:W3:Y:S01]  /*2def0*/  LDL.LU.64 R6, [R1+0x2f0] ;  /* 0x0002f00001067983 */ /* 0x000ee20000300a00 */
[----:B------:R-:W-:Y:S01]  /*2df00*/  ISETP.GE.U32.AND P0, PT, R224, 0x7ffffef7, PT ;  /* 0x7ffffef7e000780c */ /* 0x000fe20003f06070 */
[----:B------:R-:W1:Y:S01]  /*2df10*/  LDC R226, c[0x0][0x230] ;  /* 0x00008c00ffe27b82 */ /* 0x000e620000000800 */
[----:B------:R-:W-:Y:S01]  /*2df20*/  VIADD R224, R225, 0xffffff35 ;  /* 0xffffff35e1e07836 */ /* 0x000fe20000000000 */
[----:B------:R-:W-:Y:S04]  /*2df30*/  LDGSTS.E [R248+0x68000], desc[UR4][R38.64], !P1 ;  /* 0x6800000026f87fae */ /* 0x000fe8000c921844 */
[----:B------:R-:W-:Y:S01]  /*2df40*/  ISETP.GE.U32.AND P3, PT, R224, 0x7ffffef6, PT ;  /* 0x7ffffef6e000780c */ /* 0x000fe20003f66070 */
[C---:B------:R-:W-:Y:S01]  /*2df50*/  IMAD.WIDE R34, R2.reuse, 0x4, R34 ;  /* 0x0000000402227825 */ /* 0x040fe200078e0222 */
[----:B------:R-:W1:Y:S01]  /*2df60*/  LDC R224, c[0x0][0x230] ;  /* 0x00008c00ffe07b82 */ /* 0x000e620000000800 */
[----:B------:R-:W-:Y:S02]  /*2df70*/  LDGSTS.E [R248+0x6c000], desc[UR4][R36.64], !P1 ;  /* 0x6c00000024f87fae */ /* 0x000fe4000c921844 */
[----:B------:R-:W-:Y:S01]  /*2df80*/  IMAD.WIDE R32, R2, 0x4, R32 ;  /* 0x0000000402207825 */ /* 0x000fe200078e0220 */
[----:B------:R-:W-:-:S03]  /*2df90*/  ISETP.GE.U32.AND P4, PT, R22, 0x7ffffef5, PT ;  /* 0x7ffffef51600780c */ /* 0x000fc60003f86070 */
[C---:B--2---:R-:W-:Y:S01]  /*2dfa0*/  IMAD.WIDE R30, R2.reuse, 0x4, R30 ;  /* 0x00000004021e7825 */ /* 0x044fe200078e021e */
[----:B------:R4:W-:Y:S03]  /*2dfb0*/  STL.64 [R1+0xa40], R34 ;  /* 0x000a402201007387 */ /* 0x0009e60000100a00 */
[----:B------:R-:W-:Y:S01]  /*2dfc0*/  IMAD.WIDE R28, R2, 0x4, R28 ;  /* 0x00000004021c7825 */ /* 0x000fe200078e021c */
[----:B------:R4:W-:Y:S03]  /*2dfd0*/  LDGSTS.E [R248+0x60004], desc[UR4][R34.64], !P0 ;  /* 0x6000400022f87fae */ /* 0x0009e6000c121844 */
[----:B-1----:R-:W-:Y:S01]  /*2dfe0*/  VIADD R22, R226, 0xffffff17 ;  /* 0xffffff17e2167836 */ /* 0x002fe20000000000 */
[----:B------:R3:W-:Y:S04]  /*2dff0*/  STL.64 [R1+0xa38], R32 ;  /* 0x000a382001007387 */ /* 0x0007e80000100a00 */
[----:B------:R3:W-:Y:S04]  /*2e000*/  LDGSTS.E [R248+0x64004], desc[UR4][R32.64], !P0 ;  /* 0x6400400020f87fae */ /* 0x0007e8000c121844 */
[----:B------:R1:W-:Y:S04]  /*2e010*/  STL.64 [R1+0xa30], R30 ;  /* 0x000a301e01007387 */ /* 0x0003e80000100a00 */
[----:B------:R1:W-:Y:S01]  /*2e020*/  LDGSTS.E [R248+0x68004], desc[UR4][R30.64], !P0 ;  /* 0x680040001ef87fae */ /* 0x0003e2000c121844 */
[----:B------:R-:W-:-:S03]  /*2e030*/  ISETP.GE.U32.AND P5, PT, R22, 0x7ffffed8, PT ;  /* 0x7ffffed81600780c */ /* 0x000fc60003fa6070 */
[----:B------:R2:W-:Y:S04]  /*2e040*/  STL.64 [R1+0xa28], R28 ;  /* 0x000a281c01007387 */ /* 0x0005e80000100a00 */
[----:B------:R2:W-:Y:S01]  /*2e050*/  LDGSTS.E [R248+0x6c004], desc[UR4][R28.64], !P0 ;  /* 0x6c0040001cf87fae */ /* 0x0005e2000c121844 */
[----:B------:R-:W-:-:S05]  /*2e060*/  VIADD R22, R224, 0xffffff16 ;  /* 0xffffff16e0167836 */ /* 0x000fca0000000000 */
[----:B------:R-:W-:Y:S01]  /*2e070*/  ISETP.GE.U32.AND P6, PT, R22, 0x7ffffed7, PT ;  /* 0x7ffffed71600780c */ /* 0x000fe20003fc6070 */
[----:B----4-:R-:W-:-:S04]  /*2e080*/  IMAD.WIDE R34, R2, 0x4, R230 ;  /* 0x0000000402227825 */ /* 0x010fc800078e02e6 */
[C---:B---3--:R-:W-:Y:S01]  /*2e090*/  IMAD.WIDE R32, R2.reuse, 0x4, R232 ;  /* 0x0000000402207825 */ /* 0x048fe200078e02e8 */
[----:B------:R-:W-:Y:S04]  /*2e0a0*/  STL.64 [R1+0xa20], R34 ;  /* 0x000a202201007387 */ /* 0x000fe80000100a00 */
[----:B------:R-:W-:Y:S01]  /*2e0b0*/  LDGSTS.E [R248+0x60008], desc[UR4][R34.64], !P3 ;  /* 0x6000800022f87fae */ /* 0x000fe2000d921844 */
[----:B-1----:R-:W-:-:S03]  /*2e0c0*/  IMAD.WIDE R30, R2, 0x4, R236 ;  /* 0x00000004021e7825 */ /* 0x002fc600078e02ec */
[----:B------:R1:W-:Y:S01]  /*2e0d0*/  STL.64 [R1+0xa18], R32 ;  /* 0x000a182001007387 */ /* 0x0003e20000100a00 */
[----:B--2---:R-:W-:-:S03]  /*2e0e0*/  IMAD.WIDE R28, R2, 0x4, R238 ;  /* 0x00000004021c7825 */ /* 0x004fc600078e02ee */
[----:B------:R1:W-:Y:S04]  /*2e0f0*/  LDGSTS.E [R248+0x64008], desc[UR4][R32.64], !P3 ;  /* 0x6400800020f87fae */ /* 0x0003e8000d921844 */
[----:B------:R2:W-:Y:S04]  /*2e100*/  STL.64 [R1+0xa10], R30 ;  /* 0x000a101e01007387 */ /* 0x0005e80000100a00 */
[----:B------:R2:W-:Y:S04]  /*2e110*/  LDGSTS.E [R248+0x68008], desc[UR4][R30.64], !P3 ;  /* 0x680080001ef87fae */ /* 0x0005e8000d921844 */
[----:B------:R3:W-:Y:S01]  /*2e120*/  STL.64 [R1+0xa08], R28 ;  /* 0x000a081c01007387 */ /* 0x0007e20000100a00 */
[----:B-1----:R-:W-:-:S03]  /*2e130*/  IMAD.WIDE R32, R2, 0x4, R228 ;  /* 0x0000000402207825 */ /* 0x002fc600078e02e4 */
[----:B------:R3:W-:Y:S04]  /*2e140*/  LDGSTS.E [R248+0x6c008], desc[UR4][R28.64], !P3 ;  /* 0x6c0080001cf87fae */ /* 0x0007e8000d921844 */
[----:B------:R1:W-:Y:S04]  /*2e150*/  STL.64 [R1+0xa00], R32 ;  /* 0x000a002001007387 */ /* 0x0003e80000100a00 */
[----:B------:R1:W-:Y:S01]  /*2e160*/  LDGSTS.E [R248+0x6000c], desc[UR4][R32.64], !P4 ;  /* 0x6000c00020f87fae */ /* 0x0003e2000e121844 */
[----:B--2---:R-:W-:-:S04]  /*2e170*/  IMAD.WIDE R30, R2, 0x4, R240 ;  /* 0x00000004021e7825 */ /* 0x004fc800078e02f0 */
[C---:B---3--:R-:W-:Y:S01]  /*2e180*/  IMAD.WIDE R28, R2.reuse, 0x4, R242 ;  /* 0x00000004021c7825 */ /* 0x048fe200078e02f2 */
[----:B------:R2:W-:Y:S03]  /*2e190*/  STL.64 [R1+0x9f8], R30 ;  /* 0x0009f81e01007387 */ /* 0x0005e60000100a00 */
[C---:B-1----:R-:W-:Y:S01]  /*2e1a0*/  IMAD.WIDE R32, R2.reuse, 0x4, R46 ;  /* 0x0000000402207825 */ /* 0x042fe200078e022e */
[----:B------:R2:W-:Y:S03]  /*2e1b0*/  LDGSTS.E [R248+0x6400c], desc[UR4][R30.64], !P4 ;  /* 0x6400c0001ef87fae */ /* 0x0005e6000e121844 */
[C---:B------:R-:W-:Y:S01]  /*2e1c0*/  IMAD.WIDE R6, R2.reuse, 0x4, R6 ;  /* 0x0000000402067825 */ /* 0x040fe200078e0206 */
[----:B------:R1:W-:Y:S04]  /*2e1d0*/  STL.64 [R1+0x9f0], R28 ;  /* 0x0009f01c01007387 */ /* 0x0003e80000100a00 */
[----:B------:R1:W-:Y:S01]  /*2e1e0*/  LDGSTS.E [R248+0x6800c], desc[UR4][R28.64], !P4 ;  /* 0x6800c0001cf87fae */ /* 0x0003e2000e121844 */
[----:B--2---:R-:W-:-:S03]  /*2e1f0*/  IMAD.WIDE R30, R2, 0x4, R48 ;  /* 0x00000004021e7825 */ /* 0x004fc600078e0230 */
[----:B------:R2:W-:Y:S04]  /*2e200*/  STL.64 [R1+0x9e8], R6 ;  /* 0x0009e80601007387 */ /* 0x0005e80000100a00 */
[----:B------:R2:W-:Y:S01]  /*2e210*/  LDGSTS.E [R248+0x6c00c], desc[UR4][R6.64], !P4 ;  /* 0x6c00c00006f87fae */ /* 0x0005e2000e121844 */
[----:B-1----:R-:W-:-:S03]  /*2e220*/  IMAD.WIDE R28, R2, 0x4, R50 ;  /* 0x00000004021c7825 */ /* 0x002fc600078e0232 */
        /* <DEDUP_REMOVED lines=12> */
[----:B------:R-:W-:Y:S04]  /*2e2f0*/  STL.64 [R1+0x9c0], R32 ;  /* 0x0009c02001007387 */ /* 0x000fe80000100a00 */
[----:B------:R1:W-:Y:S01]  /*2e300*/  LDGSTS.E [R248+0x70004], desc[UR4][R32.64], !P6 ;  /* 0x7000400020f87fae */ /* 0x0003e2000f121844 */
[----:B--2---:R-:W-:-:S03]  /*2e310*/  IMAD.WIDE R6, R2, 0x4, R60 ;  /* 0x0000000402067825 */ /* 0x004fc600078e023c */
[----:B------:R-:W-:Y:S04]  /*2e320*/  STL.64 [R1+0x9b8], R30 ;  /* 0x0009b81e01007387 */ /* 0x000fe80000100a00 */
[----:B------:R2:W-:Y:S04]  /*2e330*/  LDGSTS.E [R248+0x74004], desc[UR4][R30.64], !P6 ;  /* 0x740040001ef87fae */ /* 0x0005e8000f121844 */
[----:B------:R-:W-:Y:S04]  /*2e340*/  STL.64 [R1+0x9b0], R28 ;  /* 0x0009b01c01007387 */ /* 0x000fe80000100a00 */
[----:B------:R3:W-:Y:S04]  /*2e350*/  LDGSTS.E [R248+0x78004], desc[UR4][R28.64], !P6 ;  /* 0x780040001cf87fae */ /* 0x0007e8000f121844 */
[----:B------:R4:W-:Y:S04]  /*2e360*/  STL.64 [R1+0x9a8], R6 ;  /* 0x0009a80601007387 */ /* 0x0009e80000100a00 */
[----:B------:R-:W-:Y:S04]  /*2e370*/  LDGSTS.E [R248+0x7c004], desc[UR4][R6.64], !P6 ;  /* 0x7c00400006f87fae */ /* 0x000fe8000f121844 */
[----:B----4-:R-:W4:Y:S04]  /*2e380*/  LDL.LU.64 R6, [R1+0x2e8] ;  /* 0x0002e80001067983 */ /* 0x010f280000300a00 */
[----:B------:R-:W4:Y:S04]  /*2e390*/  LDL.LU.64 R228, [R1+0x2e0] ;  /* 0x0002e00001e47983 */ /* 0x000f280000300a00 */
[----:B------:R-:W4:Y:S04]  /*2e3a0*/  LDL.LU.64 R240, [R1+0x2d8] ;  /* 0x0002d80001f07983 */ /* 0x000f280000300a00 */
[----:B------:R-:W4:Y:S01]  /*2e3b0*/  LDL.LU.64 R242, [R1+0x2d0] ;  /* 0x0002d00001f27983 */ /* 0x000f220000300a00 */
[----:B------:R-:W-:-:S02]  /*2e3c0*/  VIADD R22, R23, 0xffffff15 ;  /* 0xffffff1517167836 */ /* 0x000fc40000000000 */
[----:B------:R-:W2:Y:S03]  /*2e3d0*/  LDC R23, c[0x0][0x230] ;  /* 0x00008c00ff177b82 */ /* 0x000ea60000000800 */
[----:B------:R-:W-:Y:S01]  /*2e3e0*/  ISETP.GE.U32.AND P1, PT, R22, 0x7ffffed6, PT ;  /* 0x7ffffed61600780c */ /* 0x000fe20003f26070 */
[----:B------:R-:W-:Y:S02]  /*2e3f0*/  VIADD R22, R25, 0xffffff14 ;  /* 0xffffff1419167836 */ /* 0x000fe40000000000 */
[----:B-1----:R-:W-:Y:S02]  /*2e400*/  IMAD.WIDE R32, R2, 0x4, R62 ;  /* 0x0000000402207825 */ /* 0x002fe400078e023e */
[----:B------:R-:W1:Y:S01]  /*2e410*/  LDC R25, c[0x0][0x230] ;  /* 0x00008c00ff197b82 */ /* 0x000e620000000800 */
[----:B------:R-:W-:Y:S01]  /*2e420*/  ISETP.GE.U32.AND P0, PT, R22, 0x7ffffed5, PT ;  /* 0x7ffffed51600780c */ /* 0x000fe20003f06070 */
[----:B------:R-:W-:-:S06]  /*2e430*/  VIADD R22, R26, 0xffffff33 ;  /* 0xffffff331a167836 */ /* 0x000fcc0000000000 */
[----:B------:R-:W1:Y:S01]  /*2e440*/  LDC R26, c[0x0][0x230] ;  /* 0x00008c00ff1a7b82 */ /* 0x000e620000000800 */
[----:B------:R-:W-:Y:S01]  /*2e450*/  ISETP.GE.U32.AND P3, PT, R22, 0x7ffffef4, PT ;  /* 0x7ffffef41600780c */ /* 0x000fe20003f66070 */
[----:B------:R-:W-:Y:S01]  /*2e460*/  VIADD R22, R24, 0xffffff32 ;  /* 0xffffff3218167836 */ /* 0x000fe20000000000 */
[----:B------:R-:W-:Y:S04]  /*2e470*/  LDGSTS.E [R248+0x70008], desc[UR4][R32.64], !P1 ;  /* 0x7000800020f87fae */ /* 0x000fe8000c921844 */
[----:B------:R-:W-:Y:S01]  /*2e480*/  ISETP.GE.U32.AND P4, PT, R22, 0x7ffffef3, PT ;  /* 0x7ffffef31600780c */ /* 0x000fe20003f86070 */
[----:B--2---:R-:W-:Y:S02]  /*2e490*/  VIADD R22, R23, 0xffffff31 ;  /* 0xffffff3117167836 */ /* 0x004fe40000000000 */
[----:B------:R-:W-:Y:S01]  /*2e4a0*/  IMAD.WIDE R30, R2, 0x4, R64 ;  /* 0x00000004021e7825 */ /* 0x000fe200078e0240 */
[----:B------:R2:W-:Y:S01]  /*2e4b0*/  STL.64 [R1+0x9a0], R32 ;  /* 0x0009a02001007387 */ /* 0x0005e20000100a00 */
[----:B------:R-:W4:Y:S01]  /*2e4c0*/  LDC R24, c[0x0][0x230] ;  /* 0x00008c00ff187b82 */ /* 0x000f220000000800 */
[----:B------:R-:W-:Y:S01]  /*2e4d0*/  ISETP.GE.U32.AND P5, PT, R22, 0x7ffffef2, PT ;  /* 0x7ffffef21600780c */ /* 0x000fe20003fa6070 */
[C---:B---3--:R-:W-:Y:S01]  /*2e4e0*/  IMAD.WIDE R28, R2.reuse, 0x4, R66 ;  /* 0x00000004021c7825 */ /* 0x048fe200078e0242 */
[----:B------:R3:W-:Y:S03]  /*2e4f0*/  STL.64 [R1+0x998], R30 ;  /* 0x0009981e01007387 */ /* 0x0007e60000100a00 */
[C---:B------:R-:W-:Y:S01]  /*2e500*/  IMAD.WIDE R40, R2.reuse, 0x4, R70 ;  /* 0x0000000402287825 */ /* 0x040fe200078e0246 */
[----:B------:R-:W-:Y:S01]  /*2e510*/  STL.64 [R1+0x990], R28 ;  /* 0x0009901c01007387 */ /* 0x000fe20000100a00 */
[----:B------:R-:W4:Y:S02]  /*2e520*/  LDC R23, c[0x0][0x230] ;  /* 0x00008c00ff177b82 */ /* 0x000f240000000800 */
[----:B------:R-:W-:Y:S01]  /*2e530*/  IMAD.WIDE R38, R2, 0x4, R72 ;  /* 0x0000000402267825 */ /* 0x000fe200078e0248 */
[----:B------:R-:W-:Y:S03]  /*2e540*/  LDGSTS.E [R248+0x74008], desc[UR4][R30.64], !P1 ;  /* 0x740080001ef87fae */ /* 0x000fe6000c921844 */
[----:B-1----:R-:W-:Y:S01]  /*2e550*/  VIADD R22, R26, 0xffffff30 ;  /* 0xffffff301a167836 */ /* 0x002fe20000000000 */
[----:B------:R-:W-:Y:S01]  /*2e560*/  LDGSTS.E [R248+0x78008], desc[UR4][R28.64], !P1 ;  /* 0x780080001cf87fae */ /* 0x000fe2000c921844 */
[----:B------:R-:W-:-:S05]  /*2e570*/  IMAD.WIDE R26, R2, 0x4, R68 ;  /* 0x00000004021a7825 */ /* 0x000fca00078e0244 */
[----:B------:R1:W-:Y:S01]  /*2e580*/  STL.64 [R1+0x988], R26 ;  /* 0x0009881a01007387 */ /* 0x0003e20000100a00 */
[----:B------:R-:W-:-:S03]  /*2e590*/  IMAD.WIDE R36, R2, 0x4, R74 ;  /* 0x0000000402247825 */ /* 0x000fc600078e024a */
[----:B------:R-:W4:Y:S04]  /*2e5a0*/  LDL.LU.64 R34, [R1+0x2c8] ;  /* 0x0002c80001227983 */ /* 0x000f280000300a00 */
[----:B------:R1:W-:Y:S04]  /*2e5b0*/  LDGSTS.E [R248+0x7c008], desc[UR4][R26.64], !P1 ;  /* 0x7c0080001af87fae */ /* 0x0003e8000c921844 */
[----:B--2---:R-:W2:Y:S04]  /*2e5c0*/  LDL.LU.64 R32, [R1+0x2c0] ;  /* 0x0002c00001207983 */ /* 0x004ea80000300a00 */
[----:B---3--:R-:W3:Y:S01]  /*2e5d0*/  LDL.LU.64 R30, [R1+0x2b8] ;  /* 0x0002b800011e7983 */ /* 0x008ee20000300a00 */
[----:B-1----:R-:W-:-:S03]  /*2e5e0*/  IMAD.WIDE R26, R2, 0x4, R76 ;  /* 0x00000004021a7825 */ /* 0x002fc600078e024c */
[----:B------:R-:W3:Y:S04]  /*2e5f0*/  LDL.LU.64 R28, [R1+0x2b0] ;  /* 0x0002b000011c7983 */ /* 0x000ee80000300a00 */
[----:B------:R-:W-:Y:S04]  /*2e600*/  STL.64 [R1+0x980], R40 ;  /* 0x0009802801007387 */ /* 0x000fe80000100a00 */
[----:B------:R-:W-:Y:S04]  /*2e610*/  STL.64 [R1+0x978], R38 ;  /* 0x0009782601007387 */ /* 0x000fe80000100a00 */
[----:B------:R-:W-:Y:S04]  /*2e620*/  STL.64 [R1+0x970], R36 ;  /* 0x0009702401007387 */ /* 0x000fe80000100a00 */
[----:B------:R1:W-:Y:S04]  /*2e630*/  STL.64 [R1+0x968], R26 ;  /* 0x0009681a01007387 */ /* 0x0003e80000100a00 */
[----:B------:R-:W-:Y:S04]  /*2e640*/  LDGSTS.E [R248+0x7000c], desc[UR4][R40.64], !P0 ;  /* 0x7000c00028f87fae */ /* 0x000fe8000c121844 */
[----:B------:R-:W3:Y:S04]  /*2e650*/  LDL.LU.64 R230, [R1+0x2a8] ;  /* 0x0002a80001e67983 */ /* 0x000ee80000300a00 */
[----:B------:R-:W-:Y:S04]  /*2e660*/  LDGSTS.E [R248+0x7400c], desc[UR4][R38.64], !P0 ;  /* 0x7400c00026f87fae */ /* 0x000fe8000c121844 */
[----:B------:R-:W3:Y:S04]  /*2e670*/  LDL.LU.64 R232, [R1+0x2a0] ;  /* 0x0002a00001e87983 */ /* 0x000ee80000300a00 */
[----:B------:R-:W3:Y:S04]  /*2e680*/  LDL.LU.64 R236, [R1+0x298] ;  /* 0x0002980001ec7983 */ /* 0x000ee80000300a00 */
[----:B------:R-:W-:Y:S04]  /*2e690*/  LDGSTS.E [R248+0x7800c], desc[UR4][R36.64], !P0 ;  /* 0x7800c00024f87fae */ /* 0x000fe8000c121844 */
[----:B------:R-:W3:Y:S04]  /*2e6a0*/  LDL.LU.64 R238, [R1+0x290] ;  /* 0x0002900001ee7983 */ /* 0x000ee80000300a00 */
[----:B------:R-:W-:Y:S04]  /*2e6b0*/  STL.64 [R1+0x33d0], R248 ;  /* 0x0033d0f801007387 */ /* 0x000fe80000100a00 */
[----:B------:R1:W-:Y:S01]  /*2e6c0*/  LDGSTS.E [R248+0x7c00c], desc[UR4][R26.64], !P0 ;  /* 0x7c00c0001af87fae */ /* 0x0003e2000c121844 */
[----:B----4-:R-:W-:Y:S01]  /*2e6d0*/  IMAD.WIDE R6, R2, 0x4, R6 ;  /* 0x0000000402067825 */ /* 0x010fe200078e0206 */
[----:B------:R-:W-:Y:S01]  /*2e6e0*/  ISETP.GE.U32.AND P6, PT, R22, 0x7ffffef1, PT ;  /* 0x7ffffef11600780c */ /* 0x000fe20003fc6070 */
[----:B-1----:R-:W1:Y:S02]  /*2e6f0*/  LDC R26, c[0x0][0x230] ;  /* 0x00008c00ff1a7b82 */ /* 0x002e640000000800 */
[C---:B------:R-:W-:Y:S01]  /*2e700*/  IMAD.WIDE R40, R2.reuse, 0x4, R228 ;  /* 0x0000000402287825 */ /* 0x040fe200078e02e4 */
[----:B------:R4:W-:Y:S03]  /*2e710*/  STL.64 [R1+0x960], R6 ;  /* 0x0009600601007387 */ /* 0x0009e60000100a00 */
[C---:B------:R-:W-:Y:S01]  /*2e720*/  IMAD.WIDE R38, R2.reuse, 0x4, R240 ;  /* 0x0000000402267825 */ /* 0x040fe200078e02f0 */
[----:B------:R-:W-:Y:S03]  /*2e730*/  STL.64 [R1+0x958], R40 ;  /* 0x0009582801007387 */ /* 0x000fe60000100a00 */
[----:B------:R-:W-:Y:S01]  /*2e740*/  IMAD.WIDE R36, R2, 0x4, R242 ;  /* 0x0000000402247825 */ /* 0x000fe200078e02f2 */
[----:B------:R-:W-:Y:S04]  /*2e750*/  STL.64 [R1+0x950], R38 ;  /* 0x0009502601007387 */ /* 0x000fe80000100a00 */
[----:B------:R-:W3:Y:S04]  /*2e760*/  LDL.LU.64 R228, [R1+0x288] ;  /* 0x0002880001e47983 */ /* 0x000ee80000300a00 */
[----:B------:R-:W-:Y:S04]  /*2e770*/  STL.64 [R1+0x948], R36 ;  /* 0x0009482401007387 */ /* 0x000fe80000100a00 */
[----:B------:R-:W3:Y:S04]  /*2e780*/  LDL.LU.64 R240, [R1+0x280] ;  /* 0x0002800001f07983 */ /* 0x000ee80000300a00 */
[----:B------:R-:W-:Y:S04]  /*2e790*/  LDGSTS.E [R247+0x60000], desc[UR4][R6.64], !P3 ;  /* 0x6000000006f77fae */ /* 0x000fe8000d921844 */
[----:B------:R-:W3:Y:S04]  /*2e7a0*/  LDL.LU.64 R242, [R1+0x278] ;  /* 0x0002780001f27983 */ /* 0x000ee80000300a00 */
[----:B------:R-:W-:Y:S04]  /*2e7b0*/  LDGSTS.E [R247+0x64000], desc[UR4][R40.64], !P3 ;  /* 0x6400000028f77fae */ /* 0x000fe8000d921844 */
[----:B----4-:R-:W4:Y:S01]  /*2e7c0*/  LDL.LU.64 R6, [R1+0x270] ;  /* 0x0002700001067983 */ /* 0x010f220000300a00 */
[----:B------:R-:W-:-:S02]  /*2e7d0*/  VIADD R22, R25, 0xffffff13 ;  /* 0xffffff1319167836 */ /* 0x000fc40000000000 */
[----:B------:R-:W1:Y:S01]  /*2e7e0*/  LDC R25, c[0x0][0x230] ;  /* 0x00008c00ff197b82 */ /* 0x000e620000000800 */
[----:B------:R-:W-:Y:S04]  /*2e7f0*/  LDGSTS.E [R247+0x68000], desc[UR4][R38.64], !P3 ;  /* 0x6800000026f77fae */ /* 0x000fe8000d921844 */
[----:B------:R-:W-:Y:S01]  /*2e800*/  LDGSTS.E [R247+0x6c000], desc[UR4][R36.64], !P3 ;  /* 0x6c00000024f77fae */ /* 0x000fe2000d921844 */
[----:B------:R-:W-:Y:S01]  /*2e810*/  ISETP.GE.U32.AND P1, PT, R22, 0x7ffffed4, PT ;  /* 0x7ffffed41600780c */ /* 0x000fe20003f26070 */
[----:B------:R-:W-:Y:S02]  /*2e820*/  VIADD R22, R24, 0xffffff12 ;  /* 0xffffff1218167836 */ /* 0x000fe40000000000 */
[----:B------:R-:W1:Y:S01]  /*2e830*/  LDC R24, c[0x0][0x230] ;  /* 0x00008c00ff187b82 */ /* 0x000e620000000800 */
[----:B------:R-:W-:-:S04]  /*2e840*/  IMAD.WIDE R34, R2, 0x4, R34 ;  /* 0x0000000402227825 */ /* 0x000fc800078e0222 */
[C---:B--2---:R-:W-:Y:S01]  /*2e850*/  IMAD.WIDE R32, R2.reuse, 0x4, R32 ;  /* 0x0000000402207825 */ /* 0x044fe200078e0220 */
[----:B------:R2:W-:Y:S03]  /*2e860*/  STL.64 [R1+0x940], R34 ;  /* 0x0009402201007387 */ /* 0x0005e60000100a00 */
[C---:B---3--:R-:W-:Y:S01]  /*2e870*/  IMAD.WIDE R30, R2.reuse, 0x4, R30 ;  /* 0x00000004021e7825 */ /* 0x048fe200078e021e */
[----:B------:R2:W-:Y:S03]  /*2e880*/  LDGSTS.E [R247+0x60004], desc[UR4][R34.64], !P4 ;  /* 0x6000400022f77fae */ /* 0x0005e6000e121844 */
[C---:B------:R-:W-:Y:S01]  /*2e890*/  IMAD.WIDE R28, R2.reuse, 0x4, R28 ;  /* 0x00000004021c7825 */ /* 0x040fe200078e021c */
[----:B------:R3:W-:Y:S04]  /*2e8a0*/  STL.64 [R1+0x938], R32 ;  /* 0x0009382001007387 */ /* 0x0007e80000100a00 */
[----:B------:R3:W-:Y:S04]  /*2e8b0*/  LDGSTS.E [R247+0x64004], desc[UR4][R32.64], !P4 ;  /* 0x6400400020f77fae */ /* 0x0007e8000e121844 */
[----:B------:R1:W-:Y:S04]  /*2e8c0*/  STL.64 [R1+0x930], R30 ;  /* 0x0009301e01007387 */ /* 0x0003e80000100a00 */
[----:B------:R1:W-:Y:S04]  /*2e8d0*/  LDGSTS.E [R247+0x68004], desc[UR4][R30.64], !P4 ;  /* 0x680040001ef77fae */ /* 0x0003e8000e121844 */
[----:B------:R1:W-:Y:S04]  /*2e8e0*/  STL.64 [R1+0x928], R28 ;  /* 0x0009281c01007387 */ /* 0x0003e80000100a00 */
[----:B------:R1:W-:Y:S01]  /*2e8f0*/  LDGSTS.E [R247+0x6c004], desc[UR4][R28.64], !P4 ;  /* 0x6c0040001cf77fae */ /* 0x0003e2000e121844 */
[----:B--2---:R-:W-:-:S04]  /*2e900*/  IMAD.WIDE R34, R2, 0x4, R230 ;  /* 0x0000000402227825 */ /* 0x004fc800078e02e6 */
[C---:B---3--:R-:W-:Y:S01]  /*2e910*/  IMAD.WIDE R32, R2.reuse, 0x4, R232 ;  /* 0x0000000402207825 */ /* 0x048fe200078e02e8 */
[----:B------:R-:W-:Y:S03]  /*2e920*/  STL.64 [R1+0x920], R34 ;  /* 0x0009202201007387 */ /* 0x000fe60000100a00 */
[C---:B-1----:R-:W-:Y:S01]  /*2e930*/  IMAD.WIDE R30, R2.reuse, 0x4, R236 ;  /* 0x00000004021e7825 */ /* 0x042fe200078e02ec */
[----:B------:R-:W-:Y:S04]  /*2e940*/  LDGSTS.E [R247+0x60008], desc[UR4][R34.64], !P5 ;  /* 0x6000800022f77fae */ /* 0x000fe8000e921844 */
[----:B------:R1:W-:Y:S01]  /*2e950*/  STL.64 [R1+0x918], R32 ;  /* 0x0009182001007387 */ /* 0x0003e20000100a00 */
[----:B------:R-:W-:-:S03]  /*2e960*/  IMAD.WIDE R28, R2, 0x4, R238 ;  /* 0x00000004021c7825 */ /* 0x000fc600078e02ee */
[----:B------:R1:W-:Y:S04]  /*2e970*/  LDGSTS.E [R247+0x64008], desc[UR4][R32.64], !P5 ;  /* 0x6400800020f77fae */ /* 0x0003e8000e921844 */
[----:B------:R2:W-:Y:S04]  /*2e980*/  STL.64 [R1+0x910], R30 ;  /* 0x0009101e01007387 */ /* 0x0005e80000100a00 */
[----:B------:R2:W-:Y:S01]  /*2e990*/  LDGSTS.E [R247+0x68008], desc[UR4][R30.64], !P5 ;  /* 0x680080001ef77fae */ /* 0x0005e2000e921844 */
[----:B------:R-:W-:-:S03]  /*2e9a0*/  ISETP.GE.U32.AND P0, PT, R22, 0x7ffffed3, PT ;  /* 0x7ffffed31600780c */ /* 0x000fc60003f06070 */
[----:B------:R3:W-:Y:S04]  /*2e9b0*/  STL.64 [R1+0x908], R28 ;  /* 0x0009081c01007387 */ /* 0x0007e80000100a00 */
[----:B------:R3:W-:Y:S01]  /*2e9c0*/  LDGSTS.E [R247+0x6c008], desc[UR4][R28.64], !P5 ;  /* 0x6c0080001cf77fae */ /* 0x0007e2000e921844 */
[----:B-1----:R-:W-:-:S04]  /*2e9d0*/  IMAD.WIDE R32, R2, 0x4, R228 ;  /* 0x0000000402207825 */ /* 0x002fc800078e02e4 */
[C---:B--2---:R-:W-:Y:S01]  /*2e9e0*/  IMAD.WIDE R30, R2.reuse, 0x4, R240 ;  /* 0x00000004021e7825 */ /* 0x044fe200078e02f0 */
[----:B------:R1:W-:Y:S04]  /*2e9f0*/  STL.64 [R1+0x900], R32 ;  /* 0x0009002001007387 */ /* 0x0003e80000100a00 */
[----:B------:R1:W-:Y:S01]  /*2ea00*/  LDGSTS.E [R247+0x6000c], desc[UR4][R32.64], !P6 ;  /* 0x6000c00020f77fae */ /* 0x0003e2000f121844 */
[----:B---3--:R-:W-:-:S03]  /*2ea10*/  IMAD.WIDE R28, R2, 0x4, R242 ;  /* 0x00000004021c7825 */ /* 0x008fc600078e02f2 */
[----:B------:R2:W-:Y:S04]  /*2ea20*/  STL.64 [R1+0x8f8], R30 ;  /* 0x0008f81e01007387 */ /* 0x0005e80000100a00 */
[----:B------:R2:W-:Y:S01]  /*2ea30*/  LDGSTS.E [R247+0x6400c], desc[UR4][R30.64], !P6 ;  /* 0x6400c0001ef77fae */ /* 0x0005e2000f121844 */
[----:B----4-:R-:W-:-:S03]  /*2ea40*/  IMAD.WIDE R6, R2, 0x4, R6 ;  /* 0x0000000402067825 */ /* 0x010fc600078e0206 */
[----:B------:R3:W-:Y:S01]  /*2ea50*/  STL.64 [R1+0x8f0], R28 ;  /* 0x0008f01c01007387 */ /* 0x0007e20000100a00 */
[----:B-1----:R-:W-:-:S03]  /*2ea60*/  IMAD.WIDE R32, R2, 0x4, R78 ;  /* 0x0000000402207825 */ /* 0x002fc600078e024e */
[----:B------:R3:W-:Y:S01]  /*2ea70*/  LDGSTS.E [R247+0x6800c], desc[UR4][R28.64], !P6 ;  /* 0x6800c0001cf77fae */ /* 0x0007e2000f121844 */
[----:B--2---:R-:W-:-:S03]  /*2ea80*/  IMAD.WIDE R30, R2, 0x4, R80 ;  /* 0x00000004021e7825 */ /* 0x004fc600078e0250 */
        /* <DEDUP_REMOVED lines=15> */
[----:B------:R-:W-:Y:S04]  /*2eb80*/  STL.64 [R1+0x8c0], R32 ;  /* 0x0008c02001007387 */ /* 0x000fe80000100a00 */
[----:B------:R2:W-:Y:S01]  /*2eb90*/  LDGSTS.E [R247+0x70004], desc[UR4][R32.64], !P0 ;  /* 0x7000400020f77fae */ /* 0x0005e2000c121844 */
[----:B-1----:R-:W-:-:S03]  /*2eba0*/  IMAD.WIDE R6, R2, 0x4, R92 ;  /* 0x0000000402067825 */ /* 0x002fc600078e025c */
        /* <DEDUP_REMOVED lines=11> */
[----:B------:R-:W1:Y:S03]  /*2ec60*/  LDC R23, c[0x0][0x230] ;  /* 0x00008c00ff177b82 */ /* 0x000e660000000800 */
[----:B------:R-:W-:Y:S01]  /*2ec70*/  ISETP.GE.U32.AND P3, PT, R22, 0x7ffffed2, PT ;  /* 0x7ffffed21600780c */ /* 0x000fe20003f66070 */
[----:B------:R-:W-:Y:S02]  /*2ec80*/  VIADD R22, R25, 0xffffff10 ;  /* 0xffffff1019167836 */ /* 0x000fe40000000000 */
[----:B--2---:R-:W-:Y:S02]  /*2ec90*/  IMAD.WIDE R32, R2, 0x4, R94 ;  /* 0x0000000402207825 */ /* 0x004fe400078e025e */
[----:B------:R-:W2:Y:S01]  /*2eca0*/  LDC R25, c[0x0][0x230] ;  /* 0x00008c00ff197b82 */ /* 0x000ea20000000800 */
[----:B------:R-:W-:Y:S01]  /*2ecb0*/  ISETP.GE.U32.AND P4, PT, R22, 0x7ffffed1, PT ;  /* 0x7ffffed11600780c */ /* 0x000fe20003f86070 */
[----:B------:R-:W-:-:S06]  /*2ecc0*/  VIADD R22, R26, 0xffffff2f ;  /* 0xffffff2f1a167836 */ /* 0x000fcc0000000000 */
[----:B------:R-:W2:Y:S01]  /*2ecd0*/  LDC R26, c[0x0][0x230] ;  /* 0x00008c00ff1a7b82 */ /* 0x000ea20000000800 */
[----:B------:R-:W-:Y:S01]  /*2ece0*/  ISETP.GE.U32.AND P5, PT, R22, 0x7ffffef0, PT ;  /* 0x7ffffef01600780c */ /* 0x000fe20003fa6070 */
[----:B------:R-:W-:Y:S01]  /*2ecf0*/  VIADD R22, R24, 0xffffff2e ;  /* 0xffffff2e18167836 */ /* 0x000fe20000000000 */
[----:B------:R-:W-:Y:S04]  /*2ed00*/  LDGSTS.E [R247+0x70008], desc[UR4][R32.64], !P3 ;  /* 0x7000800020f77fae */ /* 0x000fe8000d921844 */
[----:B------:R-:W-:Y:S01]  /*2ed10*/  ISETP.GE.U32.AND P6, PT, R22, 0x7ffffeef, PT ;  /* 0x7ffffeef1600780c */ /* 0x000fe20003fc6070 */
[----:B-1----:R-:W-:Y:S02]  /*2ed20*/  VIADD R22, R23, 0xffffff2d ;  /* 0xffffff2d17167836 */ /* 0x002fe40000000000 */
        /* <DEDUP_REMOVED lines=11> */
[----:B--2---:R-:W-:Y:S01]  /*2ede0*/  VIADD R22, R26, 0xffffff2c ;  /* 0xffffff2c1a167836 */ /* 0x004fe20000000000 */
[----:B------:R-:W-:Y:S01]  /*2edf0*/  LDGSTS.E [R247+0x78008], desc[UR4][R28.64], !P3 ;  /* 0x780080001cf77fae */ /* 0x000fe2000d921844 */
[----:B------:R-:W-:-:S05]  /*2ee00*/  IMAD.WIDE R26, R2, 0x4, R100 ;  /* 0x00000004021a7825 */ /* 0x000fca00078e0264 */
[----:B------:R2:W-:Y:S01]  /*2ee10*/  STL.64 [R1+0x888], R26 ;  /* 0x0008881a01007387 */ /* 0x0005e20000100a00 */
[----:B------:R-:W-:-:S03]  /*2ee20*/  IMAD.WIDE R36, R2, 0x4, R106 ;  /* 0x0000000402247825 */ /* 0x000fc600078e026a */
[----:B------:R-:W4:Y:S04]  /*2ee30*/  LDL.LU.64 R34, [R1+0x248] ;  /* 0x0002480001227983 */ /* 0x000f280000300a00 */
[----:B------:R2:W-:Y:S04]  /*2ee40*/  LDGSTS.E [R247+0x7c008], desc[UR4][R26.64], !P3 ;  /* 0x7c0080001af77fae */ /* 0x0005e8000d921844 */
[----:B-1----:R-:W4:Y:S04]  /*2ee50*/  LDL.LU.64 R32, [R1+0x240] ;  /* 0x0002400001207983 */ /* 0x002f280000300a00 */
[----:B---3--:R-:W3:Y:S01]  /*2ee60*/  LDL.LU.64 R30, [R1+0x238] ;  /* 0x00023800011e7983 */ /* 0x008ee20000300a00 */
[----:B--2---:R-:W-:-:S03]  /*2ee70*/  IMAD.WIDE R26, R2, 0x4, R108 ;  /* 0x00000004021a7825 */ /* 0x004fc600078e026c */
[----:B------:R-:W2:Y:S04]  /*2ee80*/  LDL.LU.64 R28, [R1+0x230] ;  /* 0x00023000011c7983 */ /* 0x000ea80000300a00 */
[----:B------:R-:W-:Y:S04]  /*2ee90*/  STL.64 [R1+0x880], R40 ;  /* 0x0008802801007387 */ /* 0x000fe80000100a00 */
[----:B------:R-:W-:Y:S04]  /*2eea0*/  STL.64 [R1+0x878], R38 ;  /* 0x0008782601007387 */ /* 0x000fe80000100a00 */
[----:B------:R-:W-:Y:S04]  /*2eeb0*/  STL.64 [R1+0x870], R36 ;  /* 0x0008702401007387 */ /* 0x000fe80000100a00 */
[----:B------:R-:W-:Y:S04]  /*2eec0*/  LDGSTS.E [R247+0x7000c], desc[UR4][R40.64], !P4 ;  /* 0x7000c00028f77fae */ /* 0x000fe8000e121844 */
[----:B------:R1:W-:Y:S04]  /*2eed0*/  STL.64 [R1+0x868], R26 ;  /* 0x0008681a01007387 */ /* 0x0003e80000100a00 */
[----:B------:R-:W-:Y:S04]  /*2eee0*/  LDGSTS.E [R247+0x7400c], desc[UR4][R38.64], !P4 ;  /* 0x7400c00026f77fae */ /* 0x000fe8000e121844 */
[----:B------:R-:W2:Y:S04]  /*2eef0*/  LDL.LU.64 R230, [R1+0x228] ;  /* 0x0002280001e67983 */ /* 0x000ea80000300a00 */
[----:B------:R-:W2:Y:S04]  /*2ef00*/  LDL.LU.64 R232, [R1+0x220] ;  /* 0x0002200001e87983 */ /* 0x000ea80000300a00 */
[----:B------:R-:W-:Y:S04]  /*2ef10*/  LDGSTS.E [R247+0x7800c], desc[UR4][R36.64], !P4 ;  /* 0x7800c00024f77fae */ /* 0x000fe8000e121844 */
[----:B------:R-:W2:Y:S04]  /*2ef20*/  LDL.LU.64 R236, [R1+0x218] ;  /* 0x0002180001ec7983 */ /* 0x000ea80000300a00 */
[----:B------:R-:W2:Y:S04]  /*2ef30*/  LDL.LU.64 R238, [R1+0x210] ;  /* 0x0002100001ee7983 */ /* 0x000ea80000300a00 */
        /* <DEDUP_REMOVED lines=10> */
[----:B------:R-:W2:Y:S04]  /*2efe0*/  LDL.LU.64 R228, [R1+0x208] ;  /* 0x0002080001e47983 */ /* 0x000ea80000300a00 */
[----:B------:R-:W-:Y:S04]  /*2eff0*/  STL.64 [R1+0x848], R36 ;  /* 0x0008482401007387 */ /* 0x000fe80000100a00 */
[----:B------:R-:W2:Y:S04]  /*2f000*/  LDL.LU.64 R240, [R1+0x200] ;  /* 0x0002000001f07983 */ /* 0x000ea80000300a00 */
[----:B------:R-:W-:Y:S04]  /*2f010*/  LDGSTS.E [R246+0x60000], desc[UR4][R6.64], !P5 ;  /* 0x6000000006f67fae */ /* 0x000fe8000e921844 */
[----:B------:R-:W2:Y:S04]  /*2f020*/  LDL.LU.64 R242, [R1+0x1f8] ;  /* 0x0001f80001f27983 */ /* 0x000ea80000300a00 */
        /* <DEDUP_REMOVED lines=10> */
[C---:B------:R-:W-:Y:S01]  /*2f0d0*/  IMAD.WIDE R32, R2.reuse, 0x4, R32 ;  /* 0x0000000402207825 */ /* 0x040fe200078e0220 */
[----:B------:R1:W-:Y:S03]  /*2f0e0*/  STL.64 [R1+0x840], R34 ;  /* 0x0008402201007387 */ /* 0x0003e60000100a00 */
[C---:B---3--:R-:W-:Y:S01]  /*2f0f0*/  IMAD.WIDE R30, R2.reuse, 0x4, R30 ;  /* 0x00000004021e7825 */ /* 0x048fe200078e021e */
[----:B------:R1:W-:Y:S03]  /*2f100*/  LDGSTS.E [R246+0x60004], desc[UR4][R34.64], !P6 ;  /* 0x6000400022f67fae */ /* 0x0003e6000f121844 */
[C---:B--2---:R-:W-:Y:S01]  /*2f110*/  IMAD.WIDE R28, R2.reuse, 0x4, R28 ;  /* 0x00000004021c7825 */ /* 0x044fe200078e021c */
[----:B------:R2:W-:Y:S04]  /*2f120*/  STL.64 [R1+0x838], R32 ;  /* 0x0008382001007387 */ /* 0x0005e80000100a00 */
[----:B------:R2:W-:Y:S04]  /*2f130*/  LDGSTS.E [R246+0x64004], desc[UR4][R32.64], !P6 ;  /* 0x6400400020f67fae */ /* 0x0005e8000f121844 */
[----:B------:R3:W-:Y:S04]  /*2f140*/  STL.64 [R1+0x830], R30 ;  /* 0x0008301e01007387 */ /* 0x0007e80000100a00 */
[----:B------:R3:W-:Y:S04]  /*2f150*/  LDGSTS.E [R246+0x68004], desc[UR4][R30.64], !P6 ;  /* 0x680040001ef67fae */ /* 0x0007e8000f121844 */
[----:B------:R3:W-:Y:S04]  /*2f160*/  STL.64 [R1+0x828], R28 ;  /* 0x0008281c01007387 */ /* 0x0007e80000100a00 */
[----:B------:R3:W-:Y:S01]  /*2f170*/  LDGSTS.E [R246+0x6c004], desc[UR4][R28.64], !P6 ;  /* 0x6c0040001cf67fae */ /* 0x0007e2000f121844 */
[----:B-1----:R-:W-:-:S04]  /*2f180*/  IMAD.WIDE R34, R2, 0x4, R230 ;  /* 0x0000000402227825 */ /* 0x002fc800078e02e6 */
[C---:B--2---:R-:W-:Y:S01]  /*2f190*/  IMAD.WIDE R32, R2.reuse, 0x4, R232 ;  /* 0x0000000402207825 */ /* 0x044fe200078e02e8 */
[----:B------:R-:W-:Y:S04]  /*2f1a0*/  STL.64 [R1+0x820], R34 ;  /* 0x0008202201007387 */ /* 0x000fe80000100a00 */
[----:B------:R-:W-:Y:S01]  /*2f1b0*/  LDGSTS.E [R246+0x60008], desc[UR4][R34.64], !P1 ;  /* 0x6000800022f67fae */ /* 0x000fe2000c921844 */
[----:B---3--:R-:W-:-:S03]  /*2f1c0*/  IMAD.WIDE R30, R2, 0x4, R236 ;  /* 0x00000004021e7825 */ /* 0x008fc600078e02ec */
        /* <DEDUP_REMOVED lines=87> */
[----:B------:R1:W-:Y:S04]  /*2f740*/  STL.64 [R1+0x768], R26 ;  /* 0x0007681a01007387 */ /* 0x0003e80000100a00 */
[----:B------:R-:W-:Y:S04]  /*2f750*/  LDGSTS.E [R246+0x7000c], desc[UR4][R40.64], !P6 ;  /* 0x7000c00028f67fae */ /* 0x000fe8000f121844 */
[----:B------:R-:W2:Y:S04]  /*2f760*/  LDL.LU.64 R230, [R1+0x1a8] ;  /* 0x0001a80001e67983 */ /* 0x000ea80000300a00 */
[----:B------:R-:W-:Y:S04]  /*2f770*/  LDGSTS.E [R246+0x7400c], desc[UR4][R38.64], !P6 ;  /* 0x7400c00026f67fae */ /* 0x000fe8000f121844 */
[----:B------:R-:W2:Y:S04]  /*2f780*/  LDL.LU.64 R232, [R1+0x1a0] ;  /* 0x0001a00001e87983 */ /* 0x000ea80000300a00 */
[----:B------:R-:W2:Y:S04]  /*2f790*/  LDL.LU.64 R236, [R1+0x198] ;  /* 0x0001980001ec7983 */ /* 0x000ea80000300a00 */
[----:B------:R-:W-:Y:S04]  /*2f7a0*/  LDGSTS.E [R246+0x7800c], desc[UR4][R36.64], !P6 ;  /* 0x7800c00024f67fae */ /* 0x000fe8000f121844 */
[----:B------:R-:W2:Y:S04]  /*2f7b0*/  LDL.LU.64 R238, [R1+0x190] ;  /* 0x0001900001ee7983 */ /* 0x000ea80000300a00 */
        /* <DEDUP_REMOVED lines=39> */
[----:B------:R-:W-:Y:S03]  /*2fa30*/  STL.64 [R1+0x720], R34 ;  /* 0x0007202201007387 */ /* 0x000fe60000100a00 */
[C---:B---3--:R-:W-:Y:S01]  /*2fa40*/  IMAD.WIDE R30, R2.reuse, 0x4, R236 ;  /* 0x00000004021e7825 */ /* 0x048fe200078e02ec */
        /* <DEDUP_REMOVED lines=103> */
[----:B------:R-:W-:Y:S01]  /*300c0*/  STL.64 [R1+0x658], R40 ;  /* 0x0006582801007387 */ /* 0x000fe20000100a00 */
[----:B------:R-:W1:Y:S02]  /*300d0*/  LDC R27, c[0x0][0x230] ;  /* 0x00008c00ff1b7b82 */ /* 0x000e640000000800 */
[----:B------:R-:W-:Y:S01]  /*300e0*/  IMAD.WIDE R36, R2, 0x4, R242 ;  /* 0x0000000402247825 */ /* 0x000fe200078e02f2 */
[----:B------:R-:W-:Y:S04]  /*300f0*/  STL.64 [R1+0x650], R38 ;  /* 0x0006502601007387 */ /* 0x000fe80000100a00 */
[----:B------:R-:W2:Y:S04]  /*30100*/  LDL.LU.64 R228, [R1+0x108] ;  /* 0x0001080001e47983 */ /* 0x000ea80000300a00 */
[----:B------:R-:W-:Y:S04]  /*30110*/  STL.64 [R1+0x648], R36 ;  /* 0x0006482401007387 */ /* 0x000fe80000100a00 */
[----:B------:R-:W2:Y:S04]  /*30120*/  LDL.LU.64 R240, [R1+0x100] ;  /* 0x0001000001f07983 */ /* 0x000ea80000300a00 */
[----:B------:R-:W2:Y:S04]  /*30130*/  LDL.LU.64 R242, [R1+0xf8] ;  /* 0x0000f80001f27983 */ /* 0x000ea80000300a00 */
[----:B------:R-:W-:Y:S01]  /*30140*/  LDGSTS.E [R244+0x60000], desc[UR4][R6.64], !P3 ;  /* 0x6000000006f47fae */ /* 0x000fe2000d921844 */
[----:B------:R-:W-:-:S02]  /*30150*/  VIADD R22, R25, 0xffffff07 ;  /* 0xffffff0719167836 */ /* 0x000fc40000000000 */
[----:B------:R-:W1:Y:S01]  /*30160*/  LDC R25, c[0x0][0x230] ;  /* 0x00008c00ff197b82 */ /* 0x000e620000000800 */
[----:B------:R-:W-:Y:S04]  /*30170*/  LDGSTS.E [R244+0x64000], desc[UR4][R40.64], !P3 ;  /* 0x6400000028f47fae */ /* 0x000fe8000d921844 */
[----:B----4-:R-:W4:Y:S01]  /*30180*/  LDL.LU.64 R6, [R1+0xf0] ;  /* 0x0000f00001067983 */ /* 0x010f220000300a00 */
[----:B------:R-:W-:Y:S01]  /*30190*/  ISETP.GE.U32.AND P1, PT, R22, 0x7ffffec8, PT ;  /* 0x7ffffec81600780c */ /* 0x000fe20003f26070 */
[----:B------:R-:W-:Y:S02]  /*301a0*/  VIADD R22, R24, 0xffffff06 ;  /* 0xffffff0618167836 */ /* 0x000fe40000000000 */
[----:B------:R-:W1:Y:S01]  /*301b0*/  LDC R24, c[0x0][0x230] ;  /* 0x00008c00ff187b82 */ /* 0x000e620000000800 */
[----:B------:R-:W-:Y:S02]  /*301c0*/  LDGSTS.E [R244+0x68000], desc[UR4][R38.64], !P3 ;  /* 0x6800000026f47fae */ /* 0x000fe4000d921844 */
[----:B------:R-:W-:Y:S01]  /*301d0*/  ISETP.GE.U32.AND P0, PT, R22, 0x7ffffec7, PT ;  /* 0x7ffffec71600780c */ /* 0x000fe20003f06070 */
[----:B------:R-:W-:Y:S01]  /*301e0*/  VIADD R22, R23, 0xffffff05 ;  /* 0xffffff0517167836 */ /* 0x000fe20000000000 */
[----:B------:R-:W-:Y:S03]  /*301f0*/  LDGSTS.E [R244+0x6c000], desc[UR4][R36.64], !P3 ;  /* 0x6c00000024f47fae */ /* 0x000fe6000d921844 */
[----:B------:R-:W4:Y:S01]  /*30200*/  LDC R23, c[0x0][0x230] ;  /* 0x00008c00ff177b82 */ /* 0x000f220000000800 */
[----:B------:R-:W-:Y:S01]  /*30210*/  ISETP.GE.U32.AND P3, PT, R22, 0x7ffffec6, PT ;  /* 0x7ffffec61600780c */ /* 0x000fe20003f66070 */
[----:B------:R-:W-:-:S04]  /*30220*/  IMAD.WIDE R34, R2, 0x4, R34 ;  /* 0x0000000402227825 */ /* 0x000fc800078e0222 */
[C---:B------:R-:W-:Y:S01]  /*30230*/  IMAD.WIDE R32, R2.reuse, 0x4, R32 ;  /* 0x0000000402207825 */ /* 0x040fe200078e0220 */
[----:B------:R1:W-:Y:S03]  /*30240*/  STL.64 [R1+0x640], R34 ;  /* 0x0006402201007387 */ /* 0x0003e60000100a00 */
[C---:B---3--:R-:W-:Y:S01]  /*30250*/  IMAD.WIDE R30, R2.reuse, 0x4, R30 ;  /* 0x00000004021e7825 */ /* 0x048fe200078e021e */
[----:B------:R3:W-:Y:S03]  /*30260*/  LDGSTS.E [R244+0x60004], desc[UR4][R34.64], !P4 ;  /* 0x6000400022f47fae */ /* 0x0007e6000e121844 */
[----:B--2---:R-:W-:Y:S01]  /*30270*/  IMAD.WIDE R28, R2, 0x4, R28 ;  /* 0x00000004021c7825 */ /* 0x004fe200078e021c */
[----:B------:R2:W-:Y:S04]  /*30280*/  STL.64 [R1+0x638], R32 ;  /* 0x0006382001007387 */ /* 0x0005e80000100a00 */
[----:B------:R2:W-:Y:S01]  /*30290*/  LDGSTS.E [R244+0x64004], desc[UR4][R32.64], !P4 ;  /* 0x6400400020f47fae */ /* 0x0005e2000e121844 */
[----:B-1----:R-:W-:-:S03]  /*302a0*/  VIADD R22, R25, 0xffffff04 ;  /* 0xffffff0419167836 */ /* 0x002fc60000000000 */
[----:B------:R1:W-:Y:S04]  /*302b0*/  STL.64 [R1+0x630], R30 ;  /* 0x0006301e01007387 */ /* 0x0003e80000100a00 */
[----:B------:R1:W-:Y:S04]  /*302c0*/  LDGSTS.E [R244+0x68004], desc[UR4][R30.64], !P4 ;  /* 0x680040001ef47fae */ /* 0x0003e8000e121844 */
[----:B------:R1:W-:Y:S04]  /*302d0*/  STL.64 [R1+0x628], R28 ;  /* 0x0006281c01007387 */ /* 0x0003e80000100a00 */
[----:B------:R1:W-:Y:S01]  /*302e0*/  LDGSTS.E [R244+0x6c004], desc[UR4][R28.64], !P4 ;  /* 0x6c0040001cf47fae */ /* 0x0003e2000e121844 */
[----:B---3--:R-:W-:-:S04]  /*302f0*/  IMAD.WIDE R34, R2, 0x4, R230 ;  /* 0x0000000402227825 */ /* 0x008fc800078e02e6 */
[----:B--2---:R-:W-:Y:S01]  /*30300*/  IMAD.WIDE R32, R2, 0x4, R232 ;  /* 0x0000000402207825 */ /* 0x004fe200078e02e8 */
[----:B------:R-:W-:Y:S01]  /*30310*/  STL.64 [R1+0x620], R34 ;  /* 0x0006202201007387 */ /* 0x000fe20000100a00 */
[----:B------:R-:W-:-:S03]  /*30320*/  ISETP.GE.U32.AND P4, PT, R22, 0x7ffffec5, PT ;  /* 0x7ffffec51600780c */ /* 0x000fc60003f86070 */
[----:B------:R-:W-:Y:S01]  /*30330*/  LDGSTS.E [R244+0x60008], desc[UR4][R34.64], !P5 ;  /* 0x6000800022f47fae */ /* 0x000fe2000e921844 */
[----:B-1----:R-:W-:-:S03]  /*30340*/  IMAD.WIDE R30, R2, 0x4, R236 ;  /* 0x00000004021e7825 */ /* 0x002fc600078e02ec */
[----:B------:R1:W-:Y:S01]  /*30350*/  STL.64 [R1+0x618], R32 ;  /* 0x0006182001007387 */ /* 0x0003e20000100a00 */
[----:B------:R-:W-:-:S03]  /*30360*/  IMAD.WIDE R28, R2, 0x4, R238 ;  /* 0x00000004021c7825 */ /* 0x000fc600078e02ee */
[----:B------:R1:W-:Y:S04]  /*30370*/  LDGSTS.E [R244+0x64008], desc[UR4][R32.64], !P5 ;  /* 0x6400800020f47fae */ /* 0x0003e8000e921844 */
[----:B------:R2:W-:Y:S01]  /*30380*/  STL.64 [R1+0x610], R30 ;  /* 0x0006101e01007387 */ /* 0x0005e20000100a00 */
[----:B------:R-:W-:Y:S02]  /*30390*/  VIADD R22, R26, 0xffffff23 ;  /* 0xffffff231a167836 */ /* 0x000fe40000000000 */
[----:B------:R-:W3:Y:S01]  /*303a0*/  LDC R26, c[0x0][0x230] ;  /* 0x00008c00ff1a7b82 */ /* 0x000ee20000000800 */
[----:B------:R2:W-:Y:S04]  /*303b0*/  LDGSTS.E [R244+0x68008], desc[UR4][R30.64], !P5 ;  /* 0x680080001ef47fae */ /* 0x0005e8000e921844 */
[----:B------:R2:W-:Y:S04]  /*303c0*/  STL.64 [R1+0x608], R28 ;  /* 0x0006081c01007387 */ /* 0x0005e80000100a00 */
[----:B------:R2:W-:Y:S01]  /*303d0*/  LDGSTS.E [R244+0x6c008], desc[UR4][R28.64], !P5 ;  /* 0x6c0080001cf47fae */ /* 0x0005e2000e921844 */
[----:B------:R-:W-:Y:S01]  /*303e0*/  ISETP.GE.U32.AND P5, PT, R22, 0x7ffffee4, PT ;  /* 0x7ffffee41600780c */ /* 0x000fe20003fa6070 */
[----:B------:R-:W-:-:S02]  /*303f0*/  VIADD R22, R24, 0xffffff22 ;  /* 0xffffff2218167836 */ /* 0x000fc40000000000 */
[----:B------:R-:W-:-:S04]  /*30400*/  IMAD.WIDE R24, R2, 0x4, R178 ;  /* 0x0000000402187825 */ /* 0x000fc800078e02b2 */
[----:B-1----:R-:W-:-:S04]  /*30410*/  IMAD.WIDE R32, R2, 0x4, R228 ;  /* 0x0000000402207825 */ /* 0x002fc800078e02e4 */
[C---:B--2---:R-:W-:Y:S01]  /*30420*/  IMAD.WIDE R30, R2.reuse, 0x4, R240 ;  /* 0x00000004021e7825 */ /* 0x044fe200078e02f0 */
[----:B------:R-:W-:Y:S03]  /*30430*/  STL.64 [R1+0x600], R32 ;  /* 0x0006002001007387 */ /* 0x000fe60000100a00 */
[C---:B------:R-:W-:Y:S01]  /*30440*/  IMAD.WIDE R28, R2.reuse, 0x4, R242 ;  /* 0x00000004021c7825 */ /* 0x040fe200078e02f2 */
[----:B------:R-:W-:Y:S04]  /*30450*/  LDGSTS.E [R244+0x6000c], desc[UR4][R32.64], !P6 ;  /* 0x6000c00020f47fae */ /* 0x000fe8000f121844 */
[----:B------:R1:W-:Y:S04]  /*30460*/  STL.64 [R1+0x5f8], R30 ;  /* 0x0005f81e01007387 */ /* 0x0003e80000100a00 */
[----:B------:R1:W-:Y:S04]  /*30470*/  LDGSTS.E [R244+0x6400c], desc[UR4][R30.64], !P6 ;  /* 0x6400c0001ef47fae */ /* 0x0003e8000f121844 */
[----:B------:R2:W-:Y:S01]  /*30480*/  STL.64 [R1+0x5f0], R28 ;  /* 0x0005f01c01007387 */ /* 0x0005e20000100a00 */
[----:B----4-:R-:W-:-:S03]  /*30490*/  IMAD.WIDE R6, R2, 0x4, R6 ;  /* 0x0000000402067825 */ /* 0x010fc600078e0206 */
[----:B------:R2:W-:Y:S01]  /*304a0*/  LDGSTS.E [R244+0x6800c], desc[UR4][R28.64], !P6 ;  /* 0x6800c0001cf47fae */ /* 0x0005e2000f121844 */
[----:B-1----:R-:W-:-:S03]  /*304b0*/  IMAD.WIDE R30, R2, 0x4, R174 ;  /* 0x00000004021e7825 */ /* 0x002fc600078e02ae */
[----:B------:R1:W-:Y:S04]  /*304c0*/  STL.64 [R1+0x5e8], R6 ;  /* 0x0005e80601007387 */ /* 0x0003e80000100a00 */
[----:B------:R1:W-:Y:S01]  /*304d0*/  LDGSTS.E [R244+0x6c00c], desc[UR4][R6.64], !P6 ;  /* 0x6c00c00006f47fae */ /* 0x0003e2000f121844 */
[----:B--2---:R-:W-:-:S03]  /*304e0*/  IMAD.WIDE R28, R2, 0x4, R176 ;  /* 0x00000004021c7825 */ /* 0x004fc600078e02b0 */
[----:B------:R2:W-:Y:S01]  /*304f0*/  STL.64 [R1+0x5e0], R30 ;  /* 0x0005e01e01007387 */ /* 0x0005e20000100a00 */
[----:B------:R-:W-:-:S03]  /*30500*/  IMAD.WIDE R32, R2, 0x4, R182 ;  /* 0x0000000402207825 */ /* 0x000fc600078e02b6 */
[----:B------:R2:W-:Y:S01]  /*30510*/  LDGSTS.E [R244+0x70000], desc[UR4][R30.64], !P1 ;  /* 0x700000001ef47fae */ /* 0x0005e2000c921844 */
[----:B-1----:R-:W-:-:S03]  /*30520*/  IMAD.WIDE R6, R2, 0x4, R180 ;  /* 0x0000000402067825 */ /* 0x002fc600078e02b4 */
[----:B------:R1:W-:Y:S04]  /*30530*/  STL.64 [R1+0x5d8], R28 ;  /* 0x0005d81c01007387 */ /* 0x0003e80000100a00 */
[----:B------:R1:W-:Y:S01]  /*30540*/  LDGSTS.E [R244+0x74000], desc[UR4][R28.64], !P1 ;  /* 0x740000001cf47fae */ /* 0x0003e2000c921844 */
[----:B--2---:R-:W-:-:S03]  /*30550*/  IMAD.WIDE R30, R2, 0x4, R184 ;  /* 0x00000004021e7825 */ /* 0x004fc600078e02b8 */
[----:B------:R2:W-:Y:S04]  /*30560*/  STL.64 [R1+0x5d0], R24 ;  /* 0x0005d01801007387 */ /* 0x0005e80000100a00 */
[----:B------:R2:W-:Y:S04]  /*30570*/  LDGSTS.E [R244+0x78000], desc[UR4][R24.64], !P1 ;  /* 0x7800000018f47fae */ /* 0x0005e8000c921844 */
[----:B------:R4:W-:Y:S01]  /*30580*/  STL.64 [R1+0x5c8], R6 ;  /* 0x0005c80601007387 */ /* 0x0009e20000100a00 */
[----:B-1----:R-:W-:-:S03]  /*30590*/  IMAD.WIDE R28, R2, 0x4, R186 ;  /* 0x00000004021c7825 */ /* 0x002fc600078e02ba */
[----:B------:R4:W-:Y:S04]  /*305a0*/  LDGSTS.E [R244+0x7c000], desc[UR4][R6.64], !P1 ;  /* 0x7c00000006f47fae */ /* 0x0009e8000c921844 */
[----:B------:R1:W-:Y:S01]  /*305b0*/  STL.64 [R1+0x5c0], R32 ;  /* 0x0005c02001007387 */ /* 0x0003e20000100a00 */
[----:B------:R-:W-:Y:S01]  /*305c0*/  ISETP.GE.U32.AND P6, PT, R22, 0x7ffffee3, PT ;  /* 0x7ffffee31600780c */ /* 0x000fe20003fc6070 */
[C---:B------:R-:W-:Y:S01]  /*305d0*/  IMAD.WIDE R34, R2.reuse, 0x4, R190 ;  /* 0x0000000402227825 */ /* 0x040fe200078e02be */
[----:B--2---:R-:W2:Y:S01]  /*305e0*/  LDC R25, c[0x0][0x230] ;  /* 0x00008c00ff197b82 */ /* 0x004ea20000000800 */
[----:B------:R-:W-:Y:S02]  /*305f0*/  STL.64 [R1+0x5b8], R30 ;  /* 0x0005b81e01007387 */ /* 0x000fe40000100a00 */
[----:B----4-:R-:W-:-:S02]  /*30600*/  IMAD.WIDE R6, R2, 0x4, R188 ;  /* 0x0000000402067825 */ /* 0x010fc400078e02bc */
[----:B------:R-:W-:Y:S03]  /*30610*/  STL.64 [R1+0x5b0], R28 ;  /* 0x0005b01c01007387 */ /* 0x000fe60000100a00 */
[----:B------:R-:W4:Y:S01]  /*30620*/  LDC R24, c[0x0][0x230] ;  /* 0x00008c00ff187b82 */ /* 0x000f220000000800 */
[----:B------:R1:W-:Y:S04]  /*30630*/  LDGSTS.E [R244+0x70004], desc[UR4][R32.64], !P0 ;  /* 0x7000400020f47fae */ /* 0x0003e8000c121844 */
[----:B------:R3:W-:Y:S04]  /*30640*/  STL.64 [R1+0x5a8], R6 ;  /* 0x0005a80601007387 */ /* 0x0007e80000100a00 */
[----:B------:R3:W-:Y:S04]  /*30650*/  LDGSTS.E [R244+0x74004], desc[UR4][R30.64], !P0 ;  /* 0x740040001ef47fae */ /* 0x0007e8000c121844 */
[----:B------:R-:W2:Y:S04]  /*30660*/  LDL.LU.64 R228, [R1+0xe8] ;  /* 0x0000e80001e47983 */ /* 0x000ea80000300a00 */
[----:B------:R3:W-:Y:S04]  /*30670*/  LDGSTS.E [R244+0x78004], desc[UR4][R28.64], !P0 ;  /* 0x780040001cf47fae */ /* 0x0007e8000c121844 */
[----:B------:R-:W4:Y:S04]  /*30680*/  LDL.LU.64 R240, [R1+0xe0] ;  /* 0x0000e00001f07983 */ /* 0x000f280000300a00 */
[----:B------:R2:W-:Y:S04]  /*30690*/  LDGSTS.E [R244+0x7c004], desc[UR4][R6.64], !P0 ;  /* 0x7c00400006f47fae */ /* 0x0005e8000c121844 */
[----:B------:R-:W4:Y:S01]  /*306a0*/  LDL.LU.64 R242, [R1+0xd8] ;  /* 0x0000d80001f27983 */ /* 0x000f220000300a00 */
[----:B------:R-:W-:-:S02]  /*306b0*/  VIADD R22, R23, 0xffffff21 ;  /* 0xffffff2117167836 */ /* 0x000fc40000000000 */
[C---:B-1----:R-:W-:Y:S01]  /*306c0*/  IMAD.WIDE R32, R2.reuse, 0x4, R192 ;  /* 0x0000000402207825 */ /* 0x042fe200078e02c0 */
[----:B------:R-:W-:Y:S01]  /*306d0*/  LDGSTS.E [R244+0x70008], desc[UR4][R34.64], !P3 ;  /* 0x7000800022f47fae */ /* 0x000fe2000d921844 */
[----:B------:R-:W1:Y:S03]  /*306e0*/  LDC R23, c[0x0][0x230] ;  /* 0x00008c00ff177b82 */ /* 0x000e660000000800 */
[----:B---3--:R-:W2:Y:S01]  /*306f0*/  LDL.LU.64 R6, [R1+0xd0] ;  /* 0x0000d00001067983 */ /* 0x008ea20000300a00 */
[----:B------:R-:W-:Y:S01]  /*30700*/  IMAD.WIDE R30, R2, 0x4, R194 ;  /* 0x00000004021e7825 */ /* 0x000fe200078e02c2 */
[----:B------:R-:W-:-:S03]  /*30710*/  ISETP.GE.U32.AND P1, PT, R22, 0x7ffffee2, PT ;  /* 0x7ffffee21600780c */ /* 0x000fc60003f26070 */
[C---:B------:R-:W-:Y:S01]  /*30720*/  IMAD.WIDE R28, R2.reuse, 0x4, R196 ;  /* 0x00000004021c7825 */ /* 0x040fe200078e02c4 */
[----:B------:R-:W-:Y:S03]  /*30730*/  STL.64 [R1+0x5a0], R34 ;  /* 0x0005a02201007387 */ /* 0x000fe60000100a00 */
[----:B------:R-:W-:Y:S01]  /*30740*/  VIADD R22, R27, 0xffffff20 ;  /* 0xffffff201b167836 */ /* 0x000fe20000000000 */
[----:B------:R3:W-:Y:S01]  /*30750*/  STL.64 [R1+0x598], R32 ;  /* 0x0005982001007387 */ /* 0x0007e20000100a00 */
[----:B------:R-:W-:-:S03]  /*30760*/  IMAD.WIDE R40, R2, 0x4, R198 ;  /* 0x0000000402287825 */ /* 0x000fc600078e02c6 */
[----:B------:R3:W-:Y:S01]  /*30770*/  STL.64 [R1+0x590], R30 ;  /* 0x0005901e01007387 */ /* 0x0007e20000100a00 */
[----:B------:R-:W-:Y:S01]  /*30780*/  ISETP.GE.U32.AND P0, PT, R22, 0x7ffffee1, PT ;  /* 0x7ffffee11600780c */ /* 0x000fe20003f06070 */
[----:B------:R-:W-:Y:S02]  /*30790*/  IMAD.WIDE R38, R2, 0x4, R200 ;  /* 0x0000000402267825 */ /* 0x000fe400078e02c8 */
[----:B------:R-:W-:Y:S02]  /*307a0*/  LDGSTS.E [R244+0x74008], desc[UR4][R32.64], !P3 ;  /* 0x7400800020f47fae */ /* 0x000fe4000d921844 */
[----:B------:R-:W-:Y:S02]  /*307b0*/  VIADD R22, R26, 0xffffff03 ;  /* 0xffffff031a167836 */ /* 0x000fe40000000000 */
[----:B------:R1:W-:Y:S01]  /*307c0*/  STL.64 [R1+0x588], R28 ;  /* 0x0005881c01007387 */ /* 0x0003e20000100a00 */
[----:B------:R-:W-:-:S03]  /*307d0*/  IMAD.WIDE R36, R2, 0x4, R202 ;  /* 0x0000000402247825 */ /* 0x000fc600078e02ca */
[----:B------:R-:W-:Y:S01]  /*307e0*/  LDGSTS.E [R244+0x78008], desc[UR4][R30.64], !P3 ;  /* 0x780080001ef47fae */ /* 0x000fe2000d921844 */
[----:B------:R-:W-:-:S03]  /*307f0*/  IMAD.WIDE R26, R2, 0x4, R204 ;  /* 0x00000004021a7825 */ /* 0x000fc600078e02cc */
[----:B---3--:R-:W3:Y:S04]  /*30800*/  LDL.LU.64 R32, [R1+0xc8] ;  /* 0x0000c80001207983 */ /* 0x008ee80000300a00 */
[----:B------:R-:W-:Y:S04]  /*30810*/  LDGSTS.E [R244+0x7c008], desc[UR4][R28.64], !P3 ;  /* 0x7c0080001cf47fae */ /* 0x000fe8000d921844 */
[----:B------:R-:W3:Y:S04]  /*30820*/  LDL.LU.64 R30, [R1+0xc0] ;  /* 0x0000c000011e7983 */ /* 0x000ee80000300a00 */
[----:B------:R-:W-:Y:S04]  /*30830*/  LDGSTS.E [R244+0x7000c], desc[UR4][R40.64], !P4 ;  /* 0x7000c00028f47fae */ /* 0x000fe8000e121844 */
[----:B-1----:R-:W3:Y:S04]  /*30840*/  LDL.LU.64 R28, [R1+0xb8] ;  /* 0x0000b800011c7983 */ /* 0x002ee80000300a00 */
        /* <DEDUP_REMOVED lines=10> */
[----:B------:R-:W-:Y:S04]  /*308f0*/  STL.64 [R1+0x33e0], R244 ;  /* 0x0033e0f401007387 */ /* 0x000fe80000100a00 */
[----:B------:R-:W3:Y:S04]  /*30900*/  LDL.LU.64 R238, [R1+0x90] ;  /* 0x0000900001ee7983 */ /* 0x000ee80000300a00 */
[----:B------:R1:W-:Y:S01]  /*30910*/  LDGSTS.E [R244+0x7c00c], desc[UR4][R26.64], !P4 ;  /* 0x7c00c0001af47fae */ /* 0x0003e2000e121844 */
[----:B--2---:R-:W-:Y:S01]  /*30920*/  IMAD.WIDE R6, R2, 0x4, R6 ;  /* 0x0000000402067825 */ /* 0x004fe200078e0206 */
[----:B------:R-:W-:Y:S01]  /*30930*/  ISETP.GE.U32.AND P3, PT, R22, 0x7ffffec4, PT ;  /* 0x7ffffec41600780c */ /* 0x000fe20003f66070 */
[----:B------:R-:W2:Y:S01]  /*30940*/  S2R R251, SR_TID.X ;  /* 0x0000000000fb7919 */ /* 0x000ea20000002100 */
[----:B-1----:R-:W1:Y:S01]  /*30950*/  LDC R26, c[0x0][0x230] ;  /* 0x00008c00ff1a7b82 */ /* 0x002e620000000800 */
[----:B------:R-:W-:-:S04]  /*30960*/  IMAD.WIDE R40, R2, 0x4, R228 ;  /* 0x0000000402287825 */ /* 0x000fc800078e02e4 */
[C---:B----4-:R-:W-:Y:S01]  /*30970*/  IMAD.WIDE R38, R2.reuse, 0x4, R240 ;  /* 0x0000000402267825 */ /* 0x050fe200078e02f0 */
[----:B------:R-:W-:Y:S03]  /*30980*/  STL.64 [R1+0x560], R40 ;  /* 0x0005602801007387 */ /* 0x000fe60000100a00 */
[----:B------:R-:W-:Y:S01]  /*30990*/  IMAD.WIDE R36, R2, 0x4, R242 ;  /* 0x0000000402247825 */ /* 0x000fe200078e02f2 */
[----:B------:R-:W-:Y:S04]  /*309a0*/  STL.64 [R1+0x558], R38 ;  /* 0x0005582601007387 */ /* 0x000fe80000100a00 */
[----:B------:R-:W-:Y:S04]  /*309b0*/  STL.64 [R1+0x550], R36 ;  /* 0x0005502401007387 */ /* 0x000fe80000100a00 */
[----:B------:R4:W-:Y:S04]  /*309c0*/  STL.64 [R1+0x548], R6 ;  /* 0x0005480601007387 */ /* 0x0009e80000100a00 */
[----:B------:R-:W2:Y:S04]  /*309d0*/  LDL.LU.64 R240, [R1+0x88] ;  /* 0x0000880001f07983 */ /* 0x000ea80000300a00 */
[----:B------:R-:W-:Y:S04]  /*309e0*/  LDGSTS.E [R15+0x60000], desc[UR4][R40.64], !P5 ;  /* 0x60000000280f7fae */ /* 0x000fe8000e921844 */
[----:B------:R-:W-:Y:S04]  /*309f0*/  LDGSTS.E [R15+0x64000], desc[UR4][R38.64], !P5 ;  /* 0x64000000260f7fae */ /* 0x000fe8000e921844 */
[----:B------:R-:W-:Y:S04]  /*30a00*/  LDGSTS.E [R15+0x68000], desc[UR4][R36.64], !P5 ;  /* 0x68000000240f7fae */ /* 0x000fe8000e921844 */
[----:B------:R-:W2:Y:S04]  /*30a10*/  LDL.LU.64 R228, [R1+0x80] ;  /* 0x0000800001e47983 */ /* 0x000ea80000300a00 */
[----:B------:R-:W2:Y:S04]  /*30a20*/  LDL.LU.64 R242, [R1+0x78] ;  /* 0x0000780001f27983 */ /* 0x000ea80000300a00 */
[----:B------:R-:W-:Y:S04]  /*30a30*/  LDGSTS.E [R15+0x6c000], desc[UR4][R6.64], !P5 ;  /* 0x6c000000060f7fae */ /* 0x000fe8000e921844 */
[----:B----4-:R-:W4:Y:S01]  /*30a40*/  LDL.LU.64 R6, [R1+0x70] ;  /* 0x0000700001067983 */ /* 0x010f220000300a00 */
[----:B------:R-:W-:-:S02]  /*30a50*/  VIADD R22, R23, 0xffffff02 ;  /* 0xffffff0217167836 */ /* 0x000fc40000000000 */
[----:B---3--:R-:W-:-:S03]  /*30a60*/  IMAD.WIDE R32, R2, 0x4, R32 ;  /* 0x0000000402207825 */ /* 0x008fc600078e0220 */
[----:B------:R-:W-:Y:S01]  /*30a70*/  ISETP.GE.U32.AND P4, PT, R22, 0x7ffffec3, PT ;  /* 0x7ffffec31600780c */ /* 0x000fe20003f86070 */
[----:B------:R-:W-:Y:S01]  /*30a80*/  IMAD.WIDE R30, R2, 0x4, R30 ;  /* 0x00000004021e7825 */ /* 0x000fe200078e021e */
[----:B------:R3:W-:Y:S03]  /*30a90*/  STL.64 [R1+0x540], R32 ;  /* 0x0005402001007387 */ /* 0x0007e60000100a00 */
[----:B------:R-:W-:Y:S01]  /*30aa0*/  VIADD R22, R25, 0xffffff01 ;  /* 0xffffff0119167836 */ /* 0x000fe20000000000 */
[----:B------:R3:W-:Y:S01]  /*30ab0*/  LDGSTS.E [R15+0x60004], desc[UR4][R32.64], !P6 ;  /* 0x60004000200f7fae */ /* 0x0007e2000f121844 */
[----:B------:R-:W-:Y:S02]  /*30ac0*/  VIADD R23, R24, 0xffffff00 ;  /* 0xffffff0018177836 */ /* 0x000fe40000000000 */
[C---:B------:R-:W-:Y:S01]  /*30ad0*/  IMAD.WIDE R28, R2.reuse, 0x4, R28 ;  /* 0x00000004021c7825 */ /* 0x040fe200078e021c */
[----:B------:R1:W-:Y:S03]  /*30ae0*/  STL.64 [R1+0x538], R30 ;  /* 0x0005381e01007387 */ /* 0x0003e60000100a00 */
[C---:B------:R-:W-:Y:S01]  /*30af0*/  IMAD.WIDE R24, R2.reuse, 0x4, R34 ;  /* 0x0000000402187825 */ /* 0x040fe200078e0222 */
[----:B------:R1:W-:Y:S03]  /*30b00*/  LDGSTS.E [R15+0x64004], desc[UR4][R30.64], !P6 ;  /* 0x640040001e0f7fae */ /* 0x0003e6000f121844 */
[C---:B---3--:R-:W-:Y:S01]  /*30b10*/  IMAD.WIDE R32, R2.reuse, 0x4, R230 ;  /* 0x0000000402207825 */ /* 0x048fe200078e02e6 */
[----:B------:R3:W-:Y:S04]  /*30b20*/  STL.64 [R1+0x530], R28 ;  /* 0x0005301c01007387 */ /* 0x0007e80000100a00 */
[----:B------:R3:W-:Y:S01]  /*30b30*/  LDGSTS.E [R15+0x68004], desc[UR4][R28.64], !P6 ;  /* 0x680040001c0f7fae */ /* 0x0007e2000f121844 */
[----:B-1----:R-:W-:-:S03]  /*30b40*/  IMAD.WIDE R30, R2, 0x4, R232 ;  /* 0x00000004021e7825 */ /* 0x002fc600078e02e8 */
[----:B------:R1:W-:Y:S04]  /*30b50*/  STL.64 [R1+0x528], R24 ;  /* 0x0005281801007387 */ /* 0x0003e80000100a00 */
[----:B------:R1:W-:Y:S01]  /*30b60*/  LDGSTS.E [R15+0x6c004], desc[UR4][R24.64], !P6 ;  /* 0x6c004000180f7fae */ /* 0x0003e2000f121844 */
[----:B---3--:R-:W-:-:S03]  /*30b70*/  IMAD.WIDE R28, R2, 0x4, R236 ;  /* 0x00000004021c7825 */ /* 0x008fc600078e02ec */
[----:B------:R-:W-:Y:S04]  /*30b80*/  STL.64 [R1+0x520], R32 ;  /* 0x0005202001007387 */ /* 0x000fe80000100a00 */
[----:B------:R2:W-:Y:S01]  /*30b90*/  STL.64 [R1+0x518], R30 ;  /* 0x0005181e01007387 */ /* 0x0005e20000100a00 */
[----:B-1----:R-:W-:-:S03]  /*30ba0*/  IMAD.WIDE R24, R2, 0x4, R238 ;  /* 0x0000000402187825 */ /* 0x002fc600078e02ee */
[----:B------:R-:W-:Y:S04]  /*30bb0*/  LDGSTS.E [R15+0x60008], desc[UR4][R32.64], !P1 ;  /* 0x60008000200f7fae */ /* 0x000fe8000c921844 */
[----:B------:R1:W-:Y:S04]  /*30bc0*/  STL.64 [R1+0x510], R28 ;  /* 0x0005101c01007387 */ /* 0x0003e80000100a00 */
[----:B------:R2:W-:Y:S04]  /*30bd0*/  LDGSTS.E [R15+0x64008], desc[UR4][R30.64], !P1 ;  /* 0x640080001e0f7fae */ /* 0x0005e8000c921844 */
[----:B------:R3:W-:Y:S04]  /*30be0*/  STL.64 [R1+0x508], R24 ;  /* 0x0005081801007387 */ /* 0x0007e80000100a00 */
[----:B------:R1:W-:Y:S04]  /*30bf0*/  LDGSTS.E [R15+0x68008], desc[UR4][R28.64], !P1 ;  /* 0x680080001c0f7fae */ /* 0x0003e8000c921844 */
[----:B------:R3:W-:Y:S01]  /*30c00*/  LDGSTS.E [R15+0x6c008], desc[UR4][R24.64], !P1 ;  /* 0x6c008000180f7fae */ /* 0x0007e2000c921844 */
[----:B--2---:R-:W-:-:S03]  /*30c10*/  IMAD.WIDE R30, R2, 0x4, R240 ;  /* 0x00000004021e7825 */ /* 0x004fc600078e02f0 */
[----:B------:R-:W2:Y:S04]  /*30c20*/  LDL.LU.64 R240, [R1+0x470] ;  /* 0x0004700001f07983 */ /* 0x000ea80000300a00 */
[----:B------:R-:W-:Y:S04]  /*30c30*/  STL.64 [R1+0x500], R30 ;  /* 0x0005001e01007387 */ /* 0x000fe80000100a00 */
[----:B------:R-:W-:Y:S01]  /*30c40*/  LDGSTS.E [R15+0x6000c], desc[UR4][R30.64], !P0 ;  /* 0x6000c0001e0f7fae */ /* 0x000fe2000c121844 */
[----:B-1----:R-:W-:-:S04]  /*30c50*/  IMAD.WIDE R28, R2, 0x4, R228 ;  /* 0x00000004021c7825 */ /* 0x002fc800078e02e4 */
[C---:B---3--:R-:W-:Y:S01]  /*30c60*/  IMAD.WIDE R24, R2.reuse, 0x4, R242 ;  /* 0x0000000402187825 */ /* 0x048fe200078e02f2 */
[----:B------:R-:W-:Y:S04]  /*30c70*/  STL.64 [R1+0x4f8], R28 ;  /* 0x0004f81c01007387 */ /* 0x000fe80000100a00 */
[----:B------:R-:W-:Y:S04]  /*30c80*/  STL.64 [R1+0x4f0], R24 ;  /* 0x0004f01801007387 */ /* 0x000fe80000100a00 */
[----:B------:R-:W-:Y:S04]  /*30c90*/  LDGSTS.E [R15+0x6400c], desc[UR4][R28.64], !P0 ;  /* 0x6400c0001c0f7fae */ /* 0x000fe8000c121844 */
[----:B------:R1:W-:Y:S01]  /*30ca0*/  LDGSTS.E [R15+0x6800c], desc[UR4][R24.64], !P0 ;  /* 0x6800c000180f7fae */ /* 0x0003e2000c121844 */
[----:B----4-:R-:W-:-:S05]  /*30cb0*/  IMAD.WIDE R6, R2, 0x4, R6 ;  /* 0x0000000402067825 */ /* 0x010fca00078e0206 */
[----:B------:R3:W-:Y:S04]  /*30cc0*/  STL.64 [R1+0x4e8], R6 ;  /* 0x0004e80601007387 */ /* 0x0007e80000100a00 */
[----:B------:R-:W4:Y:S04]  /*30cd0*/  LDL.LU.64 R226, [R1+0x1460] ;  /* 0x0014600001e27983 */ /* 0x000f280000300a00 */
[----:B------:R-:W4:Y:S04]  /*30ce0*/  LDL.LU.64 R238, [R1+0x1458] ;  /* 0x0014580001ee7983 */ /* 0x000f280000300a00 */
[----:B------:R-:W4:Y:S04]  /*30cf0*/  LDL.LU.64 R36, [R1+0x480] ;  /* 0x0004800001247983 */ /* 0x000f280000300a00 */
[----:B------:R4:W-:Y:S04]  /*30d00*/  LDGSTS.E [R15+0x6c00c], desc[UR4][R6.64], !P0 ;  /* 0x6c00c000060f7fae */ /* 0x0009e8000c121844 */
[----:B------:R-:W4:Y:S04]  /*30d10*/  LDL.LU.64 R34, [R1+0x478] ;  /* 0x0004780001227983 */ /* 0x000f280000300a00 */
[----:B---3--:R-:W3:Y:S04]  /*30d20*/  LDL.LU.64 R6, [R1+0x1450] ;  /* 0x0014500001067983 */ /* 0x008ee80000300a00 */
[----:B------:R-:W3:Y:S04]  /*30d30*/  LDL.LU.64 R32, [R1+0x1448] ;  /* 0x0014480001207983 */ /* 0x000ee80000300a00 */
[----:B------:R-:W3:Y:S04]  /*30d40*/  LDL.LU.64 R30, [R1+0x1440] ;  /* 0x00144000011e7983 */ /* 0x000ee80000300a00 */
[----:B------:R-:W3:Y:S01]  /*30d50*/  LDL.LU.64 R232, [R1+0x1438] ;  /* 0x0014380001e87983 */ /* 0x000ee20000300a00 */
[----:B------:R-:W-:Y:S01]  /*30d60*/  LOP3.LUT R251, R251, 0x3f, RZ, 0xc0, !PT ;  /* 0x0000003ffbfb7812 */ /* 0x000fe200078ec0ff */
[----:B------:R-:W-:Y:S01]  /*30d70*/  UISETP.GT.AND UP1, UPT, UR6, 0x13f, UPT ;  /* 0x0000013f0600788c */ /* 0x000fe2000bf24270 */
[----:B------:R-:W-:Y:S01]  /*30d80*/  ISETP.GE.U32.AND P6, PT, R22, 0x7ffffec2, PT ;  /* 0x7ffffec21600780c */ /* 0x000fe20003fc6070 */
[----:B------:R-:W3:Y:S01]  /*30d90*/  LDL.LU.64 R228, [R1+0x1430] ;  /* 0x0014300001e47983 */ /* 0x000ee20000300a00 */
[----:B------:R-:W-:-:S04]  /*30da0*/  ISETP.GE.AND P5, PT, R251, R23, PT ;  /* 0x00000017fb00720c */ /* 0x000fc80003fa6270 */
[----:B------:R-:W-:Y:S02]  /*30db0*/  SEL R22, RZ, 0x4, P5 ;  /* 0x00000004ff167807 */ /* 0x000fe40002800000 */
[----:B------:R-:W-:-:S04]  /*30dc0*/  PLOP3.LUT P5, PT, PT, PT, UP1, 0x80, 0x0 ;  /* 0x000000000000781c */ /* 0x000fc80003faf018 */
[----:B------:R-:W-:-:S04]  /*30dd0*/  SEL R22, R22, RZ, P5 ;  /* 0x000000ff16167207 */ /* 0x000fc80002800000 */
[----:B------:R-:W-:Y:S01]  /*30de0*/  ISETP.NE.U32.AND P1, PT, R22, RZ, PT ;  /* 0x000000ff1600720c */ /* 0x000fe20003f25070 */
[----:B------:R-:W-:Y:S01]  /*30df0*/  VIADD R22, R26, 0xfffffeff ;  /* 0xfffffeff1a167836 */ /* 0x000fe20000000000 */
[----:B------:R-:W-:Y:S01]  /*30e00*/  ISETP.GE.U32.AND P5, PT, R23, 0x7ffffec1, PT ;  /* 0x7ffffec11700780c */ /* 0x000fe20003fa6070 */
[----:B-1----:R-:W-:-:S03]  /*30e10*/  IMAD.WIDE R24, R4, 0x4, R214 ;  /* 0x0000000404187825 */ /* 0x002fc600078e02d6 */
[----:B------:R-:W-:Y:S01]  /*30e20*/  ISETP.GE.U32.AND P0, PT, R22, 0x7ffffec0, PT ;  /* 0x7ffffec01600780c */ /* 0x000fe20003f06070 */
[----:B------:R-:W-:-:S05]  /*30e30*/  IMAD.WIDE R22, R4, 0x4, R212 ;  /* 0x0000000404167825 */ /* 0x000fca00078e02d4 */
[----:B------:R1:W-:Y:S04]  /*30e40*/  STL.64 [R1+0x4e0], R22 ;  /* 0x0004e01601007387 */ /* 0x0003e80000100a00 */
[----:B------:R1:W-:Y:S04]  /*30e50*/  STL.64 [R1+0x4d8], R24 ;  /* 0x0004d81801007387 */ /* 0x0003e80000100a00 */
[----:B------:R-:W3:Y:S01]  /*30e60*/  LDL.LU.64 R28, [R1+0x1428] ;  /* 0x00142800011c7983 */ /* 0x000ee20000300a00 */
[----:B-1----:R-:W-:-:S03]  /*30e70*/  IMAD.WIDE R22, R4, 0x4, R216 ;  /* 0x0000000404167825 */ /* 0x002fc600078e02d8 */
[----:B------:R-:W3:Y:S04]  /*30e80*/  LDL.LU.64 R236, [R1+0x1420] ;  /* 0x0014200001ec7983 */ /* 0x000ee80000300a00 */
[----:B------:R1:W-:Y:S01]  /*30e90*/  STL.64 [R1+0x4d0], R22 ;  /* 0x0004d01601007387 */ /* 0x0003e20000100a00 */
[----:B------:R-:W-:-:S03]  /*30ea0*/  IMAD.WIDE R26, R4, 0x4, R220 ;  /* 0x00000004041a7825 */ /* 0x000fc600078e02dc */
[----:B------:R-:W3:Y:S01]  /*30eb0*/  LDL.LU.64 R242, [R1+0x1418] ;  /* 0x0014180001f27983 */ /* 0x000ee20000300a00 */
[----:B------:R-:W-:-:S04]  /*30ec0*/  IMAD.WIDE R24, R4, 0x4, R222 ;  /* 0x0000000404187825 */ /* 0x000fc800078e02de */
[----:B-1----:R-:W-:-:S05]  /*30ed0*/  IMAD.WIDE R22, R4, 0x4, R218 ;  /* 0x0000000404167825 */ /* 0x002fca00078e02da */
[----:B------:R-:W-:Y:S04]  /*30ee0*/  STL.64 [R1+0x4c8], R22 ;  /* 0x0004c81601007387 */ /* 0x000fe80000100a00 */
[----:B------:R1:W-:Y:S04]  /*30ef0*/  STL.64 [R1+0x4c0], R26 ;  /* 0x0004c01a01007387 */ /* 0x0003e80000100a00 */
[----:B------:R1:W-:Y:S02]  /*30f00*/  STL.64 [R1+0x4b8], R24 ;  /* 0x0004b81801007387 */ /* 0x0003e40000100a00 */
[----:B-1----:R-:W-:-:S04]  /*30f10*/  IMAD.WIDE R26, R2, 0x4, R206 ;  /* 0x00000004021a7825 */ /* 0x002fc800078e02ce */
[----:B------:R-:W-:-:S04]  /*30f20*/  IMAD.WIDE R24, R2, 0x4, R208 ;  /* 0x0000000402187825 */ /* 0x000fc800078e02d0 */
[----:B------:R-:W-:-:S04]  /*30f30*/  IMAD.WIDE R8, R2, 0x4, R8 ;  /* 0x0000000402087825 */ /* 0x000fc800078e0208 */
[----:B------:R-:W-:Y:S02]  /*30f40*/  VIADD R251, R250, 0x100000 ;  /* 0x00100000fafb7836 */ /* 0x000fe40000000000 */
[----:B--2---:R-:W-:-:S05]  /*30f50*/  IMAD.WIDE R22, R2, 0x4, R240 ;  /* 0x0000000402167825 */ /* 0x004fca00078e02f0 */
[----:B------:R1:W-:Y:S04]  /*30f60*/  STL.64 [R1+0x4b0], R22 ;  /* 0x0004b01601007387 */ /* 0x0003e80000100a00 */
[----:B------:R-:W-:Y:S04]  /*30f70*/  STL.64 [R1+0x4a8], R26 ;  /* 0x0004a81a01007387 */ /* 0x000fe80000100a00 */
[----:B------:R-:W2:Y:S01]  /*30f80*/  LDL.LU.64 R240, [R1+0x1410] ;  /* 0x0014100001f07983 */ /* 0x000ea20000300a00 */
[----:B-1----:R-:W-:-:S03]  /*30f90*/  IMAD.WIDE R22, R2, 0x4, R210 ;  /* 0x0000000402167825 */ /* 0x002fc600078e02d2 */
[----:B------:R-:W-:Y:S04]  /*30fa0*/  STL.64 [R1+0x4a0], R24 ;  /* 0x0004a01801007387 */ /* 0x000fe80000100a00 */
[----:B------:R-:W-:Y:S04]  /*30fb0*/  STL.64 [R1+0x498], R22 ;  /* 0x0004981601007387 */ /* 0x000fe80000100a00 */
[----:B------:R-:W2:Y:S04]  /*30fc0*/  LDL.LU.64 R230, [R1+0x1408] ;  /* 0x0014080001e67983 */ /* 0x000ea80000300a00 */
[----:B------:R4:W-:Y:S04]  /*30fd0*/  STL.64 [R1+0x2240], R8 ;  /* 0x0022400801007387 */ /* 0x0009e80000100a00 */
[----:B------:R-:W-:Y:S01]  /*30fe0*/  STL.64 [R1+0x33e8], R250 ;  /* 0x0033e8fa01007387 */ /* 0x000fe20000100a00 */
[----:B----4-:R-:W-:-:S03]  /*30ff0*/  IMAD.WIDE R8, R2, 0x4, R238 ;  /* 0x0000000402087825 */ /* 0x010fc600078e02ee */
[----:B------:R-:W4:Y:S01]  /*31000*/  LDL.LU.64 R238, [R1+0x1400] ;  /* 0x0014000001ee7983 */ /* 0x000f220000300a00 */
[----:B------:R-:W-:-:S05]  /*31010*/  IMAD.WIDE R22, R2, 0x4, R226 ;  /* 0x0000000402167825 */ /* 0x000fca00078e02e2 */
[----:B------:R1:W-:Y:S04]  /*31020*/  STL.64 [R1+0x490], R22 ;  /* 0x0004901601007387 */ /* 0x0003e80000100a00 */
[----:B------:R1:W-:Y:S02]  /*31030*/  STL.64 [R1+0x488], R8 ;  /* 0x0004880801007387 */ /* 0x0003e40000100a00 */
[----:B-1----:R-:W-:-:S04]  /*31040*/  IMAD.WIDE R22, R2, 0x4, R36 ;  /* 0x0000000402167825 */ /* 0x002fc800078e0224 */
[C---:B------:R-:W-:Y:S01]  /*31050*/  IMAD.WIDE R8, R2.reuse, 0x4, R34 ;  /* 0x0000000402087825 */ /* 0x040fe200078e0222 */
[----:B------:R-:W-:Y:S03]  /*31060*/  STL.64 [R1+0x480], R22 ;  /* 0x0004801601007387 */ /* 0x000fe60000100a00 */
[C---:B---3--:R-:W-:Y:S01]  /*31070*/  IMAD.WIDE R24, R2.reuse, 0x4, R32 ;  /* 0x0000000402187825 */ /* 0x048fe200078e0220 */
[----:B------:R1:W-:Y:S04]  /*31080*/  STL.64 [R1+0x478], R8 ;  /* 0x0004780801007387 */ /* 0x0003e80000100a00 */
[----:B------:R-:W-:Y:S01]  /*31090*/  STL.64 [R1+0x468], R24 ;  /* 0x0004681801007387 */ /* 0x000fe20000100a00 */
[----:B-1----:R-:W-:-:S03]  /*310a0*/  IMAD.WIDE R8, R2, 0x4, R232 ;  /* 0x0000000402087825 */ /* 0x002fc600078e02e8 */
[----:B------:R-:W3:Y:S01]  /*310b0*/  LDL.LU.64 R232, [R1+0x13f8] ;  /* 0x0013f80001e87983 */ /* 0x000ee20000300a00 */
[----:B------:R-:W-:-:S04]  /*310c0*/  IMAD.WIDE R22, R2, 0x4, R30 ;  /* 0x0000000402167825 */ /* 0x000fc800078e021e */
[C---:B------:R-:W-:Y:S01]  /*310d0*/  IMAD.WIDE R6, R2.reuse, 0x4, R6 ;  /* 0x0000000402067825 */ /* 0x040fe200078e0206 */
[----:B------:R-:W-:Y:S04]  /*310e0*/  STL.64 [R1+0x460], R22 ;  /* 0x0004601601007387 */ /* 0x000fe80000100a00 */
[----:B------:R-:W-:Y:S04]  /*310f0*/  STL.64 [R1+0x470], R6 ;  /* 0x0004700601007387 */ /* 0x000fe80000100a00 */
[----:B------:R1:W-:Y:S02]  /*31100*/  STL.64 [R1+0x458], R8 ;  /* 0x0004580801007387 */ /* 0x0003e40000100a00 */
[----:B-1----:R-:W-:-:S02]  /*31110*/  IMAD.WIDE R8, R2, 0x4, R228 ;  /* 0x0000000402087825 */ /* 0x002fc400078e02e4 */
[----:B------:R-:W3:Y:S02]  /*31120*/  LDL.LU.64 R228, [R1+0x13f0] ;  /* 0x0013f00001e47983 */ /* 0x000ee40000300a00 */
[C---:B------:R-:W-:Y:S02]  /*31130*/  IMAD.WIDE R24, R2.reuse, 0x4, R28 ;  /* 0x0000000402187825 */ /* 0x040fe400078e021c */
[----:B------:R1:W-:Y:S02]  /*31140*/  STL.64 [R1+0x450], R8 ;  /* 0x0004500801007387 */ /* 0x0003e40000100a00 */
[C---:B------:R-:W-:Y:S02]  /*31150*/  IMAD.WIDE R22, R2.reuse, 0x4, R236 ;  /* 0x0000000402167825 */ /* 0x040fe400078e02ec */
[----:B------:R-:W-:Y:S04]  /*31160*/  STL.64 [R1+0x448], R24 ;  /* 0x0004481801007387 */ /* 0x000fe80000100a00 */
[----:B------:R-:W3:Y:S01]  /*31170*/  LDL.LU.64 R226, [R1+0x13e8] ;  /* 0x0013e80001e27983 */ /* 0x000ee20000300a00 */
[----:B-1----:R-:W-:-:S03]  /*31180*/  IMAD.WIDE R8, R2, 0x4, R242 ;  /* 0x0000000402087825 */ /* 0x002fc600078e02f2 */
[----:B------:R-:W-:Y:S04]  /*31190*/  STL.64 [R1+0x440], R22 ;  /* 0x0004401601007387 */ /* 0x000fe80000100a00 */
[----:B------:R-:W3:Y:S04]  /*311a0*/  LDL.LU.64 R236, [R1+0x13e0] ;  /* 0x0013e00001ec7983 */ /* 0x000ee80000300a00 */
[----:B------:R-:W-:Y:S04]  /*311b0*/  STL.64 [R1+0x438], R8 ;  /* 0x0004380801007387 */ /* 0x000fe80000100a00 */
[----:B------:R-:W3:Y:S01]  /*311c0*/  LDL.LU.64 R242, [R1+0x13d8] ;  /* 0x0013d80001f27983 */ /* 0x000ee20000300a00 */
[----:B------:R-:W-:-:S03]  /*311d0*/  IMAD.WIDE R244, R2, 0x4, R16 ;  /* 0x0000000402f47825 */ /* 0x000fc600078e0210 */
[----:B------:R2:W-:Y:S01]  /*311e0*/  STL.64 [R1+0x3430], R2 ;  /* 0x0034300201007387 */ /* 0x0005e20000100a00 */
[----:B------:R-:W-:-:S03]  /*311f0*/  IMAD.WIDE R246, R2, 0x4, R18 ;  /* 0x0000000402f67825 */ /* 0x000fc600078e0212 */
[----:B------:R-:W3:Y:S01]  /*31200*/  LDL.LU.64 R36, [R1+0x13d0] ;  /* 0x0013d00001247983 */ /* 0x000ee20000300a00 */
[----:B------:R-:W-:-:S03]  /*31210*/  IMAD.WIDE R248, R2, 0x4, R20 ;  /* 0x0000000402f87825 */ /* 0x000fc600078e0214 */
[----:B------:R-:W3:Y:S01]  /*31220*/  LDL.LU.64 R34, [R1+0x13c8] ;  /* 0x0013c80001227983 */ /* 0x000ee20000300a00 */
[----:B--2---:R-:W-:-:S05]  /*31230*/  IMAD.WIDE R2, R4, 0x4, R240 ;  /* 0x0000000404027825 */ /* 0x004fca00078e02f0 */
[----:B------:R1:W-:Y:S04]  /*31240*/  STL.64 [R1+0x430], R2 ;  /* 0x0004300201007387 */ /* 0x0003e80000100a00 */
[----:B------:R-:W2:Y:S04]  /*31250*/  LDL.LU.64 R240, [R1+0x13c0] ;  /* 0x0013c00001f07983 */ /* 0x000ea80000300a00 */
[----:B------:R-:W-:Y:S01]  /*31260*/  STL.64 [R1+0x2248], R244 ;  /* 0x002248f401007387 */ /* 0x000fe20000100a00 */
[----:B-1----:R-:W-:-:S03]  /*31270*/  IMAD.WIDE R2, R4, 0x4, R230 ;  /* 0x0000000404027825 */ /* 0x002fc600078e02e6 */
[----:B------:R-:W-:Y:S04]  /*31280*/  STL.64 [R1+0x33f0], R244 ;  /* 0x0033f0f401007387 */ /* 0x000fe80000100a00 */
[----:B------:R-:W2:Y:S04]  /*31290*/  LDL.LU.64 R32, [R1+0x13b8] ;  /* 0x0013b80001207983 */ /* 0x000ea80000300a00 */
[----:B------:R-:W-:Y:S04]  /*312a0*/  STL.64 [R1+0x2250], R246 ;  /* 0x002250f601007387 */ /* 0x000fe80000100a00 */
[----:B------:R4:W-:Y:S04]  /*312b0*/  STL.64 [R1+0x428], R2 ;  /* 0x0004280201007387 */ /* 0x0009e80000100a00 */
[----:B------:R-:W-:Y:S04]  /*312c0*/  STL.64 [R1+0x33f8], R246 ;  /* 0x0033f8f601007387 */ /* 0x000fe80000100a00 */
[----:B------:R-:W2:Y:S01]  /*312d0*/  LDL.LU.64 R48, [R1+0x13b0] ;  /* 0x0013b00001307983 */ /* 0x000ea20000300a00 */
[----:B----4-:R-:W-:-:S03]  /*312e0*/  IMAD.WIDE R2, R4, 0x4, R238 ;  /* 0x0000000404027825 */ /* 0x010fc600078e02ee */
[----:B------:R-:W4:Y:S04]  /*312f0*/  LDL.LU.64 R46, [R1+0x13a8] ;  /* 0x0013a800012e7983 */ /* 0x000f280000300a00 */
[----:B------:R1:W-:Y:S04]  /*31300*/  STL.64 [R1+0x420], R2 ;  /* 0x0004200201007387 */ /* 0x0003e80000100a00 */
[----:B------:R-:W4:Y:S04]  /*31310*/  LDL.LU.64 R30, [R1+0x13a0] ;  /* 0x0013a000011e7983 */ /* 0x000f280000300a00 */
[----:B------:R-:W4:Y:S04]  /*31320*/  LDL.LU.64 R28, [R1+0x1398] ;  /* 0x00139800011c7983 */ /* 0x000f280000300a00 */
[----:B------:R-:W4:Y:S04]  /*31330*/  LDL.LU.64 R238, [R1+0x1390] ;  /* 0x0013900001ee7983 */ /* 0x000f280000300a00 */
[----:B------:R-:W-:Y:S04]  /*31340*/  STL.64 [R1+0x2258], R248 ;  /* 0x002258f801007387 */ /* 0x000fe80000100a00 */
[----:B------:R-:W-:Y:S01]  /*31350*/  STL.64 [R1+0x3400], R248 ;  /* 0x003400f801007387 */ /* 0x000fe20000100a00 */
[----:B---3--:R-:W-:-:S03]  /*31360*/  IMAD.WIDE R8, R4, 0x4, R232 ;  /* 0x0000000404087825 */ /* 0x008fc600078e02e8 */
[----:B------:R-:W3:Y:S04]  /*31370*/  LDL.LU.64 R232, [R1+0x1388] ;  /* 0x0013880001e87983 */ /* 0x000ee80000300a00 */
[----:B------:R-:W-:Y:S04]  /*31380*/  STL.64 [R1+0x418], R8 ;  /* 0x0004180801007387 */ /* 0x000fe80000100a00 */
[----:B------:R-:W3:Y:S04]  /*31390*/  LDL.LU.64 R224, [R1+0x1380] ;  /* 0x0013800001e07983 */ /* 0x000ee80000300a00 */
[----:B------:R-:W3:Y:S01]  /*313a0*/  LDL.LU.64 R44, [R1+0x1378] ;  /* 0x00137800012c7983 */ /* 0x000ee20000300a00 */
[----:B-1----:R-:W-:-:S05]  /*313b0*/  IMAD.WIDE R2, R4, 0x4, R228 ;  /* 0x0000000404027825 */ /* 0x002fca00078e02e4 */
[----:B------:R1:W-:Y:S04]  /*313c0*/  STL.64 [R1+0x410], R2 ;  /* 0x0004100201007387 */ /* 0x0003e80000100a00 */
[----:B------:R-:W3:Y:S04]  /*313d0*/  LDL.LU.64 R42, [R1+0x1370] ;  /* 0x00137000012a7983 */ /* 0x000ee80000300a00 */
[----:B------:R-:W3:Y:S04]  /*313e0*/  LDL.LU.64 R40, [R1+0x1368] ;  /* 0x0013680001287983 */ /* 0x000ee80000300a00 */
[----:B------:R-:W3:Y:S01]  /*313f0*/  LDL.LU.64 R230, [R1+0x1360] ;  /* 0x0013600001e67983 */ /* 0x000ee20000300a00 */
[----:B-1----:R-:W-:-:S03]  /*31400*/  IMAD.WIDE R2, R4, 0x4, R226 ;  /* 0x0000000404027825 */ /* 0x002fc600078e02e2 */
[----:B------:R-:W3:Y:S01]  /*31410*/  LDL.LU.64 R228, [R1+0x1358] ;  /* 0x0013580001e47983 */ /* 0x000ee20000300a00 */
[----:B------:R-:W-:-:S03]  /*31420*/  IMAD.WIDE R8, R4, 0x4, R236 ;  /* 0x0000000404087825 */ /* 0x000fc600078e02ec */
[----:B------:R-:W3:Y:S04]  /*31430*/  LDL.LU.64 R236, [R1+0x1350] ;  /* 0x0013500001ec7983 */ /* 0x000ee80000300a00 */
[----:B------:R1:W-:Y:S04]  /*31440*/  STL.64 [R1+0x408], R2 ;  /* 0x0004080201007387 */ /* 0x0003e80000100a00 */
[----:B------:R1:W-:Y:S04]  /*31450*/  STL.64 [R1+0x400], R8 ;  /* 0x0004000801007387 */ /* 0x0003e80000100a00 */
[----:B------:R-:W3:Y:S01]  /*31460*/  LDL.LU.64 R38, [R1+0x1348] ;  /* 0x0013480001267983 */ /* 0x000ee20000300a00 */
[----:B-1----:R-:W-:-:S03]  /*31470*/  IMAD.WIDE R2, R4, 0x4, R242 ;  /* 0x0000000404027825 */ /* 0x002fc600078e02f2 */
[----:B------:R-:W3:Y:S01]  /*31480*/  LDL.LU.64 R226, [R1+0x1340] ;  /* 0x0013400001e27983 */ /* 0x000ee20000300a00 */
[----:B------:R-:W-:-:S03]  /*31490*/  IMAD.WIDE R16, R4, 0x4, R36 ;  /* 0x0000000404107825 */ /* 0x000fc600078e0224 */
[----:B------:R2:W-:Y:S04]  /*314a0*/  STL.64 [R1+0x3f8], R2 ;  /* 0x0003f80201007387 */ /* 0x0005e80000100a00 */
[----:B------:R-:W3:Y:S01]  /*314b0*/  LDL.LU.64 R242, [R1+0x1338] ;  /* 0x0013380001f27983 */ /* 0x000ee20000300a00 */
[----:B------:R-:W-:-:S03]  /*314c0*/  IMAD.WIDE R8, R4, 0x4, R34 ;  /* 0x0000000404087825 */ /* 0x000fc600078e0222 */
[----:B------:R-:W-:Y:S04]  /*314d0*/  STL.64 [R1+0x3f0], R16 ;  /* 0x0003f01001007387 */ /* 0x000fe80000100a00 */
[----:B------:R-:W3:Y:S04]  /*314e0*/  LDL.LU.64 R36, [R1+0x1330] ;  /* 0x0013300001247983 */ /* 0x000ee80000300a00 */
[----:B------:R-:W-:Y:S01]  /*314f0*/  STL.64 [R1+0x3e8], R8 ;  /* 0x0003e80801007387 */ /* 0x000fe20000100a00 */
[----:B--2---:R-:W-:-:S03]  /*31500*/  IMAD.WIDE R2, R4, 0x4, R240 ;  /* 0x0000000404027825 */ /* 0x004fc600078e02f0 */
[----:B------:R-:W2:Y:S04]  /*31510*/  LDL.LU.64 R240, [R1+0x1328] ;  /* 0x0013280001f07983 */ /* 0x000ea80000300a00 */
[----:B------:R1:W-:Y:S04]  /*31520*/  STL.64 [R1+0x3e0], R2 ;  /* 0x0003e00201007387 */ /* 0x0003e80000100a00 */
[----:B------:R-:W2:Y:S01]  /*31530*/  LDL.LU.64 R34, [R1+0x1320] ;  /* 0x0013200001227983 */ /* 0x000ea20000300a00 */
[----:B-1----:R-:W-:-:S03]  /*31540*/  IMAD.WIDE R2, R4, 0x4, R32 ;  /* 0x0000000404027825 */ /* 0x002fc600078e0220 */
[----:B------:R-:W2:Y:S04]  /*31550*/  LDL.LU.64 R32, [R1+0x1318] ;  /* 0x0013180001207983 */ /* 0x000ea80000300a00 */
[----:B------:R4:W-:Y:S01]  /*31560*/  STL.64 [R1+0x3d8], R2 ;  /* 0x0003d80201007387 */ /* 0x0009e20000100a00 */
[----:B------:R-:W-:-:S04]  /*31570*/  IMAD.WIDE R8, R4, 0x4, R48 ;  /* 0x0000000404087825 */ /* 0x000fc800078e0230 */
[C---:B----4-:R-:W-:Y:S01]  /*31580*/  IMAD.WIDE R2, R4.reuse, 0x4, R46 ;  /* 0x0000000404027825 */ /* 0x050fe200078e022e */
[----:B------:R1:W-:Y:S03]  /*31590*/  STL.64 [R1+0x3d0], R8 ;  /* 0x0003d00801007387 */ /* 0x0003e60000100a00 */
[C---:B------:R-:W-:Y:S01]  /*315a0*/  IMAD.WIDE R16, R4.reuse, 0x4, R30 ;  /* 0x0000000404107825 */ /* 0x040fe200078e021e */
[----:B------:R4:W-:Y:S04]  /*315b0*/  STL.64 [R1+0x3c8], R2 ;  /* 0x0003c80201007387 */ /* 0x0009e80000100a00 */
[----:B------:R-:W-:Y:S01]  /*315c0*/  STL.64 [R1+0x3c0], R16 ;  /* 0x0003c01001007387 */ /* 0x000fe20000100a00 */
[----:B-1----:R-:W-:-:S03]  /*315d0*/  IMAD.WIDE R8, R4, 0x4, R28 ;  /* 0x0000000404087825 */ /* 0x002fc600078e021c */
[----:B------:R-:W2:Y:S01]  /*315e0*/  LDL.LU.64 R30, [R1+0x1310] ;  /* 0x00131000011e7983 */ /* 0x000ea20000300a00 */
[----:B----4-:R-:W-:-:S03]  /*315f0*/  IMAD.WIDE R2, R4, 0x4, R238 ;  /* 0x0000000404027825 */ /* 0x010fc600078e02ee */
[----:B------:R-:W-:Y:S04]  /*31600*/  STL.64 [R1+0x3b8], R8 ;  /* 0x0003b80801007387 */ /* 0x000fe80000100a00 */
[----:B------:R-:W4:Y:S04]  /*31610*/  LDL.LU.64 R28, [R1+0x1308] ;  /* 0x00130800011c7983 */ /* 0x000f280000300a00 */
[----:B------:R3:W-:Y:S04]  /*31620*/  STL.64 [R1+0x3b0], R2 ;  /* 0x0003b00201007387 */ /* 0x0007e80000100a00 */
[----:B------:R-:W4:Y:S01]  /*31630*/  LDL.LU.64 R238, [R1+0x1300] ;  /* 0x0013000001ee7983 */ /* 0x000f220000300a00 */
[----:B---3--:R-:W-:-:S03]  /*31640*/  IMAD.WIDE R2, R4, 0x4, R232 ;  /* 0x0000000404027825 */ /* 0x008fc600078e02e8 */
[----:B------:R-:W3:Y:S01]  /*31650*/  LDL.LU.64 R232, [R1+0x12f8] ;  /* 0x0012f80001e87983 */ /* 0x000ee20000300a00 */
[----:B------:R-:W-:-:S03]  /*31660*/  IMAD.WIDE R16, R4, 0x4, R224 ;  /* 0x0000000404107825 */ /* 0x000fc600078e02e0 */
[----:B------:R1:W-:Y:S01]  /*31670*/  STL.64 [R1+0x3a8], R2 ;  /* 0x0003a80201007387 */ /* 0x0003e20000100a00 */
[----:B------:R-:W-:-:S03]  /*31680*/  IMAD.WIDE R8, R4, 0x4, R44 ;  /* 0x0000000404087825 */ /* 0x000fc600078e022c */
[----:B------:R1:W-:Y:S04]  /*31690*/  STL.64 [R1+0x3a0], R16 ;  /* 0x0003a01001007387 */ /* 0x0003e80000100a00 */
[----:B------:R1:W-:Y:S02]  /*316a0*/  STL.64 [R1+0x398], R8 ;  /* 0x0003980801007387 */ /* 0x0003e40000100a00 */
[----:B-1----:R-:W-:-:S04]  /*316b0*/  IMAD.WIDE R2, R4, 0x4, R42 ;  /* 0x0000000404027825 */ /* 0x002fc800078e022a */
[C---:B------:R-:W-:Y:S01]  /*316c0*/  IMAD.WIDE R16, R4.reuse, 0x4, R40 ;  /* 0x0000000404107825 */ /* 0x040fe200078e0228 */
[----:B------:R1:W-:Y:S03]  /*316d0*/  STL.64 [R1+0x390], R2 ;  /* 0x0003900201007387 */ /* 0x0003e60000100a00 */
[C---:B------:R-:W-:Y:S01]  /*316e0*/  IMAD.WIDE R8, R4.reuse, 0x4, R230 ;  /* 0x0000000404087825 */ /* 0x040fe200078e02e6 */
[----:B------:R1:W-:Y:S04]  /*316f0*/  STL.64 [R1+0x388], R16 ;  /* 0x0003881001007387 */ /* 0x0003e80000100a00 */
[----:B------:R-:W3:Y:S01]  /*31700*/  LDL.LU.64 R230, [R1+0x12f0] ;  /* 0x0012f00001e67983 */ /* 0x000ee20000300a00 */
[----:B-1----:R-:W-:-:S03]  /*31710*/  IMAD.WIDE R2, R4, 0x4, R228 ;  /* 0x0000000404027825 */ /* 0x002fc600078e02e4 */
[----:B------:R1:W-:Y:S04]  /*31720*/  STL.64 [R1+0x380], R8 ;  /* 0x0003800801007387 */ /* 0x0003e80000100a00 */
[----:B------:R-:W3:Y:S04]  /*31730*/  LDL.LU.64 R228, [R1+0x12e8] ;  /* 0x0012e80001e47983 */ /* 0x000ee80000300a00 */
[----:B------:R1:W-:Y:S01]  /*31740*/  STL.64 [R1+0x378], R2 ;  /* 0x0003780201007387 */ /* 0x0003e20000100a00 */
[----:B------:R-:W-:-:S04]  /*31750*/  IMAD.WIDE R16, R4, 0x4, R38 ;  /* 0x0000000404107825 */ /* 0x000fc800078e0226 */
[----:B-1----:R-:W-:-:S04]  /*31760*/  IMAD.WIDE R8, R4, 0x4, R226 ;  /* 0x0000000404087825 */ /* 0x002fc800078e02e2 */
[C---:B------:R-:W-:Y:S02]  /*31770*/  IMAD.WIDE R2, R4.reuse, 0x4, R236 ;  /* 0x0000000404027825 */ /* 0x040fe400078e02ec */
[----:B------:R-:W3:Y:S04]  /*31780*/  LDL.LU.64 R236, [R1+0x12e0] ;  /* 0x0012e00001ec7983 */ /* 0x000ee80000300a00 */
[----:B------:R1:W-:Y:S04]  /*31790*/  STL.64 [R1+0x370], R2 ;  /* 0x0003700201007387 */ /* 0x0003e80000100a00 */
[----:B------:R-:W-:Y:S04]  /*317a0*/  STL.64 [R1+0x368], R16 ;  /* 0x0003681001007387 */ /* 0x000fe80000100a00 */
[----:B------:R-:W3:Y:S01]  /*317b0*/  LDL.LU.64 R38, [R1+0x12d8] ;  /* 0x0012d80001267983 */ /* 0x000ee20000300a00 */
[----:B-1----:R-:W-:-:S03]  /*317c0*/  IMAD.WIDE R2, R4, 0x4, R242 ;  /* 0x0000000404027825 */ /* 0x002fc600078e02f2 */
[----:B------:R1:W-:Y:S04]  /*317d0*/  STL.64 [R1+0x360], R8 ;  /* 0x0003600801007387 */ /* 0x0003e80000100a00 */
[----:B------:R-:W3:Y:S04]  /*317e0*/  LDL.LU.64 R226, [R1+0x12d0] ;  /* 0x0012d00001e27983 */ /* 0x000ee80000300a00 */
[----:B------:R2:W-:Y:S04]  /*317f0*/  STL.64 [R1+0x358], R2 ;  /* 0x0003580201007387 */ /* 0x0005e80000100a00 */
[----:B------:R-:W3:Y:S01]  /*31800*/  LDL.LU.64 R242, [R1+0x12c8] ;  /* 0x0012c80001f27983 */ /* 0x000ee20000300a00 */
[----:B-1----:R-:W-:-:S04]  /*31810*/  IMAD.WIDE R8, R4, 0x4, R36 ;  /* 0x0000000404087825 */ /* 0x002fc800078e0224 */
[C---:B--2---:R-:W-:Y:S02]  /*31820*/  IMAD.WIDE R2, R4.reuse, 0x4, R240 ;  /* 0x0000000404027825 */ /* 0x044fe400078e02f0 */
[----:B------:R-:W2:Y:S04]  /*31830*/  LDL.LU.64 R240, [R1+0x12c0] ;  /* 0x0012c00001f07983 */ /* 0x000ea80000300a00 */
[----:B------:R1:W-:Y:S04]  /*31840*/  STL.64 [R1+0x350], R8 ;  /* 0x0003500801007387 */ /* 0x0003e80000100a00 */
[----:B------:R1:W-:Y:S04]  /*31850*/  STL.64 [R1+0x348], R2 ;  /* 0x0003480201007387 */ /* 0x0003e80000100a00 */
[----:B------:R-:W2:Y:S01]  /*31860*/  LDL.LU.64 R48, [R1+0x12b8] ;  /* 0x0012b80001307983 */ /* 0x000ea20000300a00 */
[----:B-1----:R-:W-:-:S04]  /*31870*/  IMAD.WIDE R8, R4, 0x4, R34 ;  /* 0x0000000404087825 */ /* 0x002fc800078e0222 */
[C---:B------:R-:W-:Y:S01]  /*31880*/  IMAD.WIDE R2, R4.reuse, 0x4, R32 ;  /* 0x0000000404027825 */ /* 0x040fe200078e0220 */
[----:B------:R-:W-:Y:S04]  /*31890*/  STL.64 [R1+0x340], R8 ;  /* 0x0003400801007387 */ /* 0x000fe80000100a00 */
[----:B------:R-:W2:Y:S04]  /*318a0*/  LDL.LU.64 R46, [R1+0x12b0] ;  /* 0x0012b000012e7983 */ /* 0x000ea80000300a00 */
[----:B------:R4:W-:Y:S04]  /*318b0*/  STL.64 [R1+0x338], R2 ;  /* 0x0003380201007387 */ /* 0x0009e80000100a00 */
[----:B------:R-:W2:Y:S04]  /*318c0*/  LDL.LU.64 R36, [R1+0x12a8] ;  /* 0x0012a80001247983 */ /* 0x000ea80000300a00 */
[----:B------:R-:W2:Y:S04]  /*318d0*/  LDL.LU.64 R34, [R1+0x12a0] ;  /* 0x0012a00001227983 */ /* 0x000ea80000300a00 */
[----:B------:R-:W2:Y:S01]  /*318e0*/  LDL.LU.64 R32, [R1+0x1298] ;  /* 0x0012980001207983 */ /* 0x000ea20000300a00 */
[----:B------:R-:W-:-:S05]  /*318f0*/  IMAD.WIDE R16, R4, 0x4, R30 ;  /* 0x0000000404107825 */ /* 0x000fca00078e021e */
[----:B------:R-:W-:Y:S01]  /*31900*/  STL.64 [R1+0x330], R16 ;  /* 0x0003301001007387 */ /* 0x000fe20000100a00 */
[----:B----4-:R-:W-:-:S04]  /*31910*/  IMAD.WIDE R2, R4, 0x4, R28 ;  /* 0x0000000404027825 */ /* 0x010fc800078e021c */
[C---:B------:R-:W-:Y:S02]  /*31920*/  IMAD.WIDE R8, R4.reuse, 0x4, R238 ;  /* 0x0000000404087825 */ /* 0x040fe400078e02ee */
[----:B------:R-:W4:Y:S04]  /*31930*/  LDL.LU.64 R238, [R1+0x1290] ;  /* 0x0012900001ee7983 */ /* 0x000f280000300a00 */
[----:B------:R3:W-:Y:S04]  /*31940*/  STL.64 [R1+0x328], R2 ;  /* 0x0003280201007387 */ /* 0x0007e80000100a00 */
[----:B------:R-:W-:Y:S04]  /*31950*/  STL.64 [R1+0x320], R8 ;  /* 0x0003200801007387 */ /* 0x000fe80000100a00 */
[----:B------:R-:W4:Y:S01]  /*31960*/  LDL.LU.64 R224, [R1+0x1288] ;  /* 0x0012880001e07983 */ /* 0x000f220000300a00 */
[----:B---3--:R-:W-:-:S03]  /*31970*/  IMAD.WIDE R2, R4, 0x4, R232 ;  /* 0x0000000404027825 */ /* 0x008fc600078e02e8 */
[----:B------:R-:W3:Y:S04]  /*31980*/  LDL.LU.64 R44, [R1+0x1280] ;  /* 0x00128000012c7983 */ /* 0x000ee80000300a00 */
[----:B------:R1:W-:Y:S04]  /*31990*/  STL.64 [R1+0x318], R2 ;  /* 0x0003180201007387 */ /* 0x0003e80000100a00 */
[----:B------:R-:W3:Y:S04]  /*319a0*/  LDL.LU.64 R42, [R1+0x1278] ;  /* 0x00127800012a7983 */ /* 0x000ee80000300a00 */
[----:B------:R-:W3:Y:S04]  /*319b0*/  LDL.LU.64 R40, [R1+0x1270] ;  /* 0x0012700001287983 */ /* 0x000ee80000300a00 */
[----:B------:R-:W3:Y:S04]  /*319c0*/  LDL.LU.64 R30, [R1+0x1268] ;  /* 0x00126800011e7983 */ /* 0x000ee80000300a00 */
[----:B------:R-:W3:Y:S01]  /*319d0*/  LDL.LU.64 R232, [R1+0x1260] ;  /* 0x0012600001e87983 */ /* 0x000ee20000300a00 */
[----:B-1----:R-:W-:-:S04]  /*319e0*/  IMAD.WIDE R2, R4, 0x4, R230 ;  /* 0x0000000404027825 */ /* 0x002fc800078e02e6 */
[C---:B------:R-:W-:Y:S02]  /*319f0*/  IMAD.WIDE R8, R4.reuse, 0x4, R228 ;  /* 0x0000000404087825 */ /* 0x040fe400078e02e4 */
[----:B------:R-:W3:Y:S04]  /*31a00*/  LDL.LU.64 R228, [R1+0x1258] ;  /* 0x0012580001e47983 */ /* 0x000ee80000300a00 */
[----:B------:R1:W-:Y:S04]  /*31a10*/  STL.64 [R1+0x310], R2 ;  /* 0x0003100201007387 */ /* 0x0003e80000100a00 */
[----:B------:R1:W-:Y:S04]  /*31a20*/  STL.64 [R1+0x308], R8 ;  /* 0x0003080801007387 */ /* 0x0003e80000100a00 */
[----:B------:R-:W3:Y:S01]  /*31a30*/  LDL.LU.64 R28, [R1+0x1250] ;  /* 0x00125000011c7983 */ /* 0x000ee20000300a00 */
[----:B-1----:R-:W-:-:S03]  /*31a40*/  IMAD.WIDE R2, R4, 0x4, R236 ;  /* 0x0000000404027825 */ /* 0x002fc600078e02ec */
[----:B------:R-:W3:Y:S04]  /*31a50*/  LDL.LU.64 R230, [R1+0x1248] ;  /* 0x0012480001e67983 */ /* 0x000ee80000300a00 */
[----:B------:R1:W-:Y:S04]  /*31a60*/  STL.64 [R1+0x300], R2 ;  /* 0x0003000201007387 */ /* 0x0003e80000100a00 */
[----:B------:R-:W3:Y:S01]  /*31a70*/  LDL.LU.64 R236, [R1+0x1240] ;  /* 0x0012400001ec7983 */ /* 0x000ee20000300a00 */
[----:B------:R-:W-:-:S05]  /*31a80*/  IMAD.WIDE R16, R4, 0x4, R38 ;  /* 0x0000000404107825 */ /* 0x000fca00078e0226 */
[----:B------:R-:W-:Y:S01]  /*31a90*/  STL.64 [R1+0x2f8], R16 ;  /* 0x0002f81001007387 */ /* 0x000fe20000100a00 */
[----:B------:R-:W-:-:S03]  /*31aa0*/  IMAD.WIDE R8, R4, 0x4, R226 ;  /* 0x0000000404087825 */ /* 0x000fc600078e02e2 */
[----:B------:R-:W3:Y:S04]  /*31ab0*/  LDL.LU.64 R38, [R1+0x1238] ;  /* 0x0012380001267983 */ /* 0x000ee80000300a00 */
[----:B------:R-:W-:Y:S01]  /*31ac0*/  STL.64 [R1+0x2f0], R8 ;  /* 0x0002f00801007387 */ /* 0x000fe20000100a00 */
[----:B-1----:R-:W-:-:S03]  /*31ad0*/  IMAD.WIDE R2, R4, 0x4, R242 ;  /* 0x0000000404027825 */ /* 0x002fc600078e02f2 */
[----:B------:R-:W3:Y:S04]  /*31ae0*/  LDL.LU.64 R242, [R1+0x1230] ;  /* 0x0012300001f27983 */ /* 0x000ee80000300a00 */
[----:B------:R2:W-:Y:S04]  /*31af0*/  STL.64 [R1+0x2e8], R2 ;  /* 0x0002e80201007387 */ /* 0x0005e80000100a00 */
[----:B------:R-:W3:Y:S01]  /*31b00*/  LDL.LU.64 R226, [R1+0x1228] ;  /* 0x0012280001e27983 */ /* 0x000ee20000300a00 */
[----:B--2---:R-:W-:-:S03]  /*31b10*/  IMAD.WIDE R2, R4, 0x4, R240 ;  /* 0x0000000404027825 */ /* 0x004fc600078e02f0 */
[----:B------:R-:W2:Y:S04]  /*31b20*/  LDL.LU.64 R240, [R1+0x1220] ;  /* 0x0012200001f07983 */ /* 0x000ea80000300a00 */
[----:B------:R1:W-:Y:S01]  /*31b30*/  STL.64 [R1+0x2e0], R2 ;  /* 0x0002e00201007387 */ /* 0x0003e20000100a00 */
[----:B------:R-:W-:-:S05]  /*31b40*/  IMAD.WIDE R8, R4, 0x4, R48 ;  /* 0x0000000404087825 */ /* 0x000fca00078e0230 */
[----:B------:R1:W-:Y:S02]  /*31b50*/  STL.64 [R1+0x2d8], R8 ;  /* 0x0002d80801007387 */ /* 0x0003e40000100a00 */
[----:B-1----:R-:W-:-:S05]  /*31b60*/  IMAD.WIDE R2, R4, 0x4, R46 ;  /* 0x0000000404027825 */ /* 0x002fca00078e022e */
[----:B------:R1:W-:Y:S01]  /*31b70*/  STL.64 [R1+0x2d0], R2 ;  /* 0x0002d00201007387 */ /* 0x0003e20000100a00 */
[----:B------:R-:W-:-:S04]  /*31b80*/  IMAD.WIDE R16, R4, 0x4, R36 ;  /* 0x0000000404107825 */ /* 0x000fc800078e0224 */
[C---:B------:R-:W-:Y:S01]  /*31b90*/  IMAD.WIDE R8, R4.reuse, 0x4, R34 ;  /* 0x0000000404087825 */ /* 0x040fe200078e0222 */
[----:B------:R-:W-:Y:S03]  /*31ba0*/  STL.64 [R1+0x2c8], R16 ;  /* 0x0002c81001007387 */ /* 0x000fe60000100a00 */
[C---:B-1----:R-:W-:Y:S01]  /*31bb0*/  IMAD.WIDE R2, R4.reuse, 0x4, R32 ;  /* 0x0000000404027825 */ /* 0x042fe200078e0220 */
[----:B------:R-:W2:Y:S04]  /*31bc0*/  LDL.LU.64 R36, [R1+0x1218] ;  /* 0x0012180001247983 */ /* 0x000ea80000300a00 */
[----:B------:R-:W-:Y:S04]  /*31bd0*/  STL.64 [R1+0x2c0], R8 ;  /* 0x0002c00801007387 */ /* 0x000fe80000100a00 */
[----:B------:R-:W2:Y:S04]  /*31be0*/  LDL.LU.64 R34, [R1+0x1210] ;  /* 0x0012100001227983 */ /* 0x000ea80000300a00 */
[----:B------:R4:W-:Y:S04]  /*31bf0*/  STL.64 [R1+0x2b8], R2 ;  /* 0x0002b80201007387 */ /* 0x0009e80000100a00 */
[----:B------:R-:W2:Y:S01]  /*31c00*/  LDL.LU.64 R32, [R1+0x1208] ;  /* 0x0012080001207983 */ /* 0x000ea20000300a00 */
[----:B----4-:R-:W-:-:S03]  /*31c10*/  IMAD.WIDE R2, R4, 0x4, R238 ;  /* 0x0000000404027825 */ /* 0x010fc600078e02ee */
[----:B------:R-:W4:Y:S04]  /*31c20*/  LDL.LU.64 R238, [R1+0x1200] ;  /* 0x0012000001ee7983 */ /* 0x000f280000300a00 */
[----:B------:R1:W-:Y:S01]  /*31c30*/  STL.64 [R1+0x2b0], R2 ;  /* 0x0002b00201007387 */ /* 0x0003e20000100a00 */
[----:B------:R-:W-:-:S04]  /*31c40*/  IMAD.WIDE R16, R4, 0x4, R224 ;  /* 0x0000000404107825 */ /* 0x000fc800078e02e0 */
[C---:B---3--:R-:W-:Y:S01]  /*31c50*/  IMAD.WIDE R8, R4.reuse, 0x4, R44 ;  /* 0x0000000404087825 */ /* 0x048fe200078e022c */
[----:B------:R3:W-:Y:S04]  /*31c60*/  STL.64 [R1+0x2a8], R16 ;  /* 0x0002a81001007387 */ /* 0x0007e80000100a00 */
[----:B------:R3:W-:Y:S01]  /*31c70*/  STL.64 [R1+0x2a0], R8 ;  /* 0x0002a00801007387 */ /* 0x0007e20000100a00 */
[----:B-1----:R-:W-:-:S04]  /*31c80*/  IMAD.WIDE R2, R4, 0x4, R42 ;  /* 0x0000000404027825 */ /* 0x002fc800078e022a */
[C---:B---3--:R-:W-:Y:S01]  /*31c90*/  IMAD.WIDE R16, R4.reuse, 0x4, R40 ;  /* 0x0000000404107825 */ /* 0x048fe200078e0228 */
[----:B------:R1:W-:Y:S03]  /*31ca0*/  STL.64 [R1+0x298], R2 ;  /* 0x0002980201007387 */ /* 0x0003e60000100a00 */
[C---:B------:R-:W-:Y:S01]  /*31cb0*/  IMAD.WIDE R8, R4.reuse, 0x4, R30 ;  /* 0x0000000404087825 */ /* 0x040fe200078e021e */
[----:B------:R-:W-:Y:S04]  /*31cc0*/  STL.64 [R1+0x290], R16 ;  /* 0x0002901001007387 */ /* 0x000fe80000100a00 */
[----:B------:R-:W3:Y:S01]  /*31cd0*/  LDL.LU.64 R30, [R1+0x11f8] ;  /* 0x0011f800011e7983 */ /* 0x000ee20000300a00 */
[----:B-1----:R-:W-:-:S03]  /*31ce0*/  IMAD.WIDE R2, R4, 0x4, R232 ;  /* 0x0000000404027825 */ /* 0x002fc600078e02e8 */
[----:B------:R-:W-:Y:S04]  /*31cf0*/  STL.64 [R1+0x288], R8 ;  /* 0x0002880801007387 */ /* 0x000fe80000100a00 */
[----:B------:R-:W3:Y:S04]  /*31d00*/  LDL.LU.64 R232, [R1+0x11f0] ;  /* 0x0011f00001e87983 */ /* 0x000ee80000300a00 */
[----:B------:R1:W-:Y:S02]  /*31d10*/  STL.64 [R1+0x280], R2 ;  /* 0x0002800201007387 */ /* 0x0003e40000100a00 */
[----:B-1----:R-:W-:-:S02]  /*31d20*/  IMAD.WIDE R2, R4, 0x4, R228 ;  /* 0x0000000404027825 */ /* 0x002fc400078e02e4 */
[----:B------:R-:W3:Y:S04]  /*31d30*/  LDL.LU.64 R228, [R1+0x11e8] ;  /* 0x0011e80001e47983 */ /* 0x000ee80000300a00 */
[----:B------:R1:W-:Y:S01]  /*31d40*/  STL.64 [R1+0x278], R2 ;  /* 0x0002780201007387 */ /* 0x0003e20000100a00 */
[----:B------:R-:W-:-:S04]  /*31d50*/  IMAD.WIDE R16, R4, 0x4, R28 ;  /* 0x0000000404107825 */ /* 0x000fc800078e021c */
[C---:B------:R-:W-:Y:S01]  /*31d60*/  IMAD.WIDE R8, R4.reuse, 0x4, R230 ;  /* 0x0000000404087825 */ /* 0x040fe200078e02e6 */
        /* <DEDUP_REMOVED lines=8> */
[C---:B------:R-:W-:Y:S02]  /*31df0*/  IMAD.WIDE R2, R4.reuse, 0x4, R242 ;  /* 0x0000000404027825 */ /* 0x040fe400078e02f2 */
[----:B------:R-:W3:Y:S04]  /*31e00*/  LDL.LU.64 R242, [R1+0x11c8] ;  /* 0x0011c80001f27983 */ /* 0x000ee80000300a00 */
[----:B------:R1:W-:Y:S04]  /*31e10*/  STL.64 [R1+0x258], R8 ;  /* 0x0002580801007387 */ /* 0x0003e80000100a00 */
[----:B------:R2:W-:Y:S04]  /*31e20*/  STL.64 [R1+0x250], R2 ;  /* 0x0002500201007387 */ /* 0x0005e80000100a00 */
[----:B------:R-:W3:Y:S01]  /*31e30*/  LDL.LU.64 R48, [R1+0x11c0] ;  /* 0x0011c00001307983 */ /* 0x000ee20000300a00 */
[----:B-1----:R-:W-:-:S05]  /*31e40*/  IMAD.WIDE R8, R4, 0x4, R226 ;  /* 0x0000000404087825 */ /* 0x002fca00078e02e2 */
[----:B------:R-:W-:Y:S04]  /*31e50*/  STL.64 [R1+0x248], R8 ;  /* 0x0002480801007387 */ /* 0x000fe80000100a00 */
[----:B------:R-:W3:Y:S01]  /*31e60*/  LDL.LU.64 R46, [R1+0x11b8] ;  /* 0x0011b800012e7983 */ /* 0x000ee20000300a00 */
[----:B--2---:R-:W-:-:S05]  /*31e70*/  IMAD.WIDE R2, R4, 0x4, R240 ;  /* 0x0000000404027825 */ /* 0x004fca00078e02f0 */
[----:B------:R1:W-:Y:S04]  /*31e80*/  STL.64 [R1+0x240], R2 ;  /* 0x0002400201007387 */ /* 0x0003e80000100a00 */
[----:B------:R-:W2:Y:S04]  /*31e90*/  LDL.LU.64 R38, [R1+0x11b0] ;  /* 0x0011b00001267983 */ /* 0x000ea80000300a00 */
[----:B------:R-:W2:Y:S04]  /*31ea0*/  LDL.LU.64 R226, [R1+0x11a8] ;  /* 0x0011a80001e27983 */ /* 0x000ea80000300a00 */
[----:B------:R-:W2:Y:S01]  /*31eb0*/  LDL.LU.64 R240, [R1+0x11a0] ;  /* 0x0011a00001f07983 */ /* 0x000ea20000300a00 */
[----:B------:R-:W-:-:S05]  /*31ec0*/  IMAD.WIDE R16, R4, 0x4, R36 ;  /* 0x0000000404107825 */ /* 0x000fca00078e0224 */
[----:B------:R-:W-:Y:S01]  /*31ed0*/  STL.64 [R1+0x238], R16 ;  /* 0x0002381001007387 */ /* 0x000fe20000100a00 */
[----:B-1----:R-:W-:-:S03]  /*31ee0*/  IMAD.WIDE R2, R4, 0x4, R34 ;  /* 0x0000000404027825 */ /* 0x002fc600078e0222 */
[----:B------:R-:W2:Y:S01]  /*31ef0*/  LDL.LU.64 R36, [R1+0x1198] ;  /* 0x0011980001247983 */ /* 0x000ea20000300a00 */
[----:B------:R-:W-:-:S03]  /*31f00*/  IMAD.WIDE R8, R4, 0x4, R32 ;  /* 0x0000000404087825 */ /* 0x000fc600078e0220 */
[----:B------:R4:W-:Y:S04]  /*31f10*/  STL.64 [R1+0x230], R2 ;  /* 0x0002300201007387 */ /* 0x0009e80000100a00 */
[----:B------:R3:W-:Y:S04]  /*31f20*/  STL.64 [R1+0x228], R8 ;  /* 0x0002280801007387 */ /* 0x0007e80000100a00 */
[----:B------:R-:W2:Y:S01]  /*31f30*/  LDL.LU.64 R224, [R1+0x1190] ;  /* 0x0011900001e07983 */ /* 0x000ea20000300a00 */
[----:B----4-:R-:W-:-:S03]  /*31f40*/  IMAD.WIDE R2, R4, 0x4, R238 ;  /* 0x0000000404027825 */ /* 0x010fc600078e02ee */
[----:B------:R-:W4:Y:S04]  /*31f50*/  LDL.LU.64 R44, [R1+0x1188] ;  /* 0x00118800012c7983 */ /* 0x000f280000300a00 */
[----:B------:R1:W-:Y:S04]  /*31f60*/  STL.64 [R1+0x220], R2 ;  /* 0x0002200201007387 */ /* 0x0003e80000100a00 */
[----:B------:R-:W4:Y:S04]  /*31f70*/  LDL.LU.64 R42, [R1+0x1180] ;  /* 0x00118000012a7983 */ /* 0x000f280000300a00 */
[----:B------:R-:W4:Y:S04]  /*31f80*/  LDL.LU.64 R40, [R1+0x1178] ;  /* 0x0011780001287983 */ /* 0x000f280000300a00 */
[----:B------:R-:W4:Y:S04]  /*31f90*/  LDL.LU.64 R34, [R1+0x1170] ;  /* 0x0011700001227983 */ /* 0x000f280000300a00 */
[----:B------:R-:W4:Y:S01]  /*31fa0*/  LDL.LU.64 R238, [R1+0x1168] ;  /* 0x0011680001ee7983 */ /* 0x000f220000300a00 */
[----:B---3--:R-:W-:-:S03]  /*31fb0*/  IMAD.WIDE R8, R4, 0x4, R232 ;  /* 0x0000000404087825 */ /* 0x008fc600078e02e8 */
[----:B------:R-:W3:Y:S01]  /*31fc0*/  LDL.LU.64 R232, [R1+0x1160] ;  /* 0x0011600001e87983 */ /* 0x000ee20000300a00 */
[----:B-1----:R-:W-:-:S05]  /*31fd0*/  IMAD.WIDE R2, R4, 0x4, R30 ;  /* 0x0000000404027825 */ /* 0x002fca00078e021e */
        /* <DEDUP_REMOVED lines=16> */
[----:B-1----:R-:W-:-:S03]  /*320e0*/  IMAD.WIDE R2, R4, 0x4, R242 ;  /* 0x0000000404027825 */ /* 0x002fc600078e02f2 */
[----:B------:R-:W3:Y:S01]  /*320f0*/  LDL.LU.64 R242, [R1+0x1128] ;  /* 0x0011280001f27983 */ /* 0x000ee20000300a00 */
[----:B------:R-:W-:-:S03]  /*32100*/  IMAD.WIDE R8, R4, 0x4, R48 ;  /* 0x0000000404087825 */ /* 0x000fc600078e0230 */
[----:B------:R1:W-:Y:S04]  /*32110*/  STL.64 [R1+0x1e8], R2 ;  /* 0x0001e80201007387 */ /* 0x0003e80000100a00 */
[----:B------:R2:W-:Y:S01]  /*32120*/  STL.64 [R1+0x1e0], R8 ;  /* 0x0001e00801007387 */ /* 0x0005e20000100a00 */
[----:B-1----:R-:W-:-:S05]  /*32130*/  IMAD.WIDE R2, R4, 0x4, R46 ;  /* 0x0000000404027825 */ /* 0x002fca00078e022e */
[----:B------:R1:W-:Y:S01]  /*32140*/  STL.64 [R1+0x1d8], R2 ;  /* 0x0001d80201007387 */ /* 0x0003e20000100a00 */
[----:B--2---:R-:W-:-:S04]  /*32150*/  IMAD.WIDE R16, R4, 0x4, R38 ;  /* 0x0000000404107825 */ /* 0x004fc800078e0226 */
        /* <DEDUP_REMOVED lines=13> */
[----:B------:R4:W-:Y:S04]  /*32230*/  STL.64 [R1+0x1b0], R16 ;  /* 0x0001b01001007387 */ /* 0x0009e80000100a00 */
[----:B------:R4:W-:Y:S01]  /*32240*/  STL.64 [R1+0x1a8], R8 ;  /* 0x0001a80801007387 */ /* 0x0009e20000100a00 */
[----:B-1----:R-:W-:-:S04]  /*32250*/  IMAD.WIDE R2, R4, 0x4, R42 ;  /* 0x0000000404027825 */ /* 0x002fc800078e022a */
[C---:B----4-:R-:W-:Y:S01]  /*32260*/  IMAD.WIDE R16, R4.reuse, 0x4, R40 ;  /* 0x0000000404107825 */ /* 0x050fe200078e0228 */
[----:B------:R1:W-:Y:S03]  /*32270*/  STL.64 [R1+0x1a0], R2 ;  /* 0x0001a00201007387 */ /* 0x0003e60000100a00 */
[C---:B------:R-:W-:Y:S01]  /*32280*/  IMAD.WIDE R8, R4.reuse, 0x4, R34 ;  /* 0x0000000404087825 */ /* 0x040fe200078e0222 */
[----:B------:R-:W-:Y:S04]  /*32290*/  STL.64 [R1+0x198], R16 ;  /* 0x0001981001007387 */ /* 0x000fe80000100a00 */
[----:B------:R-:W4:Y:S01]  /*322a0*/  LDL.LU.64 R34, [R1+0x1100] ;  /* 0x0011000001227983 */ /* 0x000f220000300a00 */
[----:B-1----:R-:W-:-:S03]  /*322b0*/  IMAD.WIDE R2, R4, 0x4, R238 ;  /* 0x0000000404027825 */ /* 0x002fc600078e02ee */
[----:B------:R-:W-:Y:S04]  /*322c0*/  STL.64 [R1+0x190], R8 ;  /* 0x0001900801007387 */ /* 0x000fe80000100a00 */
[----:B------:R-:W4:Y:S04]  /*322d0*/  LDL.LU.64 R238, [R1+0x10f8] ;  /* 0x0010f80001ee7983 */ /* 0x000f280000300a00 */
[----:B------:R3:W-:Y:S02]  /*322e0*/  STL.64 [R1+0x188], R2 ;  /* 0x0001880201007387 */ /* 0x0007e40000100a00 */
[----:B---3--:R-:W-:-:S02]  /*322f0*/  IMAD.WIDE R2, R4, 0x4, R232 ;  /* 0x0000000404027825 */ /* 0x008fc400078e02e8 */
        /* <DEDUP_REMOVED lines=11> */
[----:B-1----:R-:W-:-:S03]  /*323b0*/  IMAD.WIDE R8, R4, 0x4, R28 ;  /* 0x0000000404087825 */ /* 0x002fc600078e021c */
[----:B------:R-:W3:Y:S01]  /*323c0*/  LDL.LU.64 R28, [R1+0x10d0] ;  /* 0x0010d000011c7983 */ /* 0x000ee20000300a00 */
[----:B------:R-:W-:-:S03]  /*323d0*/  IMAD.WIDE R2, R4, 0x4, R230 ;  /* 0x0000000404027825 */ /* 0x000fc600078e02e6 */
[----:B------:R1:W-:Y:S04]  /*323e0*/  STL.64 [R1+0x160], R8 ;  /* 0x0001600801007387 */ /* 0x0003e80000100a00 */
[----:B------:R1:W-:Y:S04]  /*323f0*/  STL.64 [R1+0x158], R2 ;  /* 0x0001580201007387 */ /* 0x0003e80000100a00 */
[----:B------:R-:W3:Y:S01]  /*32400*/  LDL.LU.64 R48, [R1+0x10c8] ;  /* 0x0010c80001307983 */ /* 0x000ee20000300a00 */
[----:B-1----:R-:W-:-:S04]  /*32410*/  IMAD.WIDE R8, R4, 0x4, R236 ;  /* 0x0000000404087825 */ /* 0x002fc800078e02ec */
[C---:B------:R-:W-:Y:S01]  /*32420*/  IMAD.WIDE R2, R4.reuse, 0x4, R242 ;  /* 0x0000000404027825 */ /* 0x040fe200078e02f2 */
[----:B------:R-:W-:Y:S04]  /*32430*/  STL.64 [R1+0x150], R8 ;  /* 0x0001500801007387 */ /* 0x000fe80000100a00 */
[----:B------:R-:W3:Y:S04]  /*32440*/  LDL.LU.64 R46, [R1+0x10c0] ;  /* 0x0010c000012e7983 */ /* 0x000ee80000300a00 */
[----:B------:R1:W-:Y:S04]  /*32450*/  STL.64 [R1+0x148], R2 ;  /* 0x0001480201007387 */ /* 0x0003e80000100a00 */
[----:B------:R-:W3:Y:S04]  /*32460*/  LDL.LU.64 R230, [R1+0x10b8] ;  /* 0x0010b80001e67983 */ /* 0x000ee80000300a00 */
[----:B------:R-:W3:Y:S04]  /*32470*/  LDL.LU.64 R236, [R1+0x10b0] ;  /* 0x0010b00001ec7983 */ /* 0x000ee80000300a00 */
[----:B------:R-:W3:Y:S01]  /*32480*/  LDL.LU.64 R242, [R1+0x10a8] ;  /* 0x0010a80001f27983 */ /* 0x000ee20000300a00 */
[----:B--2---:R-:W-:-:S05]  /*32490*/  IMAD.WIDE R16, R4, 0x4, R38 ;  /* 0x0000000404107825 */ /* 0x004fca00078e0226 */
[----:B------:R-:W-:Y:S01]  /*324a0*/  STL.64 [R1+0x140], R16 ;  /* 0x0001401001007387 */ /* 0x000fe20000100a00 */
[----:B-1----:R-:W-:-:S04]  /*324b0*/  IMAD.WIDE R2, R4, 0x4, R226 ;  /* 0x0000000404027825 */ /* 0x002fc800078e02e2 */
[C---:B------:R-:W-:Y:S02]  /*324c0*/  IMAD.WIDE R8, R4.reuse, 0x4, R240 ;  /* 0x0000000404087825 */ /* 0x040fe400078e02f0 */
[----:B------:R-:W2:Y:S04]  /*324d0*/  LDL.LU.64 R240, [R1+0x10a0] ;  /* 0x0010a00001f07983 */ /* 0x000ea80000300a00 */
[----:B------:R1:W-:Y:S04]  /*324e0*/  STL.64 [R1+0x138], R2 ;  /* 0x0001380201007387 */ /* 0x0003e80000100a00 */
[----:B------:R-:W-:Y:S04]  /*324f0*/  STL.64 [R1+0x130], R8 ;  /* 0x0001300801007387 */ /* 0x000fe80000100a00 */
[----:B------:R-:W2:Y:S01]  /*32500*/  LDL.LU.64 R224, [R1+0x1098] ;  /* 0x0010980001e07983 */ /* 0x000ea20000300a00 */
[----:B-1----:R-:W-:-:S03]  /*32510*/  IMAD.WIDE R2, R4, 0x4, R36 ;  /* 0x0000000404027825 */ /* 0x002fc600078e0224 */
[----:B------:R-:W2:Y:S04]  /*32520*/  LDL.LU.64 R44, [R1+0x1090] ;  /* 0x00109000012c7983 */ /* 0x000ea80000300a00 */
[----:B------:R4:W-:Y:S04]  /*32530*/  STL.64 [R1+0x128], R2 ;  /* 0x0001280201007387 */ /* 0x0009e80000100a00 */
[----:B------:R-:W2:Y:S04]  /*32540*/  LDL.LU.64 R42, [R1+0x1088] ;  /* 0x00108800012a7983 */ /* 0x000ea80000300a00 */
[----:B------:R-:W2:Y:S04]  /*32550*/  LDL.LU.64 R40, [R1+0x1080] ;  /* 0x0010800001287983 */ /* 0x000ea80000300a00 */
[----:B------:R-:W2:Y:S04]  /*32560*/  LDL.LU.64 R38, [R1+0x1078] ;  /* 0x0010780001267983 */ /* 0x000ea80000300a00 */
[----:B------:R-:W2:Y:S01]  /*32570*/  LDL.LU.64 R226, [R1+0x1070] ;  /* 0x0010700001e27983 */ /* 0x000ea20000300a00 */
[----:B----4-:R-:W-:-:S04]  /*32580*/  IMAD.WIDE R2, R4, 0x4, R34 ;  /* 0x0000000404027825 */ /* 0x010fc800078e0222 */
[C---:B------:R-:W-:Y:S02]  /*32590*/  IMAD.WIDE R8, R4.reuse, 0x4, R238 ;  /* 0x0000000404087825 */ /* 0x040fe400078e02ee */
[----:B------:R-:W4:Y:S04]  /*325a0*/  LDL.LU.64 R238, [R1+0x1068] ;  /* 0x0010680001ee7983 */ /* 0x000f280000300a00 */
[----:B------:R3:W-:Y:S04]  /*325b0*/  STL.64 [R1+0x120], R2 ;  /* 0x0001200201007387 */ /* 0x0007e80000100a00 */
[----:B------:R1:W-:Y:S04]  /*325c0*/  STL.64 [R1+0x118], R8 ;  /* 0x0001180801007387 */ /* 0x0003e80000100a00 */
[----:B------:R-:W4:Y:S01]  /*325d0*/  LDL.LU.64 R36, [R1+0x1060] ;  /* 0x0010600001247983 */ /* 0x000f220000300a00 */
[----:B---3--:R-:W-:-:S03]  /*325e0*/  IMAD.WIDE R2, R4, 0x4, R232 ;  /* 0x0000000404027825 */ /* 0x008fc600078e02e8 */
[----:B------:R-:W3:Y:S04]  /*325f0*/  LDL.LU.64 R34, [R1+0x1058] ;  /* 0x0010580001227983 */ /* 0x000ee80000300a00 */
[----:B------:R1:W-:Y:S04]  /*32600*/  STL.64 [R1+0x110], R2 ;  /* 0x0001100201007387 */ /* 0x0003e80000100a00 */
[----:B------:R-:W3:Y:S01]  /*32610*/  LDL.LU.64 R232, [R1+0x1050] ;  /* 0x0010500001e87983 */ /* 0x000ee20000300a00 */
[----:B------:R-:W-:-:S05]  /*32620*/  IMAD.WIDE R16, R4, 0x4, R32 ;  /* 0x0000000404107825 */ /* 0x000fca00078e0220 */
[----:B------:R-:W-:Y:S01]  /*32630*/  STL.64 [R1+0x108], R16 ;  /* 0x0001081001007387 */ /* 0x000fe20000100a00 */
[----:B-1----:R-:W-:-:S03]  /*32640*/  IMAD.WIDE R8, R4, 0x4, R30 ;  /* 0x0000000404087825 */ /* 0x002fc600078e021e */
[----:B------:R-:W3:Y:S04]  /*32650*/  LDL.LU.64 R32, [R1+0x1048] ;  /* 0x0010480001207983 */ /* 0x000ee80000300a00 */
[----:B------:R-:W-:Y:S01]  /*32660*/  STL.64 [R1+0x100], R8 ;  /* 0x0001000801007387 */ /* 0x000fe20000100a00 */
[----:B------:R-:W-:-:S03]  /*32670*/  IMAD.WIDE R2, R4, 0x4, R228 ;  /* 0x0000000404027825 */ /* 0x000fc600078e02e4 */
[----:B------:R-:W3:Y:S04]  /*32680*/  LDL.LU.64 R228, [R1+0x1040] ;  /* 0x0010400001e47983 */ /* 0x000ee80000300a00 */
[----:B------:R1:W-:Y:S04]  /*32690*/  STL.64 [R1+0xf8], R2 ;  /* 0x0000f80201007387 */ /* 0x0003e80000100a00 */
[----:B------:R-:W3:Y:S01]  /*326a0*/  LDL.LU.64 R30, [R1+0x1038] ;  /* 0x00103800011e7983 */ /* 0x000ee20000300a00 */
[----:B-1----:R-:W-:-:S03]  /*326b0*/  IMAD.WIDE R2, R4, 0x4, R28 ;  /* 0x0000000404027825 */ /* 0x002fc600078e021c */
[----:B------:R-:W3:Y:S01]  /*326c0*/  LDL.LU.64 R28, [R1+0x1030] ;  /* 0x00103000011c7983 */ /* 0x000ee20000300a00 */
[----:B------:R-:W-:-:S03]  /*326d0*/  IMAD.WIDE R8, R4, 0x4, R48 ;  /* 0x0000000404087825 */ /* 0x000fc600078e0230 */
[----:B------:R1:W-:Y:S04]  /*326e0*/  STL.64 [R1+0xf0], R2 ;  /* 0x0000f00201007387 */ /* 0x0003e80000100a00 */
[----:B------:R1:W-:Y:S02]  /*326f0*/  STL.64 [R1+0xe8], R8 ;  /* 0x0000e80801007387 */ /* 0x0003e40000100a00 */
[----:B-1----:R-:W-:-:S04]  /*32700*/  IMAD.WIDE R2, R4, 0x4, R46 ;  /* 0x0000000404027825 */ /* 0x002fc800078e022e */
[C---:B------:R-:W-:Y:S01]  /*32710*/  IMAD.WIDE R16, R4.reuse, 0x4, R230 ;  /* 0x0000000404107825 */ /* 0x040fe200078e02e6 */
[----:B------:R1:W-:Y:S03]  /*32720*/  STL.64 [R1+0xe0], R2 ;  /* 0x0000e00201007387 */ /* 0x0003e60000100a00 */
[C---:B------:R-:W-:Y:S01]  /*32730*/  IMAD.WIDE R8, R4.reuse, 0x4, R236 ;  /* 0x0000000404087825 */ /* 0x040fe200078e02ec */
[----:B------:R-:W-:Y:S04]  /*32740*/  STL.64 [R1+0xd8], R16 ;  /* 0x0000d81001007387 */ /* 0x000fe80000100a00 */
[----:B------:R-:W3:Y:S01]  /*32750*/  LDL.LU.64 R230, [R1+0x1028] ;  /* 0x0010280001e67983 */ /* 0x000ee20000300a00 */
[----:B-1----:R-:W-:-:S03]  /*32760*/  IMAD.WIDE R2, R4, 0x4, R242 ;  /* 0x0000000404027825 */ /* 0x002fc600078e02f2 */
[----:B------:R-:W-:Y:S04]  /*32770*/  STL.64 [R1+0xd0], R8 ;  /* 0x0000d00801007387 */ /* 0x000fe80000100a00 */
[----:B------:R-:W3:Y:S04]  /*32780*/  LDL.LU.64 R236, [R1+0x1020] ;  /* 0x0010200001ec7983 */ /* 0x000ee80000300a00 */
[----:B------:R2:W-:Y:S04]  /*32790*/  STL.64 [R1+0xc8], R2 ;  /* 0x0000c80201007387 */ /* 0x0005e80000100a00 */
[----:B------:R-:W3:Y:S01]  /*327a0*/  LDL.LU.64 R242, [R1+0x1018] ;  /* 0x0010180001f27983 */ /* 0x000ee20000300a00 */
[----:B--2---:R-:W-:-:S03]  /*327b0*/  IMAD.WIDE R2, R4, 0x4, R240 ;  /* 0x0000000404027825 */ /* 0x004fc600078e02f0 */
[----:B------:R-:W2:Y:S04]  /*327c0*/  LDL.LU.64 R240, [R1+0x1010] ;  /* 0x0010100001f07983 */ /* 0x000ea80000300a00 */
[----:B------:R1:W-:Y:S01]  /*327d0*/  STL.64 [R1+0xc0], R2 ;  /* 0x0000c00201007387 */ /* 0x0003e20000100a00 */
[----:B------:R-:W-:-:S04]  /*327e0*/  IMAD.WIDE R8, R4, 0x4, R224 ;  /* 0x0000000404087825 */ /* 0x000fc800078e02e0 */
[C---:B-1----:R-:W-:Y:S01]  /*327f0*/  IMAD.WIDE R2, R4.reuse, 0x4, R44 ;  /* 0x0000000404027825 */ /* 0x042fe200078e022c */
[----:B------:R1:W-:Y:S04]  /*32800*/  STL.64 [R1+0xb8], R8 ;  /* 0x0000b80801007387 */ /* 0x0003e80000100a00 */
[----:B------:R1:W-:Y:S01]  /*32810*/  STL.64 [R1+0xb0], R2 ;  /* 0x0000b00201007387 */ /* 0x0003e20000100a00 */
[----:B------:R-:W-:-:S04]  /*32820*/  IMAD.WIDE R248, R4, 0x4, R42 ;  /* 0x0000000404f87825 */ /* 0x000fc800078e022a */
[----:B------:R-:W-:-:S04]  /*32830*/  IMAD.WIDE R16, R4, 0x4, R40 ;  /* 0x0000000404107825 */ /* 0x000fc800078e0228 */
[C---:B-1----:R-:W-:Y:S01]  /*32840*/  IMAD.WIDE R8, R4.reuse, 0x4, R38 ;  /* 0x0000000404087825 */ /* 0x042fe200078e0226 */
[----:B------:R1:W-:Y:S03]  /*32850*/  STL.64 [R1+0xa0], R16 ;  /* 0x0000a01001007387 */ /* 0x0003e60000100a00 */
[C---:B------:R-:W-:Y:S01]  /*32860*/  IMAD.WIDE R2, R4.reuse, 0x4, R226 ;  /* 0x0000000404027825 */ /* 0x040fe200078e02e2 */
[----:B------:R-:W-:Y:S04]  /*32870*/  STL.64 [R1+0xa8], R248 ;  /* 0x0000a8f801007387 */ /* 0x000fe80000100a00 */
[----:B------:R-:W-:Y:S04]  /*32880*/  STL.64 [R1+0x98], R8 ;  /* 0x0000980801007387 */ /* 0x000fe80000100a00 */
[----:B------:R-:W-:Y:S04]  /*32890*/  STL.64 [R1+0x3408], R248 ;  /* 0x003408f801007387 */ /* 0x000fe80000100a00 */
[----:B------:R3:W-:Y:S01]  /*328a0*/  STL.64 [R1+0x90], R2 ;  /* 0x0000900201007387 */ /* 0x0007e20000100a00 */
[----:B----4-:R-:W-:-:S03]  /*328b0*/  IMAD.WIDE R246, R4, 0x4, R238 ;  /* 0x0000000404f67825 */ /* 0x010fc600078e02ee */
[----:B------:R-:W4:Y:S01]  /*328c0*/  LDL.LU.64 R238, [R1+0x1000] ;  /* 0x0010000001ee7983 */ /* 0x000f220000300a00 */
[----:B-1----:R-:W-:-:S05]  /*328d0*/  IMAD.WIDE R16, R4, 0x4, R36 ;  /* 0x0000000404107825 */ /* 0x002fca00078e0224 */
[----:B------:R-:W-:Y:S01]  /*328e0*/  STL.64 [R1+0x80], R16 ;  /* 0x0000801001007387 */ /* 0x000fe20000100a00 */
[----:B---3--:R-:W-:-:S03]  /*328f0*/  IMAD.WIDE R2, R4, 0x4, R232 ;  /* 0x0000000404027825 */ /* 0x008fc600078e02e8 */
[----:B------:R-:W3:Y:S01]  /*32900*/  LDL.LU.64 R232, [R1+0xff8] ;  /* 0x000ff80001e87983 */ /* 0x000ee20000300a00 */
[----:B------:R-:W-:-:S05]  /*32910*/  IMAD.WIDE R8, R4, 0x4, R34 ;  /* 0x0000000404087825 */ /* 0x000fca00078e0222 */
[----:B------:R1:W-:Y:S04]  /*32920*/  STL.64 [R1+0x78], R8 ;  /* 0x0000780801007387 */ /* 0x0003e80000100a00 */
[----:B------:R-:W-:Y:S04]  /*32930*/  STL.64 [R1+0x88], R246 ;  /* 0x000088f601007387 */ /* 0x000fe80000100a00 */
[----:B------:R1:W-:Y:S01]  /*32940*/  STL.64 [R1+0x70], R2 ;  /* 0x0000700201007387 */ /* 0x0003e20000100a00 */
[----:B------:R-:W-:-:S03]  /*32950*/  IMAD.WIDE R244, R4, 0x4, R32 ;  /* 0x0000000404f47825 */ /* 0x000fc600078e0220 */
[----:B------:R-:W-:Y:S01]  /*32960*/  STL.64 [R1+0x3410], R246 ;  /* 0x003410f601007387 */ /* 0x000fe20000100a00 */
[----:B-1----:R-:W-:-:S03]  /*32970*/  IMAD.WIDE R8, R4, 0x4, R228 ;  /* 0x0000000404087825 */ /* 0x002fc600078e02e4 */
[----:B------:R-:W3:Y:S04]  /*32980*/  LDL.LU.64 R228, [R1+0xff0] ;  /* 0x000ff00001e47983 */ /* 0x000ee80000300a00 */
[----:B------:R1:W-:Y:S01]  /*32990*/  STL.64 [R1+0x60], R8 ;  /* 0x0000600801007387 */ /* 0x0003e20000100a00 */
[----:B------:R-:W-:-:S04]  /*329a0*/  IMAD.WIDE R2, R4, 0x4, R30 ;  /* 0x0000000404027825 */ /* 0x000fc800078e021e */
[----:B-1----:R-:W-:Y:S02]  /*329b0*/  IMAD.WIDE R8, R4, 0x4, R28 ;  /* 0x0000000404087825 */ /* 0x002fe400078e021c */
[----:B------:R-:W3:Y:S04]  /*329c0*/  LDL.LU.64 R28, [R1+0xfe0] ;  /* 0x000fe000011c7983 */ /* 0x000ee80000300a00 */
[----:B------:R-:W-:Y:S01]  /*329d0*/  STL.64 [R1+0x68], R244 ;  /* 0x000068f401007387 */ /* 0x000fe20000100a00 */
[----:B------:R-:W-:-:S03]  /*329e0*/  VIADD R252, R250, 0x100000 ;  /* 0x00100000fafc7836 */ /* 0x000fc60000000000 */
[----:B------:R-:W-:Y:S04]  /*329f0*/  STL.64 [R1+0x50], R8 ;  /* 0x0000500801007387 */ /* 0x000fe80000100a00 */
[----:B------:R-:W-:Y:S04]  /*32a00*/  STL.64 [R1+0x3418], R244 ;  /* 0x003418f401007387 */ /* 0x000fe80000100a00 */
[----:B------:R-:W-:Y:S04]  /*32a10*/  STL.64 [R1+0x58], R2 ;  /* 0x0000580201007387 */ /* 0x000fe80000100a00 */
[----:B------:R1:W-:Y:S01]  /*32a20*/  STL.64 [R1+0x3438], R2 ;  /* 0x0034380201007387 */ /* 0x0003e20000100a00 */
[----:B------:R-:W-:-:S04]  /*32a30*/  IMAD.WIDE R250, R4, 0x4, R230 ;  /* 0x0000000404fa7825 */ /* 0x000fc800078e02e6 */
[----:B-1----:R-:W-:-:S04]  /*32a40*/  IMAD.WIDE R2, R4, 0x4, R236 ;  /* 0x0000000404027825 */ /* 0x002fc800078e02ec */
[----:B------:R-:W-:-:S04]  /*32a50*/  IMAD.WIDE R12, R4, 0x4, R12 ;  /* 0x00000004040c7825 */ /* 0x000fc800078e020c */
[C---:B------:R-:W-:Y:S02]  /*32a60*/  IMAD.WIDE R244, R4.reuse, 0x4, R242 ;  /* 0x0000000404f47825 */ /* 0x040fe400078e02f2 */
[----:B------:R-:W3:Y:S04]  /*32a70*/  LDL.LU.64 R242, [R1+0xfd8] ;  /* 0x000fd80001f27983 */ /* 0x000ee80000300a00 */
[----:B------:R-:W-:Y:S04]  /*32a80*/  STL.64 [R1+0x48], R250 ;  /* 0x000048fa01007387 */ /* 0x000fe80000100a00 */
[----:B------:R-:W-:Y:S04]  /*32a90*/  STL.64 [R1+0x40], R2 ;  /* 0x0000400201007387 */ /* 0x000fe80000100a00 */
[----:B------:R-:W-:Y:S04]  /*32aa0*/  STL.64 [R1+0x3528], R2 ;  /* 0x0035280201007387 */ /* 0x000fe80000100a00 */
[----:B------:R4:W-:Y:S04]  /*32ab0*/  STL.64 [R1+0x3420], R250 ;  /* 0x003420fa01007387 */ /* 0x0009e80000100a00 */
[----:B------:R-:W-:Y:S04]  /*32ac0*/  STL.64 [R1+0x38], R244 ;  /* 0x000038f401007387 */ /* 0x000fe80000100a00 */
[----:B------:R-:W-:Y:S01]  /*32ad0*/  STL.64 [R1+0x3440], R244 ;  /* 0x003440f401007387 */ /* 0x000fe20000100a00 */
[----:B--2---:R-:W-:-:S03]  /*32ae0*/  IMAD.WIDE R246, R4, 0x4, R240 ;  /* 0x0000000404f67825 */ /* 0x004fc600078e02f0 */
[----:B------:R-:W2:Y:S04]  /*32af0*/  LDL.LU.64 R240, [R1+0xfd0] ;  /* 0x000fd00001f07983 */ /* 0x000ea80000300a00 */
[----:B------:R3:W-:Y:S01]  /*32b00*/  STL.64 [R1+0x3428], R12 ;  /* 0x0034280c01007387 */ /* 0x0007e20000100a00 */
[----:B----4-:R-:W-:-:S03]  /*32b10*/  IMAD.WIDE R250, R4, 0x4, R238 ;  /* 0x0000000404fa7825 */ /* 0x010fc600078e02ee */
[----:B------:R-:W4:Y:S04]  /*32b20*/  LDL.LU.64 R238, [R1+0xfc8] ;  /* 0x000fc80001ee7983 */ /* 0x000f280000300a00 */
[----:B------:R-:W4:Y:S04]  /*32b30*/  LDL.LU.64 R236, [R1+0xfc0] ;  /* 0x000fc00001ec7983 */ /* 0x000f280000300a00 */
[----:B------:R-:W-:Y:S04]  /*32b40*/  STL.64 [R1+0x30], R246 ;  /* 0x000030f601007387 */ /* 0x000fe80000100a00 */
[----:B------:R-:W-:Y:S01]  /*32b50*/  STL.64 [R1+0x3448], R246 ;  /* 0x003448f601007387 */ /* 0x000fe20000100a00 */
[----:B---3--:R-:W-:-:S03]  /*32b60*/  IMAD.WIDE R12, R4, 0x4, R232 ;  /* 0x00000004040c7825 */ /* 0x008fc600078e02e8 */
[----:B------:R-:W3:Y:S01]  /*32b70*/  LDL.LU.64 R232, [R1+0xfb0] ;  /* 0x000fb00001e87983 */ /* 0x000ee20000300a00 */
[----:B------:R-:W-:-:S03]  /*32b80*/  IMAD.WIDE R10, R4, 0x4, R10 ;  /* 0x00000004040a7825 */ /* 0x000fc600078e020a */
[----:B------:R-:W-:Y:S04]  /*32b90*/  STL.64 [R1+0x20], R250 ;  /* 0x000020fa01007387 */ /* 0x000fe80000100a00 */
[----:B------:R-:W-:Y:S04]  /*32ba0*/  STL.64 [R1+0x3530], R250 ;  /* 0x003530fa01007387 */ /* 0x000fe80000100a00 */
[----:B------:R-:W3:Y:S01]  /*32bb0*/  LDL.LU.64 R230, [R1+0xfa8] ;  /* 0x000fa80001e67983 */ /* 0x000ee20000300a00 */
[----:B------:R-:W-:-:S03]  /*32bc0*/  IMAD.WIDE R248, R4, 0x4, R228 ;  /* 0x0000000404f87825 */ /* 0x000fc600078e02e4 */
[----:B------:R-:W3:Y:S04]  /*32bd0*/  LDL.LU.64 R228, [R1+0xfa0] ;  /* 0x000fa00001e47983 */ /* 0x000ee80000300a00 */
[----:B------:R-:W-:Y:S04]  /*32be0*/  STL.64 [R1+0x3450], R10 ;  /* 0x0034500a01007387 */ /* 0x000fe80000100a00 */
[----:B------:R-:W3:Y:S04]  /*32bf0*/  LDL.LU.64 R226, [R1+0xf98] ;  /* 0x000f980001e27983 */ /* 0x000ee80000300a00 */
[----:B------:R-:W3:Y:S04]  /*32c00*/  LDL.LU.64 R40, [R1+0xf90] ;  /* 0x000f900001287983 */ /* 0x000ee80000300a00 */
[----:B------:R-:W3:Y:S01]  /*32c10*/  LDL.LU.64 R36, [R1+0xf88] ;  /* 0x000f880001247983 */ /* 0x000ee20000300a00 */
[----:B------:R-:W-:-:S03]  /*32c20*/  IMAD.WIDE R244, R4, 0x4, R28 ;  /* 0x0000000404f47825 */ /* 0x000fc600078e021c */
[----:B------:R-:W-:Y:S04]  /*32c30*/  STL.64 [R1+0x18], R12 ;  /* 0x0000180c01007387 */ /* 0x000fe80000100a00 */
[----:B------:R-:W-:Y:S04]  /*32c40*/  STL.64 [R1+0x3458], R12 ;  /* 0x0034580c01007387 */ /* 0x000fe80000100a00 */
[----:B------:R-:W3:Y:S04]  /*32c50*/  LDL.LU.64 R32, [R1+0xf80] ;  /* 0x000f800001207983 */ /* 0x000ee80000300a00 */
[----:B------:R-:W3:Y:S04]  /*32c60*/  LDL.LU.64 R30, [R1+0xf78] ;  /* 0x000f7800011e7983 */ /* 0x000ee80000300a00 */
[----:B------:R-:W3:Y:S04]  /*32c70*/  LDL.LU.64 R34, [R1+0xf70] ;  /* 0x000f700001227983 */ /* 0x000ee80000300a00 */
[----:B------:R-:W-:Y:S04]  /*32c80*/  STL.64 [R1], R244 ;  /* 0x000000f401007387 */ /* 0x000fe80000100a00 */
[----:B------:R-:W-:Y:S01]  /*32c90*/  STL.64 [R1+0x3538], R244 ;  /* 0x003538f401007387 */ /* 0x000fe20000100a00 */
[----:B------:R-:W-:-:S04]  /*32ca0*/  IMAD.WIDE R234, R4, 0x4, R234 ;  /* 0x0000000404ea7825 */ /* 0x000fc800078e02ea */
[----:B------:R-:W-:-:S05]  /*32cb0*/  IMAD.WIDE R242, R4, 0x4, R242 ;  /* 0x0000000404f27825 */ /* 0x000fca00078e02f2 */
[----:B------:R-:W-:Y:S04]  /*32cc0*/  STL.64 [R1+0x3460], R242 ;  /* 0x003460f201007387 */ /* 0x000fe80000100a00 */
[----:B------:R-:W-:Y:S04]  /*32cd0*/  STL.64 [R1+0x10], R248 ;  /* 0x000010f801007387 */ /* 0x000fe80000100a00 */
[----:B------:R-:W-:Y:S04]  /*32ce0*/  STL.64 [R1+0x3468], R248 ;  /* 0x003468f801007387 */ /* 0x000fe80000100a00 */
[----:B------:R-:W3:Y:S01]  /*32cf0*/  LDL.LU.64 R38, [R1+0xf68] ;  /* 0x000f680001267983 */ /* 0x000ee20000300a00 */
[----:B--2---:R-:W-:-:S05]  /*32d00*/  IMAD.WIDE R240, R4, 0x4, R240 ;  /* 0x0000000404f07825 */ /* 0x004fca00078e02f0 */
[----:B------:R-:W-:Y:S01]  /*32d10*/  STL.64 [R1+0x3470], R240 ;  /* 0x003470f001007387 */ /* 0x000fe20000100a00 */
[----:B----4-:R-:W-:-:S05]  /*32d20*/  IMAD.WIDE R238, R4, 0x4, R238 ;  /* 0x0000000404ee7825 */ /* 0x010fca00078e02ee */
[----:B------:R-:W-:Y:S04]  /*32d30*/  STL.64 [R1+0x3478], R238 ;  /* 0x003478ee01007387 */ /* 0x000fe80000100a00 */
[----:B------:R-:W2:Y:S04]  /*32d40*/  LDL.LU.64 R44, [R1+0xf60] ;  /* 0x000f6000012c7983 */ /* 0x000ea80000300a00 */
[----:B------:R-:W4:Y:S04]  /*32d50*/  LDL.LU.64 R46, [R1+0xf58] ;  /* 0x000f5800012e7983 */ /* 0x000f280000300a00 */
[----:B------:R-:W-:Y:S01]  /*32d60*/  STL.64 [R1+0x3480], R234 ;  /* 0x003480ea01007387 */ /* 0x000fe20000100a00 */
[----:B---3--:R-:W-:-:S05]  /*32d70*/  IMAD.WIDE R232, R4, 0x4, R232 ;  /* 0x0000000404e87825 */ /* 0x008fca00078e02e8 */
[----:B------:R-:W-:Y:S04]  /*32d80*/  STL.64 [R1+0x3488], R232 ;  /* 0x003488e801007387 */ /* 0x000fe80000100a00 */
[----:B------:R-:W3:Y:S01]  /*32d90*/  LDL.LU.64 R52, [R1+0xf50] ;  /* 0x000f500001347983 */ /* 0x000ee20000300a00 */
[----:B------:R-:W-:-:S05]  /*32da0*/  IMAD.WIDE R230, R4, 0x4, R230 ;  /* 0x0000000404e67825 */ /* 0x000fca00078e02e6 */
[----:B------:R-:W-:Y:S04]  /*32db0*/  STL.64 [R1+0x3490], R230 ;  /* 0x003490e601007387 */ /* 0x000fe80000100a00 */
[----:B------:R-:W3:Y:S01]  /*32dc0*/  LDL.LU.64 R28, [R1+0xf48] ;  /* 0x000f4800011c7983 */ /* 0x000ee20000300a00 */
[----:B------:R-:W-:-:S04]  /*32dd0*/  IMAD.WIDE R226, R4, 0x4, R226 ;  /* 0x0000000404e27825 */ /* 0x000fc800078e02e2 */
[C---:B------:R-:W-:Y:S01]  /*32de0*/  IMAD.WIDE R224, R4.reuse, 0x4, R40 ;  /* 0x0000000404e07825 */ /* 0x040fe200078e0228 */
[----:B------:R-:W-:Y:S03]  /*32df0*/  STL.64 [R1+0x3498], R226 ;  /* 0x003498e201007387 */ /* 0x000fe60000100a00 */
[C---:B------:R-:W-:Y:S01]  /*32e00*/  IMAD.WIDE R222, R4.reuse, 0x4, R36 ;  /* 0x0000000404de7825 */ /* 0x040fe200078e0224 */
[----:B------:R-:W-:Y:S04]  /*32e10*/  STL.64 [R1+0x34a0], R224 ;  /* 0x0034a0e001007387 */ /* 0x000fe80000100a00 */
[----:B------:R-:W-:Y:S01]  /*32e20*/  STL.64 [R1+0x34a8], R222 ;  /* 0x0034a8de01007387 */ /* 0x000fe20000100a00 */
[----:B------:R-:W-:-:S04]  /*32e30*/  IMAD.WIDE R8, R4, 0x4, R32 ;  /* 0x0000000404087825 */ /* 0x000fc800078e0220 */
[C---:B------:R-:W-:Y:S02]  /*32e40*/  IMAD.WIDE R16, R4.reuse, 0x4, R30 ;  /* 0x0000000404107825 */ /* 0x040fe400078e021e */
[----:B------:R-:W3:Y:S02]  /*32e50*/  LDL.LU.64 R30, [R1+0xf40] ;  /* 0x000f4000011e7983 */ /* 0x000ee40000300a00 */
[C---:B------:R-:W-:Y:S02]  /*32e60*/  IMAD.WIDE R18, R4.reuse, 0x4, R34 ;  /* 0x0000000404127825 */ /* 0x040fe400078e0222 */
[----:B------:R-:W3:Y:S04]  /*32e70*/  LDL.LU.64 R32, [R1+0xf38] ;  /* 0x000f380001207983 */ /* 0x000ee80000300a00 */
[----:B------:R1:W-:Y:S04]  /*32e80*/  STL.64 [R1+0x34b0], R16 ;  /* 0x0034b01001007387 */ /* 0x0003e80000100a00 */
[----:B------:R-:W3:Y:S04]  /*32e90*/  LDL.LU.64 R34, [R1+0xf30] ;  /* 0x000f300001227983 */ /* 0x000ee80000300a00 */
[----:B------:R-:W3:Y:S04]  /*32ea0*/  LDL.LU.64 R36, [R1+0xf28] ;  /* 0x000f280001247983 */ /* 0x000ee80000300a00 */
[----:B------:R-:W-:Y:S01]  /*32eb0*/  STL.64 [R1+0x34b8], R18 ;  /* 0x0034b81201007387 */ /* 0x000fe20000100a00 */
[----:B------:R-:W-:-:S03]  /*32ec0*/  IMAD.WIDE R20, R4, 0x4, R38 ;  /* 0x0000000404147825 */ /* 0x000fc600078e0226 */
[----:B------:R-:W3:Y:S04]  /*32ed0*/  LDL.LU.64 R38, [R1+0xf20] ;  /* 0x000f200001267983 */ /* 0x000ee80000300a00 */
[----:B------:R-:W3:Y:S04]  /*32ee0*/  LDL.LU.64 R40, [R1+0xf18] ;  /* 0x000f180001287983 */ /* 0x000ee80000300a00 */
[----:B------:R-:W3:Y:S04]  /*32ef0*/  LDL.LU.64 R42, [R1+0xf10] ;  /* 0x000f1000012a7983 */ /* 0x000ee80000300a00 */
[----:B------:R-:W-:Y:S01]  /*32f00*/  STL.64 [R1+0x34c0], R20 ;  /* 0x0034c01401007387 */ /* 0x000fe20000100a00 */
[----:B--2---:R-:W-:-:S03]  /*32f10*/  IMAD.WIDE R22, R4, 0x4, R44 ;  /* 0x0000000404167825 */ /* 0x004fc600078e022c */
[----:B------:R-:W2:Y:S01]  /*32f20*/  LDL.LU.64 R44, [R1+0xf08] ;  /* 0x000f0800012c7983 */ /* 0x000ea20000300a00 */
[----:B----4-:R-:W-:-:S03]  /*32f30*/  IMAD.WIDE R24, R4, 0x4, R46 ;  /* 0x0000000404187825 */ /* 0x010fc600078e022e */
[----:B------:R-:W4:Y:S04]  /*32f40*/  LDL.LU.64 R46, [R1+0xf00] ;  /* 0x000f0000012e7983 */ /* 0x000f280000300a00 */
[----:B------:R-:W4:Y:S04]  /*32f50*/  LDL.LU.64 R48, [R1+0xef8] ;  /* 0x000ef80001307983 */ /* 0x000f280000300a00 */
[----:B------:R-:W4:Y:S04]  /*32f60*/  LDL.LU.64 R50, [R1+0xef0] ;  /* 0x000ef00001327983 */ /* 0x000f280000300a00 */
[----:B------:R-:W-:Y:S01]  /*32f70*/  STL.64 [R1+0x34c8], R24 ;  /* 0x0034c81801007387 */ /* 0x000fe20000100a00 */
[----:B---3--:R-:W-:-:S03]  /*32f80*/  IMAD.WIDE R26, R4, 0x4, R52 ;  /* 0x00000004041a7825 */ /* 0x008fc600078e0234 */
[----:B------:R-:W3:Y:S04]  /*32f90*/  LDL.LU.64 R52, [R1+0xee8] ;  /* 0x000ee80001347983 */ /* 0x000ee80000300a00 */
[----:B------:R-:W-:Y:S04]  /*32fa0*/  STL.64 [R1+0x34d0], R26 ;  /* 0x0034d01a01007387 */ /* 0x000fe80000100a00 */
[----:B------:R-:W3:Y:S01]  /*32fb0*/  LDL.LU.64 R54, [R1+0xee0] ;  /* 0x000ee00001367983 */ /* 0x000ee20000300a00 */
[----:B------:R-:W-:-:S03]  /*32fc0*/  IMAD.WIDE R28, R4, 0x4, R28 ;  /* 0x00000004041c7825 */ /* 0x000fc600078e021c */
[----:B------:R-:W3:Y:S04]  /*32fd0*/  LDL.LU.64 R56, [R1+0xed8] ;  /* 0x000ed80001387983 */ /* 0x000ee80000300a00 */
[----:B------:R-:W3:Y:S04]  /*32fe0*/  LDL.LU.64 R58, [R1+0xed0] ;  /* 0x000ed000013a7983 */ /* 0x000ee80000300a00 */
[----:B------:R-:W3:Y:S04]  /*32ff0*/  LDL.LU.64 R60, [R1+0xec8] ;  /* 0x000ec800013c7983 */ /* 0x000ee80000300a00 */
[----:B------:R-:W3:Y:S04]  /*33000*/  LDL.LU.64 R62, [R1+0xec0] ;  /* 0x000ec000013e7983 */ /* 0x000ee80000300a00 */
[----:B------:R-:W3:Y:S04]  /*33010*/  LDL.LU.64 R64, [R1+0xeb8] ;  /* 0x000eb80001407983 */ /* 0x000ee80000300a00 */
[----:B------:R-:W3:Y:S04]  /*33020*/  LDL.LU.64 R66, [R1+0xeb0] ;  /* 0x000eb00001427983 */ /* 0x000ee80000300a00 */
[----:B------:R-:W3:Y:S04]  /*33030*/  LDL.LU.64 R68, [R1+0xea8] ;  /* 0x000ea80001447983 */ /* 0x000ee80000300a00 */
[----:B------:R-:W-:Y:S01]  /*33040*/  STL.64 [R1+0x34d8], R28 ;  /* 0x0034d81c01007387 */ /* 0x000fe20000100a00 */
[----:B------:R-:W-:-:S04]  /*33050*/  IMAD.WIDE R32, R4, 0x4, R32 ;  /* 0x0000000404207825 */ /* 0x000fc800078e0220 */
[C---:B------:R-:W-:Y:S01]  /*33060*/  IMAD.WIDE R34, R4.reuse, 0x4, R34 ;  /* 0x0000000404227825 */ /* 0x040fe200078e0222 */
[----:B------:R-:W-:Y:S03]  /*33070*/  STL.64 [R1+0x34e0], R32 ;  /* 0x0034e02001007387 */ /* 0x000fe60000100a00 */
[C---:B------:R-:W-:Y:S01]  /*33080*/  IMAD.WIDE R36, R4.reuse, 0x4, R36 ;  /* 0x0000000404247825 */ /* 0x040fe200078e0224 */
[----:B------:R-:W-:Y:S04]  /*33090*/  STL.64 [R1+0x34e8], R34 ;  /* 0x0034e82201007387 */ /* 0x000fe80000100a00 */
[----:B------:R-:W-:Y:S01]  /*330a0*/  STL.64 [R1+0x34f0], R36 ;  /* 0x0034f02401007387 */ /* 0x000fe20000100a00 */
[----:B------:R-:W-:-:S04]  /*330b0*/  IMAD.WIDE R40, R4, 0x4, R40 ;  /* 0x0000000404287825 */ /* 0x000fc800078e0228 */
[C---:B------:R-:W-:Y:S01]  /*330c0*/  IMAD.WIDE R42, R4.reuse, 0x4, R42 ;  /* 0x00000004042a7825 */ /* 0x040fe200078e022a */
[----:B------:R-:W-:Y:S04]  /*330d0*/  STL.64 [R1+0x34f8], R40 ;  /* 0x0034f82801007387 */ /* 0x000fe80000100a00 */
[----:B------:R-:W-:Y:S01]  /*330e0*/  STL.64 [R1+0x3500], R42 ;  /* 0x0035002a01007387 */ /* 0x000fe20000100a00 */
[----:B--2---:R-:W-:-:S04]  /*330f0*/  IMAD.WIDE R44, R4, 0x4, R44 ;  /* 0x00000004042c7825 */ /* 0x004fc800078e022c */
[C---:B----4-:R-:W-:Y:S01]  /*33100*/  IMAD.WIDE R48, R4.reuse, 0x4, R48 ;  /* 0x0000000404307825 */ /* 0x050fe200078e0230 */
[----:B------:R-:W-:Y:S03]  /*33110*/  STL.64 [R1+0x3508], R44 ;  /* 0x0035082c01007387 */ /* 0x000fe60000100a00 */
[C---:B------:R-:W-:Y:S01]  /*33120*/  IMAD.WIDE R50, R4.reuse, 0x4, R50 ;  /* 0x0000000404327825 */ /* 0x040fe200078e0232 */
[----:B------:R-:W-:Y:S04]  /*33130*/  STL.64 [R1+0x3510], R48 ;  /* 0x0035103001007387 */ /* 0x000fe80000100a00 */
[----:B------:R-:W2:Y:S04]  /*33140*/  LDL.LU.64 R70, [R1+0xea0] ;  /* 0x000ea00001467983 */ /* 0x000ea80000300a00 */
[----:B------:R-:W-:Y:S01]  /*33150*/  STL.64 [R1+0x3518], R50 ;  /* 0x0035183201007387 */ /* 0x000fe20000100a00 */
[----:B---3--:R-:W-:-:S05]  /*33160*/  IMAD.WIDE R52, R4, 0x4, R52 ;  /* 0x0000000404347825 */ /* 0x008fca00078e0234 */
[----:B------:R3:W-:Y:S04]  /*33170*/  STL.64 [R1+0x3520], R52 ;  /* 0x0035203401007387 */ /* 0x0007e80000100a00 */
        /* <DEDUP_REMOVED lines=75> */
[----:B-1----:R-:W3:Y:S04]  /*33630*/  LDL.64 R16, [R1+0x4b0] ;  /* 0x0004b00001107983 */ /* 0x002ee80000100a00 */
[----:B------:R-:W2:Y:S04]  /*33640*/  LDL.64 R222, [R1+0x490] ;  /* 0x0004900001de7983 */ /* 0x000ea80000100a00 */
        /* <DEDUP_REMOVED lines=15> */
[----:B---3--:R-:W-:Y:S04]  /*33740*/  LDGSTS.E [R15+0x70000], desc[UR4][R16.64], !P3 ;  /* 0x70000000100f7fae */ /* 0x008fe8000d921844 */
[----:B--2---:R-:W-:Y:S04]  /*33750*/  LDGSTS.E [R15+0x74000], desc[UR4][R222.64], !P3 ;  /* 0x74000000de0f7fae */ /* 0x004fe8000d921844 */
[----:B----4-:R-:W-:Y:S04]  /*33760*/  LDGSTS.E [R15+0x78000], desc[UR4][R224.64], !P3 ;  /* 0x78000000e00f7fae */ /* 0x010fe8000d921844 */
[----:B------:R-:W-:Y:S04]  /*33770*/  LDGSTS.E [R15+0x7c000], desc[UR4][R226.64], !P3 ;  /* 0x7c000000e20f7fae */ /* 0x000fe8000d921844 */
[----:B------:R-:W-:Y:S04]  /*33780*/  LDGSTS.E [R15+0x70004], desc[UR4][R230.64], !P4 ;  /* 0x70004000e60f7fae */ /* 0x000fe8000e121844 */
[----:B------:R-:W-:Y:S04]  /*33790*/  LDGSTS.E [R15+0x74004], desc[UR4][R232.64], !P4 ;  /* 0x74004000e80f7fae */ /* 0x000fe8000e121844 */
[----:B------:R-:W-:Y:S04]  /*337a0*/  LDGSTS.E [R15+0x78004], desc[UR4][R6.64], !P4 ;  /* 0x78004000060f7fae */ /* 0x000fe8000e121844 */
[----:B------:R-:W-:Y:S04]  /*337b0*/  LDGSTS.E [R15+0x7c004], desc[UR4][R234.64], !P4 ;  /* 0x7c004000ea0f7fae */ /* 0x000fe8000e121844 */
[----:B------:R-:W-:Y:S04]  /*337c0*/  LDGSTS.E [R15+0x70008], desc[UR4][R238.64], !P6 ;  /* 0x70008000ee0f7fae */ /* 0x000fe8000f121844 */
[----:B------:R-:W2:Y:S04]  /*337d0*/  LDL.LU.64 R6, [R1+0x3540] ;  /* 0x0035400001067983 */ /* 0x000ea80000300a00 */
[----:B------:R-:W-:Y:S04]  /*337e0*/  LDGSTS.E [R15+0x74008], desc[UR4][R240.64], !P6 ;  /* 0x74008000f00f7fae */ /* 0x000fe8000f121844 */
[----:B------:R-:W-:Y:S04]  /*337f0*/  LDGSTS.E [R15+0x78008], desc[UR4][R248.64], !P6 ;  /* 0x78008000f80f7fae */ /* 0x000fe8000f121844 */
[----:B------:R-:W-:Y:S04]  /*33800*/  LDGSTS.E [R15+0x7c008], desc[UR4][R242.64], !P6 ;  /* 0x7c008000f20f7fae */ /* 0x000fe8000f121844 */
[----:B------:R-:W-:Y:S04]  /*33810*/  LDGSTS.E [R15+0x7000c], desc[UR4][R244.64], !P5 ;  /* 0x7000c000f40f7fae */ /* 0x000fe8000e921844 */
[----:B------:R-:W-:Y:S04]  /*33820*/  LDGSTS.E [R15+0x7400c], desc[UR4][R12.64], !P5 ;  /* 0x7400c0000c0f7fae */ /* 0x000fe8000e921844 */
[----:B------:R-:W-:Y:S04]  /*33830*/  LDGSTS.E [R15+0x7800c], desc[UR4][R10.64], !P5 ;  /* 0x7800c0000a0f7fae */ /* 0x000fe8000e921844 */
[----:B------:R-:W-:Y:S04]  /*33840*/  LDGSTS.E [R15+0x7c00c], desc[UR4][R250.64], !P5 ;  /* 0x7c00c000fa0f7fae */ /* 0x000fe8000e921844 */
[----:B------:R-:W0:Y:S04]  /*33850*/  LDGDEPBAR ;  /* 0x00000000000079af */ /* 0x000e280000000000 */
[----:B------:R-:W3:Y:S04]  /*33860*/  LDL.64 R244, [R1+0x420] ;  /* 0x0004200001f47983 */ /* 0x000ee80000100a00 */
        /* <DEDUP_REMOVED lines=28> */
[----:B--2---:R-:W-:Y:S04]  /*33a30*/  LDGSTS.E [R6+0x20000], desc[UR4][R246.64], P2 ;  /* 0x20000000f6067fae */ /* 0x004fe80009121844 */
[----:B------:R-:W-:Y:S04]  /*33a40*/  LDGSTS.E [R6+0x20400], desc[UR4][R2.64], P2 ;  /* 0x2040000002067fae */ /* 0x000fe80009121844 */
[----:B------:R-:W2:Y:S04]  /*33a50*/  LDL.64 R246, [R1+0x60] ;  /* 0x0000600001f67983 */ /* 0x000ea80000100a00 */
[----:B------:R-:W2:Y:S04]  /*33a60*/  LDL.64 R2, [R1+0x3e0] ;  /* 0x0003e00001027983 */ /* 0x000ea80000100a00 */
[----:B---3--:R-:W-:Y:S04]  /*33a70*/  LDGSTS.E [R6+0x20800], desc[UR4][R244.64], P2 ;  /* 0x20800000f4067fae */ /* 0x008fe80009121844 */
[----:B----4-:R-:W-:Y:S04]  /*33a80*/  LDGSTS.E [R6+0x20c00], desc[UR4][R250.64], P2 ;  /* 0x20c00000fa067fae */ /* 0x010fe80009121844 */
[----:B------:R-:W3:Y:S04]  /*33a90*/  LDL.LU.64 R244, [R1+0x3538] ;  /* 0x0035380001f47983 */ /* 0x000ee80000300a00 */
[----:B------:R-:W4:Y:S04]  /*33aa0*/  LDL.LU.64 R250, [R1+0x3530] ;  /* 0x0035300001fa7983 */ /* 0x000f280000300a00 */
[----:B--2---:R-:W-:Y:S04]  /*33ab0*/  LDGSTS.E [R6+0x21000], desc[UR4][R2.64], P2 ;  /* 0x2100000002067fae */ /* 0x004fe80009121844 */
[----:B------:R-:W-:Y:S04]  /*33ac0*/  LDGSTS.E [R6+0x21400], desc[UR4][R52.64], P2 ;  /* 0x2140000034067fae */ /* 0x000fe80009121844 */
[----:B------:R-:W-:Y:S04]  /*33ad0*/  LDGSTS.E [R6+0x21800], desc[UR4][R50.64], P2 ;  /* 0x2180000032067fae */ /* 0x000fe80009121844 */
[----:B------:R-:W2:Y:S04]  /*33ae0*/  LDL.LU.64 R2, [R1+0x3528] ;  /* 0x0035280001027983 */ /* 0x000ea80000300a00 */
        /* <DEDUP_REMOVED lines=25> */
[----:B------:R-:W-:Y:S01]  /*33c80*/  LDGSTS.E [R6+0x30000], desc[UR4][R246.64], P2 ;  /* 0x30000000f6067fae */ /* 0x000fe20009121844 */
[----:B------:R-:W-:-:S03]  /*33c90*/  IMAD.WIDE R236, R4, 0x4, R236 ;  /* 0x0000000404ec7825 */ /* 0x000fc600078e02ec */
[----:B------:R-:W3:Y:S01]  /*33ca0*/  LDL.64 R52, [R1+0x4b8] ;  /* 0x0004b80001347983 */ /* 0x000ee20000100a00 */
        /* <DEDUP_REMOVED lines=49> */
[----:B------:R-:W3:Y:S04]  /*33fc0*/  LDL.64 R12, [R1+0x118] ;  /* 0x00011800010c7983 */ /* 0x000ee80000100a00 */
[----:B------:R-:W3:Y:S04]  /*33fd0*/  LDL.64 R10, [R1+0xf8] ;  /* 0x0000f800010a7983 */ /* 0x000ee80000100a00 */
[----:B------:R-:W3:Y:S04]  /*33fe0*/  LDL.64 R246, [R1+0xd8] ;  /* 0x0000d80001f67983 */ /* 0x000ee80000100a00 */
[----:B--2---:R-:W-:Y:S04]  /*33ff0*/  LDGSTS.E [R6+0x30400], desc[UR4][R2.64], P2 ;  /* 0x3040000002067fae */ /* 0x004fe80009121844 */
[----:B----4-:R-:W-:Y:S04]  /*34000*/  LDGSTS.E [R6+0x30800], desc[UR4][R250.64], P2 ;  /* 0x30800000fa067fae */ /* 0x010fe80009121844 */
[----:B---3--:R-:W-:Y:S04]  /*34010*/  LDGSTS.E [R6+0x30c00], desc[UR4][R244.64], P2 ;  /* 0x30c00000f4067fae */ /* 0x008fe80009121844 */
[----:B------:R-:W2:Y:S04]  /*34020*/  LDL.64 R2, [R1+0x4d8] ;  /* 0x0004d80001027983 */ /* 0x000ea80000100a00 */
        /* <DEDUP_REMOVED lines=28> */
[----:B------:R-:W3:Y:S04]  /*341f0*/  LDL.64 R244, [R1+0xb8] ;  /* 0x0000b80001f47983 */ /* 0x000ee80000100a00 */
[----:B------:R-:W4:Y:S04]  /*34200*/  LDL.64 R250, [R1+0x78] ;  /* 0x0000780001fa7983 */ /* 0x000f280000100a00 */
[----:B--2---:R-:W-:Y:S04]  /*34210*/  LDGSTS.E [R5+0x20100], desc[UR4][R2.64], P2 ;  /* 0x2010000002057fae */ /* 0x004fe80009121844 */
[----:B------:R-:W-:Y:S04]  /*34220*/  LDGSTS.E [R5+0x20500], desc[UR4][R52.64], P2 ;  /* 0x2050000034057fae */ /* 0x000fe80009121844 */
[----:B------:R-:W-:Y:S04]  /*34230*/  LDGSTS.E [R5+0x20900], desc[UR4][R50.64], P2 ;  /* 0x2090000032057fae */ /* 0x000fe80009121844 */
[----:B------:R-:W2:Y:S04]  /*34240*/  LDL.64 R2, [R1+0x98] ;  /* 0x0000980001027983 */ /* 0x000ea80000100a00 */
        /* <DEDUP_REMOVED lines=52> */
[----:B---3--:R-:W-:Y:S04]  /*34590*/  LDGSTS.E [R5+0x27500], desc[UR4][R244.64], P2 ;  /* 0x27500000f4057fae */ /* 0x008fe80009121844 */
[----:B------:R-:W3:Y:S04]  /*345a0*/  LDL.LU.64 R10, [R1+0x3450] ;  /* 0x00345000010a7983 */ /* 0x000ee80000300a00 */
[----:B------:R-:W3:Y:S04]  /*345b0*/  LDL.LU.64 R246, [R1+0x3448] ;  /* 0x0034480001f67983 */ /* 0x000ee80000300a00 */
[----:B------:R-:W3:Y:S04]  /*345c0*/  LDL.LU.64 R244, [R1+0x3440] ;  /* 0x0034400001f47983 */ /* 0x000ee80000300a00 */
[----:B--2---:R-:W-:Y:S04]  /*345d0*/  LDGSTS.E [R5+0x27900], desc[UR4][R2.64], P2 ;  /* 0x2790000002057fae */ /* 0x004fe80009121844 */
[----:B----4-:R-:W-:Y:S04]  /*345e0*/  LDGSTS.E [R5+0x27d00], desc[UR4][R250.64], P2 ;  /* 0x27d00000fa057fae */ /* 0x010fe80009121844 */
[----:B------:R-:W2:Y:S01]  /*345f0*/  LDL.LU.64 R2, [R1+0x3438] ;  /* 0x0034380001027983 */ /* 0x000ea20000300a00 */
[----:B------:R-:W-:-:S04]  /*34600*/  IMAD.WIDE R56, R4, 0x4, R56 ;  /* 0x0000000404387825 */ /* 0x000fc800078e0238 */
[----:B------:R-:W-:-:S04]  /*34610*/  IMAD.WIDE R64, R4, 0x4, R64 ;  /* 0x0000000404407825 */ /* 0x000fc800078e0240 */
[----:B------:R-:W-:-:S04]  /*34620*/  IMAD.WIDE R72, R4, 0x4, R72 ;  /* 0x0000000404487825 */ /* 0x000fc800078e0248 */
[----:B------:R-:W-:-:S04]  /*34630*/  IMAD.WIDE R80, R4, 0x4, R80 ;  /* 0x0000000404507825 */ /* 0x000fc800078e0250 */
[C---:B------:R-:W-:Y:S01]  /*34640*/  IMAD.WIDE R88, R4.reuse, 0x4, R88 ;  /* 0x0000000404587825 */ /* 0x040fe200078e0258 */
[----:B--2---:R-:W-:Y:S04]  /*34650*/  LDGSTS.E [R5+0x30100], desc[UR4][R2.64], P2 ;  /* 0x3010000002057fae */ /* 0x004fe80009121844 */
[----:B---3--:R-:W-:Y:S04]  /*34660*/  LDGSTS.E [R5+0x30500], desc[UR4][R244.64], P2 ;  /* 0x30500000f4057fae */ /* 0x008fe80009121844 */
[----:B------:R-:W-:Y:S04]  /*34670*/  LDGSTS.E [R5+0x30900], desc[UR4][R12.64], P2 ;  /* 0x309000000c057fae */ /* 0x000fe80009121844 */
[----:B------:R-:W2:Y:S04]  /*34680*/  LDL.LU.64 R2, [R1+0x3430] ;  /* 0x0034300001027983 */ /* 0x000ea80000300a00 */
[----:B------:R-:W2:Y:S04]  /*34690*/  LDL.64 R250, [R1+0x4d0] ;  /* 0x0004d00001fa7983 */ /* 0x000ea80000100a00 */
[----:B------:R-:W3:Y:S04]  /*346a0*/  LDL.64 R244, [R1+0x430] ;  /* 0x0004300001f47983 */ /* 0x000ee80000100a00 */
[----:B------:R-:W-:Y:S04]  /*346b0*/  LDGSTS.E [R5+0x30d00], desc[UR4][R242.64], P2 ;  /* 0x30d00000f2057fae */ /* 0x000fe80009121844 */
[----:B------:R-:W-:Y:S04]  /*346c0*/  STL.64 [R1+0x32f0], R242 ;  /* 0x0032f0f201007387 */ /* 0x000fe80000100a00 */
[----:B------:R-:W-:Y:S04]  /*346d0*/  LDGSTS.E [R5+0x31100], desc[UR4][R234.64], P2 ;  /* 0x31100000ea057fae */ /* 0x000fe80009121844 */
[----:B------:R-:W-:Y:S04]  /*346e0*/  STL.64 [R1+0x32f8], R234 ;  /* 0x0032f8ea01007387 */ /* 0x000fe80000100a00 */
[----:B------:R-:W-:Y:S04]  /*346f0*/  LDGSTS.E [R5+0x31500], desc[UR4][R226.64], P2 ;  /* 0x31500000e2057fae */ /* 0x000fe80009121844 */
[----:B------:R-:W-:Y:S04]  /*34700*/  STL.64 [R1+0x3300], R226 ;  /* 0x003300e201007387 */ /* 0x000fe80000100a00 */
[----:B------:R-:W-:Y:S04]  /*34710*/  LDGSTS.E [R5+0x31900], desc[UR4][R16.64], P2 ;  /* 0x3190000010057fae */ /* 0x000fe80009121844 */
[----:B------:R-:W-:Y:S04]  /*34720*/  STL.64 [R1+0x3308], R16 ;  /* 0x0033081001007387 */ /* 0x000fe80000100a00 */
[----:B------:R-:W-:Y:S01]  /*34730*/  LDGSTS.E [R5+0x31d00], desc[UR4][R24.64], P2 ;  /* 0x31d0000018057fae */ /* 0x000fe20009121844 */
[----:B------:R-:W-:-:S03]  /*34740*/  IMAD.WIDE R96, R4, 0x4, R96 ;  /* 0x0000000404607825 */ /* 0x000fc600078e0260 */
        /* <DEDUP_REMOVED lines=61> */
[----:B------:R1:W-:Y:S04]  /*34b20*/  STL.64 [R1+0x33c8], R208 ;  /* 0x0033c8d001007387 */ /* 0x0003e80000100a00 */
[----:B------:R-:W-:Y:S04]  /*34b30*/  LDGSTS.E [R5+0x37d00], desc[UR4][R216.64], P2 ;  /* 0x37d00000d8057fae */ /* 0x000fe80009121844 */
[----:B------:R-:W4:Y:S04]  /*34b40*/  LDL.64 R12, [R1+0x410] ;  /* 0x00041000010c7983 */ /* 0x000f280000100a00 */
[----:B-1----:R-:W4:Y:S04]  /*34b50*/  LDL.64 R208, [R1+0x3b0] ;  /* 0x0003b00001d07983 */ /* 0x002f280000100a00 */
        /* <DEDUP_REMOVED lines=15> */
[----:B---3--:R-:W-:Y:S04]  /*34c50*/  LDGSTS.E [R3+0x20600], desc[UR4][R244.64], P2 ;  /* 0x20600000f4037fae */ /* 0x008fe80009121844 */
[----:B------:R-:W2:Y:S04]  /*34c60*/  LDL.64 R88, [R1+0x1d0] ;  /* 0x0001d00001587983 */ /* 0x000ea80000100a00 */
        /* <DEDUP_REMOVED lines=14> */
[----:B----4-:R-:W-:Y:S04]  /*34d50*/  LDGSTS.E [R3+0x20a00], desc[UR4][R12.64], P2 ;  /* 0x20a000000c037fae */ /* 0x010fe80009121844 */
        /* <DEDUP_REMOVED lines=34> */
[----:B------:R-:W-:Y:S04]  /*34f80*/  LDGSTS.E [R3+0x30a00], desc[UR4][R248.64], P2 ;  /* 0x30a00000f8037fae */ /* 0x000fe80009121844 */
[----:B------:R-:W-:Y:S04]  /*34f90*/  LDGSTS.E [R3+0x30e00], desc[UR4][R240.64], P2 ;  /* 0x30e00000f0037fae */ /* 0x000fe80009121844 */
[----:B------:R-:W4:Y:S04]  /*34fa0*/  LDL.LU.64 R246, [R1+0x3410] ;  /* 0x0034100001f67983 */ /* 0x000f280000300a00 */
        /* <DEDUP_REMOVED lines=29> */
[----:B------:R1:W-:Y:S01]  /*35180*/  STL.64 [R1+0x3238], R240 ;  /* 0x003238f001007387 */ /* 0x0003e20000100a00 */
[----:B------:R-:W-:-:S03]  /*35190*/  IMAD.WIDE R58, R4, 0x4, R58 ;  /* 0x00000004043a7825 */ /* 0x000fc600078e023a */
[----:B------:R-:W-:Y:S01]  /*351a0*/  LDGSTS.E [R3+0x31200], desc[UR4][R232.64], P2 ;  /* 0x31200000e8037fae */ /* 0x000fe20009121844 */
[----:B------:R-:W-:-:S03]  /*351b0*/  IMAD.WIDE R66, R4, 0x4, R66 ;  /* 0x0000000404427825 */ /* 0x000fc600078e0242 */
[----:B------:R-:W-:Y:S04]  /*351c0*/  LDGSTS.E [R3+0x31600], desc[UR4][R224.64], P2 ;  /* 0x31600000e0037fae */ /* 0x000fe80009121844 */
[----:B-1----:R-:W3:Y:S01]  /*351d0*/  LDL.64 R240, [R1+0x4c8] ;  /* 0x0004c80001f07983 */ /* 0x002ee20000100a00 */
[----:B------:R-:W-:-:S03]  /*351e0*/  IMAD.WIDE R74, R4, 0x4, R74 ;  /* 0x00000004044a7825 */ /* 0x000fc600078e024a */
[----:B------:R-:W-:Y:S01]  /*351f0*/  LDGSTS.E [R3+0x31a00], desc[UR4][R18.64], P2 ;  /* 0x31a0000012037fae */ /* 0x000fe20009121844 */
        /* <DEDUP_REMOVED lines=43> */
[----:B------:R-:W-:Y:S04]  /*354b0*/  STL.64 [R1+0x3240], R232 ;  /* 0x003240e801007387 */ /* 0x000fe80000100a00 */
        /* <DEDUP_REMOVED lines=21> */
[----:B---3--:R-:W-:Y:S04]  /*35610*/  LDGSTS.E [R0+0x20300], desc[UR4][R240.64], P2 ;  /* 0x20300000f0007fae */ /* 0x008fe80009121844 */
[----:B------:R-:W-:Y:S04]  /*35620*/  LDGSTS.E [R0+0x20700], desc[UR4][R208.64], P2 ;  /* 0x20700000d0007fae */ /* 0x000fe80009121844 */
[----:B----4-:R-:W-:Y:S04]  /*35630*/  LDGSTS.E [R0+0x20b00], desc[UR4][R200.64], P2 ;  /* 0x20b00000c8007fae */ /* 0x010fe80009121844 */
        /* <DEDUP_REMOVED lines=21> */
[----:B------:R1:W-:Y:S04]  /*35790*/  LDGSTS.E [R0+0x26300], desc[UR4][R24.64], P2 ;  /* 0x2630000018007fae */ /* 0x0003e80009121844 */
[----:B------:R-:W-:Y:S04]  /*357a0*/  LDGSTS.E [R0+0x26700], desc[UR4][R16.64], P2 ;  /* 0x2670000010007fae */ /* 0x000fe80009121844 */
[----:B------:R-:W-:Y:S04]  /*357b0*/  LDGSTS.E [R0+0x26b00], desc[UR4][R226.64], P2 ;  /* 0x26b00000e2007fae */ /* 0x000fe80009121844 */
[----:B------:R-:W-:Y:S01]  /*357c0*/  LDGSTS.E [R0+0x26f00], desc[UR4][R234.64], P2 ;  /* 0x26f00000ea007fae */ /* 0x000fe20009121844 */
[C---:B------:R-:W-:Y:S01]  /*357d0*/  IMAD.WIDE R60, R4.reuse, 0x4, R60 ;  /* 0x00000004043c7825 */ /* 0x040fe200078e023c */
[----:B-1----:R-:W1:Y:S02]  /*357e0*/  LDC R25, c[0x0][0x230] ;  /* 0x00008c00ff197b82 */ /* 0x002e640000000800 */
[----:B------:R2:W-:Y:S04]  /*357f0*/  LDGSTS.E [R0+0x27300], desc[UR4][R242.64], P2 ;  /* 0x27300000f2007fae */ /* 0x0005e80009121844 */
[----:B------:R-:W-:Y:S04]  /*35800*/  LDGSTS.E [R0+0x27700], desc[UR4][R248.64], P2 ;  /* 0x27700000f8007fae */ /* 0x000fe80009121844 */
[----:B------:R-:W-:Y:S04]  /*35810*/  LDGSTS.E [R0+0x27b00], desc[UR4][R246.64], P2 ;  /* 0x27b00000f6007fae */ /* 0x000fe80009121844 */
[----:B------:R-:W-:Y:S04]  /*35820*/  LDGSTS.E [R0+0x27f00], desc[UR4][R244.64], P2 ;  /* 0x27f00000f4007fae */ /* 0x000fe80009121844 */
[----:B------:R-:W3:Y:S04]  /*35830*/  LDL.LU.64 R248, [R1+0x3400] ;  /* 0x0034000001f87983 */ /* 0x000ee80000300a00 */
[----:B------:R-:W4:Y:S04]  /*35840*/  LDL.LU.64 R246, [R1+0x33f8] ;  /* 0x0033f80001f67983 */ /* 0x000f280000300a00 */
[----:B------:R-:W3:Y:S04]  /*35850*/  LDL.LU.64 R244, [R1+0x33f0] ;  /* 0x0033f00001f47983 */ /* 0x000ee80000300a00 */
[----:B------:R-:W-:Y:S04]  /*35860*/  LDGSTS.E [R0+0x30300], desc[UR4][R250.64], P2 ;  /* 0x30300000fa007fae */ /* 0x000fe80009121844 */
[----:B------:R1:W-:Y:S04]  /*35870*/  LDGSTS.E [R0+0x30700], desc[UR4][R12.64], P2 ;  /* 0x307000000c007fae */ /* 0x0003e80009121844 */
[----:B------:R-:W-:Y:S04]  /*35880*/  LDGSTS.E [R0+0x30b00], desc[UR4][R10.64], P2 ;  /* 0x30b000000a007fae */ /* 0x000fe80009121844 */
[----:B------:R-:W2:Y:S04]  /*35890*/  LDL.LU.64 R250, [R1+0x33e8] ;  /* 0x0033e80001fa7983 */ /* 0x000ea80000300a00 */
[----:B------:R-:W4:Y:S04]  /*358a0*/  LDL.64 R234, [R1+0x2240] ;  /* 0x0022400001ea7983 */ /* 0x000f280000100a00 */
        /* <DEDUP_REMOVED lines=49> */
[----:B------:R-:W0:Y:S04]  /*35bc0*/  LDGDEPBAR ;  /* 0x00000000000079af */ /* 0x000e280000000000 */
[----:B------:R-:W3:Y:S04]  /*35bd0*/  LDL.LU.64 R32, [R1+0xc40] ;  /* 0x000c400001207983 */ /* 0x000ee80000300a00 */
[----:B------:R-:W3:Y:S04]  /*35be0*/  LDL.LU.64 R48, [R1+0xc38] ;  /* 0x000c380001307983 */ /* 0x000ee80000300a00 */
[----:B------:R-:W3:Y:S04]  /*35bf0*/  LDL.LU.64 R16, [R1+0xc30] ;  /* 0x000c300001107983 */ /* 0x000ee80000300a00 */
[----:B------:R-:W3:Y:S04]  /*35c00*/  LDL.LU.64 R40, [R1+0xc28] ;  /* 0x000c280001287983 */ /* 0x000ee80000300a00 */
[----:B------:R1:W-:Y:S01]  /*35c10*/  STL.64 [R1+0x3230], R12 ;  /* 0x0032300c01007387 */ /* 0x0003e20000100a00 */
[C---:B--2---:R-:W-:Y:S01]  /*35c20*/  VIADD R243, R250.reuse, 0x100000 ;  /* 0x00100000faf37836 */ /* 0x044fe20000000000 */
[----:B------:R-:W-:Y:S01]  /*35c30*/  BAR.SYNC.DEFER_BLOCKING 0x0 ;  /* 0x0000000000007b1d */ /* 0x000fe20000010000 */
[----:B------:R-:W-:-:S02]  /*35c40*/  VIADD R242, R250, 0x100000 ;  /* 0x00100000faf27836 */ /* 0x000fc40000000000 */
[----:B------:R-:W-:-:S05]  /*35c50*/  VIADD R24, R250, 0x100000 ;  /* 0x00100000fa187836 */ /* 0x000fca0000000000 */
[----:B-1----:R-:W1:Y:S01]  /*35c60*/  LDC R12, c[0x0][0x230] ;  /* 0x00008c00ff0c7b82 */ /* 0x002e620000000800 */
[----:B------:R-:W-:Y:S01]  /*35c70*/  @!PT LDS RZ, [RZ] ;  /* 0x00000000fffff984 */ /* 0x000fe20000000800 */
[----:B------:R-:W-:Y:S01]  /*35c80*/  @!PT LDS RZ, [RZ] ;  /* 0x00000000fffff984 */ /* 0x000fe20000000800 */
[----:B------:R-:W-:Y:S01]  /*35c90*/  @!PT LDS RZ, [RZ] ;  /* 0x00000000fffff984 */ /* 0x000fe20000000800 */
[----:B----4-:R2:W-:Y:S04]  /*35ca0*/  LDGSTS.E [R243+-0x80000], desc[UR4][R234.64], !P0 ;  /* 0x80000000eaf37fae */ /* 0x0105e8000c121844 */
[----:B---3--:R-:W-:Y:S04]  /*35cb0*/  LDGSTS.E [R242+-0x7c000], desc[UR4][R244.64], !P0 ;  /* 0x84000000f4f27fae */ /* 0x008fe8000c121844 */
[----:B------:R3:W-:Y:S01]  /*35cc0*/  LDGSTS.E [R252+-0x78000], desc[UR4][R246.64], !P0 ;  /* 0x88000000f6fc7fae */ /* 0x0007e2000c121844 */
[----:B--2---:R-:W2:Y:S01]  /*35cd0*/  LDC R243, c[0x0][0x230] ;  /* 0x00008c00fff37b82 */ /* 0x004ea20000000800 */
[----:B------:R-:W-:-:S02]  /*35ce0*/  VIADD R13, R25, 0xfffffefd ;  /* 0xfffffefd190d7836 */ /* 0x000fc40000000000 */
[----:B------:R4:W-:Y:S04]  /*35cf0*/  LDGSTS.E [R251+-0x74000], desc[UR4][R248.64], !P0 ;  /* 0x8c000000f8fb7fae */ /* 0x0009e8000c121844 */
[----:B------:R-:W4:Y:S04]  /*35d00*/  LDL.LU.64 R244, [R1+0x33e0] ;  /* 0x0033e00001f47983 */ /* 0x000f280000300a00 */
[----:B------:R-:W4:Y:S04]  /*35d10*/  LDL.LU.64 R56, [R1+0xc20] ;  /* 0x000c200001387983 */ /* 0x000f280000300a00 */
[----:B------:R-:W4:Y:S04]  /*35d20*/  LDL.LU.64 R226, [R1+0xc18] ;  /* 0x000c180001e27983 */ /* 0x000f280000300a00 */
[----:B------:R-:W4:Y:S04]  /*35d30*/  LDL.LU.64 R234, [R1+0xc10] ;  /* 0x000c100001ea7983 */ /* 0x000f280000300a00 */
[----:B------:R-:W4:Y:S01]  /*35d40*/  LDL.LU.64 R246, [R1+0x33d8] ;  /* 0x0033d80001f67983 */ /* 0x000f220000300a00 */
[----:B--2---:R-:W-:-:S05]  /*35d50*/  VIADD R243, R243, 0xfffffefe ;  /* 0xfffffefef3f37836 */ /* 0x004fca0000000000 */
[----:B------:R-:W-:Y:S02]  /*35d60*/  ISETP.GE.U32.AND P2, PT, R243, 0x7ffffebf, PT ;  /* 0x7ffffebff300780c */ /* 0x000fe40003f46070 */
[----:B------:R-:W2:Y:S01]  /*35d70*/  LDL.LU.64 R242, [R1+0xc08] ;  /* 0x000c080001f27983 */ /* 0x000ea20000300a00 */
[C---:B------:R-:W-:Y:S02]  /*35d80*/  VIADD R25, R250.reuse, 0x100000 ;  /* 0x00100000fa197836 */ /* 0x040fe40000000000 */
[C---:B---3--:R-:W-:Y:S01]  /*35d90*/  VIADD R252, R250.reuse, 0x100000 ;  /* 0x00100000fafc7836 */ /* 0x048fe20000000000 */
[----:B------:R-:W3:Y:S01]  /*35da0*/  LDL.LU.64 R248, [R1+0x33d0] ;  /* 0x0033d00001f87983 */ /* 0x000ee20000300a00 */
[----:B------:R-:W-:Y:S01]  /*35db0*/  ISETP.GE.U32.AND P0, PT, R13, 0x7ffffebe, PT ;  /* 0x7ffffebe0d00780c */ /* 0x000fe20003f06070 */
[----:B----4-:R-:W-:Y:S02]  /*35dc0*/  VIADD R251, R250, 0x100000 ;  /* 0x00100000fafb7836 */ /* 0x010fe40000000000 */
[----:B------:R-:W-:-:S04]  /*35dd0*/  IMAD.WIDE R32, R2, 0x4, R32 ;  /* 0x0000000402207825 */ /* 0x000fc800078e0220 */
[C---:B------:R-:W-:Y:S01]  /*35de0*/  IMAD.WIDE R26, R2.reuse, 0x4, R48 ;  /* 0x00000004021a7825 */ /* 0x040fe200078e0230 */
[----:B------:R-:W-:Y:S03]  /*35df0*/  STL.64 [R1+0x1fd8], R32 ;  /* 0x001fd82001007387 */ /* 0x000fe60000100a00 */
[C---:B------:R-:W-:Y:S01]  /*35e00*/  IMAD.WIDE R16, R2.reuse, 0x4, R16 ;  /* 0x0000000402107825 */ /* 0x040fe200078e0210 */
[----:B------:R-:W-:Y:S04]  /*35e10*/  LDGSTS.E [R25+-0x7fffc], desc[UR4][R32.64], !P2 ;  /* 0x8000400020197fae */ /* 0x000fe8000d121844 */
[----:B------:R-:W-:Y:S04]  /*35e20*/  STL.64 [R1+0x2018], R26 ;  /* 0x0020181a01007387 */ /* 0x000fe80000100a00 */
[----:B------:R-:W-:Y:S04]  /*35e30*/  LDGSTS.E [R24+-0x7bffc], desc[UR4][R26.64], !P2 ;  /* 0x840040001a187fae */ /* 0x000fe8000d121844 */
[----:B------:R4:W-:Y:S04]  /*35e40*/  STL.64 [R1+0x2058], R16 ;  /* 0x0020581001007387 */ /* 0x0009e80000100a00 */
[----:B------:R4:W-:Y:S02]  /*35e50*/  LDGSTS.E [R252+-0x77ffc], desc[UR4][R16.64], !P2 ;  /* 0x8800400010fc7fae */ /* 0x0009e4000d121844 */
[----:B----4-:R-:W4:Y:S01]  /*35e60*/  LDC R17, c[0x0][0x230] ;  /* 0x00008c00ff117b82 */ /* 0x010f220000000800 */
[----:B------:R-:W-:-:S02]  /*35e70*/  IMAD.WIDE R18, R2, 0x4, R40 ;  /* 0x0000000402127825 */ /* 0x000fc400078e0228 */
[----:B------:R-:W3:Y:S04]  /*35e80*/  LDL.LU.64 R40, [R1+0xc00] ;  /* 0x000c000001287983 */ /* 0x000ee80000300a00 */
[----:B------:R1:W-:Y:S04]  /*35e90*/  STL.64 [R1+0x2098], R18 ;  /* 0x0020981201007387 */ /* 0x0003e80000100a00 */
[----:B------:R-:W3:Y:S04]  /*35ea0*/  LDL.LU.64 R32, [R1+0xbf8] ;  /* 0x000bf80001207983 */ /* 0x000ee80000300a00 */
[----:B------:R-:W3:Y:S04]  /*35eb0*/  LDL.LU.64 R48, [R1+0xbf0] ;  /* 0x000bf00001307983 */ /* 0x000ee80000300a00 */
[----:B------:R-:W3:Y:S01]  /*35ec0*/  LDL.LU.64 R24, [R1+0xbe8] ;  /* 0x000be80001187983 */ /* 0x000ee20000300a00 */
[----:B------:R-:W-:-:S03]  /*35ed0*/  VIADD R16, R250, 0x100000 ;  /* 0x00100000fa107836 */ /* 0x000fc60000000000 */
[----:B------:R1:W-:Y:S01]  /*35ee0*/  LDGSTS.E [R251+-0x73ffc], desc[UR4][R18.64], !P2 ;  /* 0x8c00400012fb7fae */ /* 0x0003e2000d121844 */
[----:B----4-:R-:W-:Y:S02]  /*35ef0*/  VIADD R13, R17, 0xfffffefc ;  /* 0xfffffefc110d7836 */ /* 0x010fe40000000000 */
[----:B------:R-:W-:Y:S02]  /*35f00*/  VIADD R17, R250, 0x100000 ;  /* 0x00100000fa117836 */ /* 0x000fe40000000000 */
[C---:B------:R-:W-:Y:S01]  /*35f10*/  IMAD.WIDE R50, R2.reuse, 0x4, R56 ;  /* 0x0000000402327825 */ /* 0x040fe200078e0238 */
[----:B-1----:R-:W1:Y:S03]  /*35f20*/  LDC R18, c[0x0][0x230] ;  /* 0x00008c00ff127b82 */ /* 0x002e660000000800 */
[C---:B------:R-:W-:Y:S01]  /*35f30*/  IMAD.WIDE R42, R2.reuse, 0x4, R226 ;  /* 0x00000004022a7825 */ /* 0x040fe200078e02e2 */
[----:B------:R-:W-:Y:S03]  /*35f40*/  STL.64 [R1+0x20d8], R50 ;  /* 0x0020d83201007387 */ /* 0x000fe60000100a00 */
[C---:B------:R-:W-:Y:S01]  /*35f50*/  IMAD.WIDE R34, R2.reuse, 0x4, R234 ;  /* 0x0000000402227825 */ /* 0x040fe200078e02ea */
[----:B------:R-:W-:Y:S04]  /*35f60*/  STL.64 [R1+0x2110], R42 ;  /* 0x0021102a01007387 */ /* 0x000fe80000100a00 */
[----:B------:R-:W-:Y:S04]  /*35f70*/  LDGSTS.E [R17+-0x7fff8], desc[UR4][R50.64], !P0 ;  /* 0x8000800032117fae */ /* 0x000fe8000c121844 */
[----:B------:R-:W-:Y:S01]  /*35f80*/  LDGSTS.E [R16+-0x7bff8], desc[UR4][R42.64], !P0 ;  /* 0x840080002a107fae */ /* 0x000fe2000c121844 */
[----:B--2---:R-:W-:-:S03]  /*35f90*/  IMAD.WIDE R26, R2, 0x4, R242 ;  /* 0x00000004021a7825 */ /* 0x004fc600078e02f2 */
[----:B------:R2:W-:Y:S01]  /*35fa0*/  STL.64 [R1+0x2140], R34 ;  /* 0x0021402201007387 */ /* 0x0005e20000100a00 */
[----:B------:R-:W-:Y:S01]  /*35fb0*/  ISETP.GE.U32.AND P2, PT, R13, 0x7ffffebd, PT ;  /* 0x7ffffebd0d00780c */ /* 0x000fe20003f46070 */
[----:B------:R-:W-:Y:S02]  /*35fc0*/  VIADD R12, R12, 0xfffffedf ;  /* 0xfffffedf0c0c7836 */ /* 0x000fe40000000000 */
[----:B------:R2:W-:Y:S01]  /*35fd0*/  LDGSTS.E [R252+-0x77ff8], desc[UR4][R34.64], !P0 ;  /* 0x8800800022fc7fae */ /* 0x0005e2000c121844 */
[C---:B------:R-:W-:Y:S01]  /*35fe0*/  VIADD R19, R250.reuse, 0x100000 ;  /* 0x00100000fa137836 */ /* 0x040fe20000000000 */
[----:B------:R-:W4:Y:S02]  /*35ff0*/  LDC R13, c[0x0][0x230] ;  /* 0x00008c00ff0d7b82 */ /* 0x000f240000000800 */
[----:B------:R-:W4:Y:S04]  /*36000*/  LDL.LU.64 R16, [R1+0xbe0] ;  /* 0x000be00001107983 */ /* 0x000f280000300a00 */
[----:B------:R1:W-:Y:S04]  /*36010*/  STL.64 [R1+0x2168], R26 ;  /* 0x0021681a01007387 */ /* 0x0003e80000100a00 */
[----:B------:R-:W4:Y:S04]  /*36020*/  LDL.LU.64 R226, [R1+0xbd8] ;  /* 0x000bd80001e27983 */ /* 0x000f280000300a00 */
[----:B------:R-:W4:Y:S04]  /*36030*/  LDL.LU.64 R234, [R1+0xbd0] ;  /* 0x000bd00001ea7983 */ /* 0x000f280000300a00 */
[----:B------:R-:W4:Y:S01]  /*36040*/  LDL.LU.64 R242, [R1+0xbc8] ;  /* 0x000bc80001f27983 */ /* 0x000f220000300a00 */
[----:B--2---:R-:W-:-:S03]  /*36050*/  VIADD R34, R250, 0x100000 ;  /* 0x00100000fa227836 */ /* 0x004fc60000000000 */
[----:B------:R1:W-:Y:S01]  /*36060*/  LDGSTS.E [R251+-0x73ff8], desc[UR4][R26.64], !P0 ;  /* 0x8c0080001afb7fae */ /* 0x0003e2000c121844 */
[----:B------:R-:W-:Y:S01]  /*36070*/  ISETP.GE.U32.AND P0, PT, R12, 0x7ffffea0, PT ;  /* 0x7ffffea00c00780c */ /* 0x000fe20003f06070 */
[C---:B---3--:R-:W-:Y:S01]  /*36080*/  IMAD.WIDE R40, R2.reuse, 0x4, R40 ;  /* 0x0000000402287825 */ /* 0x048fe200078e0228 */
[----:B------:R-:W2:Y:S03]  /*36090*/  LDC R12, c[0x0][0x230] ;  /* 0x00008c00ff0c7b82 */ /* 0x000ea60000000800 */
[C---:B------:R-:W-:Y:S01]  /*360a0*/  IMAD.WIDE R32, R2.reuse, 0x4, R32 ;  /* 0x0000000402207825 */ /* 0x040fe200078e0220 */
[----:B------:R3:W-:Y:S03]  /*360b0*/  STL.64 [R1+0x2188], R40 ;  /* 0x0021882801007387 */ /* 0x0007e60000100a00 */
[C---:B-1----:R-:W-:Y:S01]  /*360c0*/  IMAD.WIDE R26, R2.reuse, 0x4, R48 ;  /* 0x00000004021a7825 */ /* 0x042fe200078e0230 */
[----:B------:R1:W-:Y:S03]  /*360d0*/  STL.64 [R1+0x21a0], R32 ;  /* 0x0021a02001007387 */ /* 0x0003e60000100a00 */
[----:B------:R-:W-:Y:S01]  /*360e0*/  IMAD.WIDE R24, R2, 0x4, R24 ;  /* 0x0000000402187825 */ /* 0x000fe200078e0218 */
[----:B------:R-:W-:Y:S04]  /*360f0*/  LDGSTS.E [R34+-0x7fff4], desc[UR4][R40.64], !P2 ;  /* 0x8000c00028227fae */ /* 0x000fe8000d121844 */
[----:B------:R2:W-:Y:S04]  /*36100*/  STL.64 [R1+0x21b0], R26 ;  /* 0x0021b01a01007387 */ /* 0x0005e80000100a00 */
[----:B------:R-:W-:Y:S04]  /*36110*/  LDGSTS.E [R19+-0x7bff4], desc[UR4][R32.64], !P2 ;  /* 0x8400c00020137fae */ /* 0x000fe8000d121844 */
[----:B---3--:R-:W3:Y:S04]  /*36120*/  LDL.LU.64 R40, [R1+0xbc0] ;  /* 0x000bc00001287983 */ /* 0x008ee80000300a00 */
[----:B------:R2:W-:Y:S04]  /*36130*/  STL.64 [R1+0x21b8], R24 ;  /* 0x0021b81801007387 */ /* 0x0005e80000100a00 */
[----:B------:R-:W3:Y:S04]  /*36140*/  LDL.LU.64 R56, [R1+0xbb8] ;  /* 0x000bb80001387983 */ /* 0x000ee80000300a00 */
[----:B-1----:R-:W3:Y:S04]  /*36150*/  LDL.LU.64 R32, [R1+0xbb0] ;  /* 0x000bb00001207983 */ /* 0x002ee80000300a00 */
[----:B------:R-:W3:Y:S04]  /*36160*/  LDL.LU.64 R48, [R1+0xba8] ;  /* 0x000ba80001307983 */ /* 0x000ee80000300a00 */
[----:B------:R2:W-:Y:S04]  /*36170*/  LDGSTS.E [R252+-0x77ff4], desc[UR4][R26.64], !P2 ;  /* 0x8800c0001afc7fae */ /* 0x0005e8000d121844 */
[----:B------:R1:W-:Y:S01]  /*36180*/  LDGSTS.E [R251+-0x73ff4], desc[UR4][R24.64], !P2 ;  /* 0x8c00c00018fb7fae */ /* 0x0003e2000d121844 */
[----:B--2---:R-:W-:-:S02]  /*36190*/  VIADD R26, R18, 0xfffffede ;  /* 0xfffffede121a7836 */ /* 0x004fc40000000000 */
[C---:B-1----:R-:W-:Y:S02]  /*361a0*/  VIADD R25, R250.reuse, 0x100000 ;  /* 0x00100000fa197836 */ /* 0x042fe40000000000 */
[----:B------:R-:W-:Y:S02]  /*361b0*/  VIADD R24, R250, 0x100000 ;  /* 0x00100000fa187836 */ /* 0x000fe40000000000 */
[----:B----4-:R-:W-:-:S04]  /*361c0*/  IMAD.WIDE R42, R2, 0x4, R16 ;  /* 0x00000004022a7825 */ /* 0x010fc800078e0210 */
[C---:B------:R-:W-:Y:S01]  /*361d0*/  IMAD.WIDE R34, R2.reuse, 0x4, R226 ;  /* 0x0000000402227825 */ /* 0x040fe200078e02e2 */
[----:B------:R-:W-:Y:S03]  /*361e0*/  STL.64 [R1+0x2640], R42 ;  /* 0x0026402a01007387 */ /* 0x000fe60000100a00 */
[C---:B------:R-:W-:Y:S01]  /*361f0*/  IMAD.WIDE R18, R2.reuse, 0x4, R234 ;  /* 0x0000000402127825 */ /* 0x040fe200078e02ea */
[----:B------:R-:W-:Y:S03]  /*36200*/  STL.64 [R1+0x2648], R34 ;  /* 0x0026482201007387 */ /* 0x000fe60000100a00 */
[----:B------:R-:W-:Y:S01]  /*36210*/  IMAD.WIDE R16, R2, 0x4, R242 ;  /* 0x0000000402107825 */ /* 0x000fe200078e02f2 */
[----:B------:R-:W-:Y:S04]  /*36220*/  LDGSTS.E [R25+-0x70000], desc[UR4][R42.64], !P0 ;  /* 0x900000002a197fae */ /* 0x000fe8000c121844 */
[----:B------:R-:W-:Y:S04]  /*36230*/  LDGSTS.E [R24+-0x6c000], desc[UR4][R34.64], !P0 ;  /* 0x9400000022187fae */ /* 0x000fe8000c121844 */
[----:B------:R1:W-:Y:S01]  /*36240*/  STL.64 [R1+0x2650], R18 ;  /* 0x0026501201007387 */ /* 0x0003e20000100a00 */
[----:B------:R-:W-:-:S03]  /*36250*/  ISETP.GE.U32.AND P2, PT, R26, 0x7ffffe9f, PT ;  /* 0x7ffffe9f1a00780c */ /* 0x000fc60003f46070 */
[----:B------:R1:W-:Y:S04]  /*36260*/  LDGSTS.E [R252+-0x68000], desc[UR4][R18.64], !P0 ;  /* 0x9800000012fc7fae */ /* 0x0003e8000c121844 */
[----:B------:R-:W2:Y:S04]  /*36270*/  LDL.LU.64 R24, [R1+0xba0] ;  /* 0x000ba00001187983 */ /* 0x000ea80000300a00 */
[----:B------:R4:W-:Y:S04]  /*36280*/  STL.64 [R1+0x2658], R16 ;  /* 0x0026581001007387 */ /* 0x0009e80000100a00 */
[----:B------:R-:W2:Y:S01]  /*36290*/  LDL.LU.64 R226, [R1+0xb98] ;  /* 0x000b980001e27983 */ /* 0x000ea20000300a00 */
[----:B------:R-:W-:Y:S01]  /*362a0*/  VIADD R13, R13, 0xfffffedd ;  /* 0xfffffedd0d0d7836 */ /* 0x000fe20000000000 */
[----:B-1----:R-:W1:Y:S02]  /*362b0*/  LDC R18, c[0x0][0x230] ;  /* 0x00008c00ff127b82 */ /* 0x002e640000000800 */
[----:B------:R-:W2:Y:S04]  /*362c0*/  LDL.LU.64 R234, [R1+0xb90] ;  /* 0x000b900001ea7983 */ /* 0x000ea80000300a00 */
[----:B------:R-:W2:Y:S04]  /*362d0*/  LDL.LU.64 R242, [R1+0xb88] ;  /* 0x000b880001f27983 */ /* 0x000ea80000300a00 */
[----:B------:R4:W-:Y:S01]  /*362e0*/  LDGSTS.E [R251+-0x64000], desc[UR4][R16.64], !P0 ;  /* 0x9c00000010fb7fae */ /* 0x0009e2000c121844 */
[----:B------:R-:W-:Y:S01]  /*362f0*/  ISETP.GE.U32.AND P0, PT, R13, 0x7ffffe9e, PT ;  /* 0x7ffffe9e0d00780c */ /* 0x000fe20003f06070 */
[C---:B------:R-:W-:Y:S01]  /*36300*/  VIADD R19, R250.reuse, 0x100000 ;  /* 0x00100000fa137836 */ /* 0x040fe20000000000 */
[----:B------:R-:W1:Y:S01]  /*36310*/  LDC R13, c[0x0][0x230] ;  /* 0x00008c00ff0d7b82 */ /* 0x000e620000000800 */
[----:B----4-:R-:W-:-:S02]  /*36320*/  VIADD R17, R250, 0x100000 ;  /* 0x00100000fa117836 */ /* 0x010fc40000000000 */
[----:B------:R-:W-:Y:S02]  /*36330*/  VIADD R16, R250, 0x100000 ;  /* 0x00100000fa107836 */ /* 0x000fe40000000000 */
[----:B---3--:R-:W-:-:S04]  /*36340*/  IMAD.WIDE R40, R2, 0x4, R40 ;  /* 0x0000000402287825 */ /* 0x008fc800078e0228 */
[C---:B------:R-:W-:Y:S01]  /*36350*/  IMAD.WIDE R34, R2.reuse, 0x4, R56 ;  /* 0x0000000402227825 */ /* 0x040fe200078e0238 */
[----:B------:R3:W-:Y:S03]  /*36360*/  STL.64 [R1+0x2660], R40 ;  /* 0x0026602801007387 */ /* 0x0007e60000100a00 */
[C---:B------:R-:W-:Y:S01]  /*36370*/  IMAD.WIDE R32, R2.reuse, 0x4, R32 ;  /* 0x0000000402207825 */ /* 0x040fe200078e0220 */
[----:B------:R4:W-:Y:S03]  /*36380*/  STL.64 [R1+0x2668], R34 ;  /* 0x0026682201007387 */ /* 0x0009e60000100a00 */
[----:B------:R-:W-:Y:S01]  /*36390*/  IMAD.WIDE R26, R2, 0x4, R48 ;  /* 0x00000004021a7825 */ /* 0x000fe200078e0230 */
[----:B------:R-:W-:Y:S04]  /*363a0*/  LDGSTS.E [R17+-0x6fffc], desc[UR4][R40.64], !P2 ;  /* 0x9000400028117fae */ /* 0x000fe8000d121844 */
[----:B------:R1:W-:Y:S04]  /*363b0*/  STL.64 [R1+0x2670], R32 ;  /* 0x0026702001007387 */ /* 0x0003e80000100a00 */
[----:B------:R4:W-:Y:S04]  /*363c0*/  LDGSTS.E [R16+-0x6bffc], desc[UR4][R34.64], !P2 ;  /* 0x9400400022107fae */ /* 0x0009e8000d121844 */
[----:B---3--:R-:W3:Y:S04]  /*363d0*/  LDL.LU.64 R40, [R1+0xb80] ;  /* 0x000b800001287983 */ /* 0x008ee80000300a00 */
[----:B------:R1:W-:Y:S04]  /*363e0*/  STL.64 [R1+0x2678], R26 ;  /* 0x0026781a01007387 */ /* 0x0003e80000100a00 */
[----:B------:R-:W3:Y:S04]  /*363f0*/  LDL.LU.64 R16, [R1+0xb78] ;  /* 0x000b780001107983 */ /* 0x000ee80000300a00 */
[----:B------:R-:W3:Y:S04]  /*36400*/  LDL.LU.64 R56, [R1+0xb70] ;  /* 0x000b700001387983 */ /* 0x000ee80000300a00 */
[----:B------:R-:W3:Y:S01]  /*36410*/  LDL.LU.64 R48, [R1+0xb68] ;  /* 0x000b680001307983 */ /* 0x000ee20000300a00 */
[----:B----4-:R-:W-:-:S03]  /*36420*/  VIADD R34, R250, 0x100000 ;  /* 0x00100000fa227836 */ /* 0x010fc60000000000 */
[----:B------:R1:W-:Y:S04]  /*36430*/  LDGSTS.E [R252+-0x67ffc], desc[UR4][R32.64], !P2 ;  /* 0x9800400020fc7fae */ /* 0x0003e8000d121844 */
[----:B------:R4:W-:Y:S01]  /*36440*/  LDGSTS.E [R251+-0x63ffc], desc[UR4][R26.64], !P2 ;  /* 0x9c0040001afb7fae */ /* 0x0009e2000d121844 */
[----:B--2---:R-:W-:-:S04]  /*36450*/  IMAD.WIDE R42, R2, 0x4, R24 ;  /* 0x00000004022a7825 */ /* 0x004fc800078e0218 */
[C---:B------:R-:W-:Y:S01]  /*36460*/  IMAD.WIDE R24, R2.reuse, 0x4, R226 ;  /* 0x0000000402187825 */ /* 0x040fe200078e02e2 */
[----:B------:R-:W-:Y:S03]  /*36470*/  STL.64 [R1+0x2680], R42 ;  /* 0x0026802a01007387 */ /* 0x000fe60000100a00 */
[C---:B-1----:R-:W-:Y:S01]  /*36480*/  IMAD.WIDE R32, R2.reuse, 0x4, R234 ;  /* 0x0000000402207825 */ /* 0x042fe200078e02ea */
[----:B------:R1:W-:Y:S03]  /*36490*/  STL.64 [R1+0x2688], R24 ;  /* 0x0026881801007387 */ /* 0x0003e60000100a00 */
[----:B----4-:R-:W-:Y:S01]  /*364a0*/  IMAD.WIDE R26, R2, 0x4, R242 ;  /* 0x00000004021a7825 */ /* 0x010fe200078e02f2 */
[----:B------:R-:W-:Y:S04]  /*364b0*/  LDGSTS.E [R34+-0x6fff8], desc[UR4][R42.64], !P0 ;  /* 0x900080002a227fae */ /* 0x000fe8000c121844 */
[----:B------:R-:W-:Y:S04]  /*364c0*/  LDGSTS.E [R19+-0x6bff8], desc[UR4][R24.64], !P0 ;  /* 0x9400800018137fae */ /* 0x000fe8000c121844 */
[----:B------:R2:W-:Y:S01]  /*364d0*/  STL.64 [R1+0x2690], R32 ;  /* 0x0026902001007387 */ /* 0x0005e20000100a00 */
[----:B------:R-:W-:-:S03]  /*364e0*/  VIADD R12, R12, 0xfffffedc ;  /* 0xfffffedc0c0c7836 */ /* 0x000fc60000000000 */
[----:B------:R2:W-:Y:S04]  /*364f0*/  LDGSTS.E [R252+-0x67ff8], desc[UR4][R32.64], !P0 ;  /* 0x9800800020fc7fae */ /* 0x0005e8000c121844 */
[----:B-1----:R-:W4:Y:S04]  /*36500*/  LDL.LU.64 R24, [R1+0xb60] ;  /* 0x000b600001187983 */ /* 0x002f280000300a00 */
[----:B------:R1:W-:Y:S04]  /*36510*/  STL.64 [R1+0x2698], R26 ;  /* 0x0026981a01007387 */ /* 0x0003e80000100a00 */
[----:B------:R-:W4:Y:S04]  /*36520*/  LDL.LU.64 R226, [R1+0xb58] ;  /* 0x000b580001e27983 */ /* 0x000f280000300a00 */
[----:B------:R-:W4:Y:S04]  /*36530*/  LDL.LU.64 R234, [R1+0xb50] ;  /* 0x000b500001ea7983 */ /* 0x000f280000300a00 */
[----:B------:R-:W4:Y:S01]  /*36540*/  LDL.LU.64 R242, [R1+0xb48] ;  /* 0x000b480001f27983 */ /* 0x000f220000300a00 */
[----:B------:R-:W-:Y:S01]  /*36550*/  ISETP.GE.U32.AND P2, PT, R12, 0x7ffffe9d, PT ;  /* 0x7ffffe9d0c00780c */ /* 0x000fe20003f46070 */
[----:B--2---:R-:W-:Y:S01]  /*36560*/  VIADD R32, R250, 0x100000 ;  /* 0x00100000fa207836 */ /* 0x004fe20000000000 */
[----:B------:R-:W2:Y:S01]  /*36570*/  LDC R12, c[0x0][0x230] ;  /* 0x00008c00ff0c7b82 */ /* 0x000ea20000000800 */
[----:B------:R1:W-:Y:S01]  /*36580*/  LDGSTS.E [R251+-0x63ff8], desc[UR4][R26.64], !P0 ;  /* 0x9c0080001afb7fae */ /* 0x0003e2000c121844 */
[----:B------:R-:W-:-:S02]  /*36590*/  VIADD R34, R18, 0xfffffefb ;  /* 0xfffffefb12227836 */ /* 0x000fc40000000000 */
[----:B------:R-:W-:-:S03]  /*365a0*/  VIADD R250, R250, 0x100000 ;  /* 0x00100000fafa7836 */ /* 0x000fc60000000000 */
[----:B------:R-:W-:Y:S01]  /*365b0*/  ISETP.GE.U32.AND P0, PT, R34, 0x7ffffebc, PT ;  /* 0x7ffffebc2200780c */ /* 0x000fe20003f06070 */
[----:B---3--:R-:W-:-:S04]  /*365c0*/  IMAD.WIDE R40, R2, 0x4, R40 ;  /* 0x0000000402287825 */ /* 0x008fc800078e0228 */
[C---:B------:R-:W-:Y:S01]  /*365d0*/  IMAD.WIDE R16, R2.reuse, 0x4, R16 ;  /* 0x0000000402107825 */ /* 0x040fe200078e0210 */
[----:B------:R-:W-:Y:S03]  /*365e0*/  STL.64 [R1+0x26a0], R40 ;  /* 0x0026a02801007387 */ /* 0x000fe60000100a00 */
[C---:B-1----:R-:W-:Y:S01]  /*365f0*/  IMAD.WIDE R26, R2.reuse, 0x4, R56 ;  /* 0x00000004021a7825 */ /* 0x042fe200078e0238 */
[----:B------:R1:W-:Y:S03]  /*36600*/  STL.64 [R1+0x26a8], R16 ;  /* 0x0026a81001007387 */ /* 0x0003e60000100a00 */
[----:B------:R-:W-:Y:S01]  /*36610*/  IMAD.WIDE R18, R2, 0x4, R48 ;  /* 0x0000000402127825 */ /* 0x000fe200078e0230 */
[----:B------:R-:W-:Y:S04]  /*36620*/  LDGSTS.E [R32+-0x6fff4], desc[UR4][R40.64], !P2 ;  /* 0x9000c00028207fae */ /* 0x000fe8000d121844 */
[----:B------:R-:W-:Y:S04]  /*36630*/  STL.64 [R1+0x26b0], R26 ;  /* 0x0026b01a01007387 */ /* 0x000fe80000100a00 */
[----:B------:R3:W-:Y:S04]  /*36640*/  LDGSTS.E [R252+-0x6bff4], desc[UR4][R16.64], !P2 ;  /* 0x9400c00010fc7fae */ /* 0x0007e8000d121844 */
[----:B------:R-:W2:Y:S04]  /*36650*/  LDL.LU.64 R32, [R1+0xb40] ;  /* 0x000b400001207983 */ /* 0x000ea80000300a00 */
[----:B------:R3:W-:Y:S04]  /*36660*/  STL.64 [R1+0x26b8], R18 ;  /* 0x0026b81201007387 */ /* 0x0007e80000100a00 */
[----:B-1----:R-:W2:Y:S04]  /*36670*/  LDL.LU.64 R16, [R1+0xb38] ;  /* 0x000b380001107983 */ /* 0x002ea80000300a00 */
[----:B------:R-:W2:Y:S04]  /*36680*/  LDL.LU.64 R48, [R1+0xb30] ;  /* 0x000b300001307983 */ /* 0x000ea80000300a00 */
[----:B------:R-:W2:Y:S01]  /*36690*/  LDL.LU.64 R40, [R1+0xb28] ;  /* 0x000b280001287983 */ /* 0x000ea20000300a00 */
[----:B---3--:R-:W-:-:S03]  /*366a0*/  VIADD R252, R249, 0x100000 ;  /* 0x00100000f9fc7836 */ /* 0x008fc60000000000 */
[----:B------:R-:W-:Y:S04]  /*366b0*/  LDGSTS.E [R250+-0x67ff4], desc[UR4][R26.64], !P2 ;  /* 0x9800c0001afa7fae */ /* 0x000fe8000d121844 */
[----:B------:R1:W-:Y:S02]  /*366c0*/  LDGSTS.E [R251+-0x63ff4], desc[UR4][R18.64], !P2 ;  /* 0x9c00c00012fb7fae */ /* 0x0003e4000d121844 */
[----:B-1----:R-:W-:Y:S01]  /*366d0*/  VIADD R19, R249, 0x100000 ;  /* 0x00100000f9137836 */ /* 0x002fe20000000000 */
[----:B------:R-:W1:Y:S01]  /*366e0*/  LDC R18, c[0x0][0x230] ;  /* 0x00008c00ff127b82 */ /* 0x000e620000000800 */
[----:B----4-:R-:W-:-:S04]  /*366f0*/  IMAD.WIDE R42, R2, 0x4, R24 ;  /* 0x00000004022a7825 */ /* 0x010fc800078e0218 */
[C---:B------:R-:W-:Y:S01]  /*36700*/  IMAD.WIDE R24, R2.reuse, 0x4, R226 ;  /* 0x0000000402187825 */ /* 0x040fe200078e02e2 */
[----:B------:R-:W-:Y:S03]  /*36710*/  STL.64 [R1+0x1eb8], R42 ;  /* 0x001eb82a01007387 */ /* 0x000fe60000100a00 */
[C---:B------:R-:W-:Y:S01]  /*36720*/  IMAD.WIDE R34, R2.reuse, 0x4, R234 ;  /* 0x0000000402227825 */ /* 0x040fe200078e02ea */
[----:B------:R3:W-:Y:S03]  /*36730*/  STL.64 [R1+0x1ef0], R24 ;  /* 0x001ef01801007387 */ /* 0x0007e60000100a00 */
[----:B------:R-:W-:Y:S01]  /*36740*/  IMAD.WIDE R26, R2, 0x4, R242 ;  /* 0x00000004021a7825 */ /* 0x000fe200078e02f2 */
[----:B------:R-:W-:Y:S04]  /*36750*/  LDGSTS.E [R19+-0x80000], desc[UR4][R42.64], !P0 ;  /* 0x800000002a137fae */ /* 0x000fe8000c121844 */
[----:B------:R-:W-:Y:S04]  /*36760*/  LDGSTS.E [R252+-0x7c000], desc[UR4][R24.64], !P0 ;  /* 0x8400000018fc7fae */ /* 0x000fe8000c121844 */
[----:B------:R4:W-:Y:S04]  /*36770*/  STL.64 [R1+0x1f28], R34 ;  /* 0x001f282201007387 */ /* 0x0009e80000100a00 */
[----:B---3--:R-:W3:Y:S04]  /*36780*/  LDL.LU.64 R24, [R1+0xb20] ;  /* 0x000b200001187983 */ /* 0x008ee80000300a00 */
[----:B------:R1:W-:Y:S04]  /*36790*/  STL.64 [R1+0x1f60], R26 ;  /* 0x001f601a01007387 */ /* 0x0003e80000100a00 */
[----:B------:R-:W3:Y:S04]  /*367a0*/  LDL.LU.64 R226, [R1+0xb18] ;  /* 0x000b180001e27983 */ /* 0x000ee80000300a00 */
[----:B------:R-:W3:Y:S04]  /*367b0*/  LDL.LU.64 R234, [R1+0xb10] ;  /* 0x000b100001ea7983 */ /* 0x000ee80000300a00 */
[----:B------:R-:W3:Y:S01]  /*367c0*/  LDL.LU.64 R242, [R1+0xb08] ;  /* 0x000b080001f27983 */ /* 0x000ee20000300a00 */
[----:B------:R-:W-:-:S02]  /*367d0*/  VIADD R13, R13, 0xfffffefa ;  /* 0xfffffefa0d0d7836 */ /* 0x000fc40000000000 */
[----:B------:R-:W-:-:S03]  /*367e0*/  VIADD R251, R249, 0x100000 ;  /* 0x00100000f9fb7836 */ /* 0x000fc60000000000 */
[----:B------:R-:W-:Y:S01]  /*367f0*/  ISETP.GE.U32.AND P2, PT, R13, 0x7ffffebb, PT ;  /* 0x7ffffebb0d00780c */ /* 0x000fe20003f46070 */
[----:B------:R-:W-:Y:S01]  /*36800*/  VIADD R250, R249, 0x100000 ;  /* 0x00100000f9fa7836 */ /* 0x000fe20000000000 */
[----:B------:R4:W-:Y:S01]  /*36810*/  LDGSTS.E [R251+-0x78000], desc[UR4][R34.64], !P0 ;  /* 0x8800000022fb7fae */ /* 0x0009e2000c121844 */
[----:B--2---:R-:W-:Y:S01]  /*36820*/  VIADD R12, R12, 0xfffffef9 ;  /* 0xfffffef90c0c7836 */ /* 0x004fe20000000000 */
[----:B------:R-:W2:Y:S02]  /*36830*/  LDC R13, c[0x0][0x230] ;  /* 0x00008c00ff0d7b82 */ /* 0x000ea40000000800 */
[----:B------:R1:W-:Y:S02]  /*36840*/  LDGSTS.E [R250+-0x74000], desc[UR4][R26.64], !P0 ;  /* 0x8c0000001afa7fae */ /* 0x0003e4000c121844 */
[----:B------:R-:W-:-:S04]  /*36850*/  ISETP.GE.U32.AND P0, PT, R12, 0x7ffffeba, PT ;  /* 0x7ffffeba0c00780c */ /* 0x000fc80003f06070 */
[----:B------:R-:W2:Y:S01]  /*36860*/  LDC R12, c[0x0][0x230] ;  /* 0x00008c00ff0c7b82 */ /* 0x000ea20000000800 */
[----:B------:R-:W-:-:S04]  /*36870*/  IMAD.WIDE R32, R2, 0x4, R32 ;  /* 0x0000000402207825 */ /* 0x000fc800078e0220 */
[C---:B------:R-:W-:Y:S01]  /*36880*/  IMAD.WIDE R16, R2.reuse, 0x4, R16 ;  /* 0x0000000402107825 */ /* 0x040fe200078e0210 */
[----:B------:R-:W-:Y:S03]  /*36890*/  STL.64 [R1+0x1f98], R32 ;  /* 0x001f982001007387 */ /* 0x000fe60000100a00 */
[C---:B----4-:R-:W-:Y:S01]  /*368a0*/  IMAD.WIDE R34, R2.reuse, 0x4, R48 ;  /* 0x0000000402227825 */ /* 0x050fe200078e0230 */
[----:B------:R4:W-:Y:S03]  /*368b0*/  STL.64 [R1+0x1fd0], R16 ;  /* 0x001fd01001007387 */ /* 0x0009e60000100a00 */
[----:B-1----:R-:W-:Y:S01]  /*368c0*/  IMAD.WIDE R26, R2, 0x4, R40 ;  /* 0x00000004021a7825 */ /* 0x002fe200078e0228 */
[----:B------:R1:W-:Y:S04]  /*368d0*/  STL.64 [R1+0x2010], R34 ;  /* 0x0020102201007387 */ /* 0x0003e80000100a00 */
[----:B------:R-:W-:Y:S04]  /*368e0*/  LDGSTS.E [R19+-0x7fffc], desc[UR4][R32.64], !P2 ;  /* 0x8000400020137fae */ /* 0x000fe8000d121844 */
[----:B------:R-:W2:Y:S04]  /*368f0*/  LDL.LU.64 R48, [R1+0xb00] ;  /* 0x000b000001307983 */ /* 0x000ea80000300a00 */
[----:B------:R-:W-:Y:S04]  /*36900*/  LDGSTS.E [R252+-0x7bffc], desc[UR4][R16.64], !P2 ;  /* 0x8400400010fc7fae */ /* 0x000fe8000d121844 */
[----:B------:R3:W-:Y:S04]  /*36910*/  STL.64 [R1+0x2050], R26 ;  /* 0x0020501a01007387 */ /* 0x0007e80000100a00 */
[----:B------:R1:W-:Y:S04]  /*36920*/  LDGSTS.E [R251+-0x77ffc], desc[UR4][R34.64], !P2 ;  /* 0x8800400022fb7fae */ /* 0x0003e8000d121844 */
[----:B----4-:R-:W4:Y:S04]  /*36930*/  LDL.LU.64 R16, [R1+0xaf8] ;  /* 0x000af80001107983 */ /* 0x010f280000300a00 */
[----:B------:R-:W4:Y:S04]  /*36940*/  LDL.LU.64 R32, [R1+0xaf0] ;  /* 0x000af00001207983 */ /* 0x000f280000300a00 */
[----:B------:R-:W4:Y:S01]  /*36950*/  LDL.LU.64 R40, [R1+0xae8] ;  /* 0x000ae80001287983 */ /* 0x000f220000300a00 */
[----:B-1----:R-:W-:-:S03]  /*36960*/  VIADD R35, R249, 0x100000 ;  /* 0x00100000f9237836 */ /* 0x002fc60000000000 */
[----:B------:R1:W-:Y:S01]  /*36970*/  LDGSTS.E [R250+-0x73ffc], desc[UR4][R26.64], !P2 ;  /* 0x8c0040001afa7fae */ /* 0x0003e2000d121844 */
[----:B------:R-:W-:Y:S02]  /*36980*/  VIADD R34, R18, 0xfffffef8 ;  /* 0xfffffef812227836 */ /* 0x000fe40000000000 */
[----:B---3--:R-:W-:-:S04]  /*36990*/  IMAD.WIDE R42, R2, 0x4, R24 ;  /* 0x00000004022a7825 */ /* 0x008fc800078e0218 */
[C---:B------:R-:W-:Y:S01]  /*369a0*/  IMAD.WIDE R24, R2.reuse, 0x4, R226 ;  /* 0x0000000402187825 */ /* 0x040fe200078e02e2 */
[----:B------:R-:W-:Y:S03]  /*369b0*/  STL.64 [R1+0x2090], R42 ;  /* 0x0020902a01007387 */ /* 0x000fe60000100a00 */
[C---:B-1----:R-:W-:Y:S01]  /*369c0*/  IMAD.WIDE R26, R2.reuse, 0x4, R234 ;  /* 0x00000004021a7825 */ /* 0x042fe200078e02ea */
[----:B------:R1:W-:Y:S03]  /*369d0*/  STL.64 [R1+0x20d0], R24 ;  /* 0x0020d01801007387 */ /* 0x0003e60000100a00 */
[----:B------:R-:W-:Y:S01]  /*369e0*/  IMAD.WIDE R18, R2, 0x4, R242 ;  /* 0x0000000402127825 */ /* 0x000fe200078e02f2 */
[----:B------:R-:W-:Y:S04]  /*369f0*/  LDGSTS.E [R35+-0x7fff8], desc[UR4][R42.64], !P0 ;  /* 0x800080002a237fae */ /* 0x000fe8000c121844 */
[----:B------:R-:W-:Y:S04]  /*36a00*/  LDGSTS.E [R252+-0x7bff8], desc[UR4][R24.64], !P0 ;  /* 0x8400800018fc7fae */ /* 0x000fe8000c121844 */
[----:B------:R-:W-:Y:S01]  /*36a10*/  STL.64 [R1+0x2108], R26 ;  /* 0x0021081a01007387 */ /* 0x000fe20000100a00 */
[----:B------:R-:W-:-:S03]  /*36a20*/  ISETP.GE.U32.AND P2, PT, R34, 0x7ffffeb9, PT ;  /* 0x7ffffeb92200780c */ /* 0x000fc60003f46070 */
[----:B------:R-:W-:Y:S04]  /*36a30*/  LDGSTS.E [R251+-0x77ff8], desc[UR4][R26.64], !P0 ;  /* 0x880080001afb7fae */ /* 0x000fe8000c121844 */
[----:B-1----:R-:W3:Y:S04]  /*36a40*/  LDL.LU.64 R24, [R1+0xae0] ;  /* 0x000ae00001187983 */ /* 0x002ee80000300a00 */
[----:B------:R1:W-:Y:S04]  /*36a50*/  STL.64 [R1+0x2138], R18 ;  /* 0x0021381201007387 */ /* 0x0003e80000100a00 */
[----:B------:R-:W3:Y:S04]  /*36a60*/  LDL.LU.64 R226, [R1+0xad8] ;  /* 0x000ad80001e27983 */ /* 0x000ee80000300a00 */
[----:B------:R-:W3:Y:S04]  /*36a70*/  LDL.LU.64 R234, [R1+0xad0] ;  /* 0x000ad00001ea7983 */ /* 0x000ee80000300a00 */
[----:B------:R-:W3:Y:S01]  /*36a80*/  LDL.LU.64 R242, [R1+0xac8] ;  /* 0x000ac80001f27983 */ /* 0x000ee20000300a00 */
[----:B--2---:R-:W-:-:S03]  /*36a90*/  VIADD R13, R13, 0xfffffedb ;  /* 0xfffffedb0d0d7836 */ /* 0x004fc60000000000 */
[----:B------:R1:W-:Y:S02]  /*36aa0*/  LDGSTS.E [R250+-0x73ff8], desc[UR4][R18.64], !P0 ;  /* 0x8c00800012fa7fae */ /* 0x0003e4000c121844 */
[----:B------:R-:W-:Y:S01]  /*36ab0*/  ISETP.GE.U32.AND P0, PT, R13, 0x7ffffe9c, PT ;  /* 0x7ffffe9c0d00780c */ /* 0x000fe20003f06070 */
[----:B------:R-:W-:Y:S01]  /*36ac0*/  VIADD R12, R12, 0xfffffeda ;  /* 0xfffffeda0c0c7836 */ /* 0x000fe20000000000 */
[----:B------:R-:W2:Y:S01]  /*36ad0*/  LDC R13, c[0x0][0x230] ;  /* 0x00008c00ff0d7b82 */ /* 0x000ea20000000800 */
[----:B-1----:R-:W-:-:S07]  /*36ae0*/  VIADD R19, R249, 0x100000 ;  /* 0x00100000f9137836 */ /* 0x002fce0000000000 */
[----:B------:R-:W1:Y:S01]  /*36af0*/  LDC R18, c[0x0][0x230] ;  /* 0x00008c00ff127b82 */ /* 0x000e620000000800 */
[----:B------:R-:W-:-:S05]  /*36b00*/  IMAD.WIDE R34, R2, 0x4, R48 ;  /* 0x0000000402227825 */ /* 0x000fca00078e0230 */
[----:B------:R-:W-:Y:S04]  /*36b10*/  STL.64 [R1+0x2160], R34 ;  /* 0x0021602201007387 */ /* 0x000fe80000100a00 */
[----:B------:R3:W-:Y:S01]  /*36b20*/  LDGSTS.E [R19+-0x7fff4], desc[UR4][R34.64], !P2 ;  /* 0x8000c00022137fae */ /* 0x0007e2000d121844 */
[----:B----4-:R-:W-:-:S04]  /*36b30*/  IMAD.WIDE R16, R2, 0x4, R16 ;  /* 0x0000000402107825 */ /* 0x010fc800078e0210 */
[C---:B------:R-:W-:Y:S01]  /*36b40*/  IMAD.WIDE R32, R2.reuse, 0x4, R32 ;  /* 0x0000000402207825 */ /* 0x040fe200078e0220 */
[----:B------:R4:W-:Y:S03]  /*36b50*/  STL.64 [R1+0x2180], R16 ;  /* 0x0021801001007387 */ /* 0x0009e60000100a00 */
[C---:B------:R-:W-:Y:S01]  /*36b60*/  IMAD.WIDE R26, R2.reuse, 0x4, R40 ;  /* 0x00000004021a7825 */ /* 0x040fe200078e0228 */
[----:B------:R2:W-:Y:S04]  /*36b70*/  STL.64 [R1+0x2198], R32 ;  /* 0x0021982001007387 */ /* 0x0005e80000100a00 */
[----:B------:R-:W2:Y:S04]  /*36b80*/  LDL.LU.64 R40, [R1+0xac0] ;  /* 0x000ac00001287983 */ /* 0x000ea80000300a00 */
[----:B------:R-:W-:Y:S04]  /*36b90*/  LDGSTS.E [R252+-0x7bff4], desc[UR4][R16.64], !P2 ;  /* 0x8400c00010fc7fae */ /* 0x000fe8000d121844 */
[----:B------:R1:W-:Y:S04]  /*36ba0*/  STL.64 [R1+0x21a8], R26 ;  /* 0x0021a81a01007387 */ /* 0x0003e80000100a00 */
[----:B------:R2:W-:Y:S04]  /*36bb0*/  LDGSTS.E [R251+-0x77ff4], desc[UR4][R32.64], !P2 ;  /* 0x8800c00020fb7fae */ /* 0x0005e8000d121844 */
[----:B----4-:R-:W4:Y:S04]  /*36bc0*/  LDL.LU.64 R16, [R1+0xab8] ;  /* 0x000ab80001107983 */ /* 0x010f280000300a00 */
[----:B------:R-:W4:Y:S04]  /*36bd0*/  LDL.LU.64 R56, [R1+0xab0] ;  /* 0x000ab00001387983 */ /* 0x000f280000300a00 */
[----:B------:R-:W4:Y:S04]  /*36be0*/  LDL.LU.64 R48, [R1+0xaa8] ;  /* 0x000aa80001307983 */ /* 0x000f280000300a00 */
[----:B------:R1:W-:Y:S01]  /*36bf0*/  LDGSTS.E [R250+-0x73ff4], desc[UR4][R26.64], !P2 ;  /* 0x8c00c0001afa7fae */ /* 0x0003e2000d121844 */
[----:B---3--:R-:W-:-:S04]  /*36c00*/  IMAD.WIDE R34, R2, 0x4, R24 ;  /* 0x0000000402227825 */ /* 0x008fc800078e0218 */
[C---:B--2---:R-:W-:Y:S01]  /*36c10*/  IMAD.WIDE R32, R2.reuse, 0x4, R226 ;  /* 0x0000000402207825 */ /* 0x044fe200078e02e2 */
[----:B------:R-:W-:Y:S03]  /*36c20*/  STL.64 [R1+0x26c0], R34 ;  /* 0x0026c02201007387 */ /* 0x000fe60000100a00 */
[C---:B-1----:R-:W-:Y:S01]  /*36c30*/  IMAD.WIDE R26, R2.reuse, 0x4, R234 ;  /* 0x00000004021a7825 */ /* 0x042fe200078e02ea */
[----:B------:R1:W-:Y:S03]  /*36c40*/  STL.64 [R1+0x26c8], R32 ;  /* 0x0026c82001007387 */ /* 0x0003e60000100a00 */
[----:B------:R-:W-:Y:S01]  /*36c50*/  IMAD.WIDE R24, R2, 0x4, R242 ;  /* 0x0000000402187825 */ /* 0x000fe200078e02f2 */
[----:B------:R2:W-:Y:S04]  /*36c60*/  LDGSTS.E [R19+-0x70000], desc[UR4][R34.64], !P0 ;  /* 0x9000000022137fae */ /* 0x0005e8000c121844 */
[----:B------:R-:W-:Y:S04]  /*36c70*/  LDGSTS.E [R252+-0x6c000], desc[UR4][R32.64], !P0 ;  /* 0x9400000020fc7fae */ /* 0x000fe8000c121844 */
[----:B------:R-:W-:Y:S01]  /*36c80*/  STL.64 [R1+0x26d0], R26 ;  /* 0x0026d01a01007387 */ /* 0x000fe20000100a00 */
[----:B------:R-:W-:-:S02]  /*36c90*/  ISETP.GE.U32.AND P2, PT, R12, 0x7ffffe9b, PT ;  /* 0x7ffffe9b0c00780c */ /* 0x000fc40003f46070 */
[----:B------:R-:W3:Y:S01]  /*36ca0*/  LDC R12, c[0x0][0x230] ;  /* 0x00008c00ff0c7b82 */ /* 0x000ee20000000800 */
        /* <DEDUP_REMOVED lines=9> */
[----:B-1----:R-:W-:Y:S02]  /*36d40*/  VIADD R24, R249, 0x100000 ;  /* 0x00100000f9187836 */ /* 0x002fe40000000000 */
[----:B------:R-:W-:-:S05]  /*36d50*/  IMAD.WIDE R40, R2, 0x4, R40 ;  /* 0x0000000402287825 */ /* 0x000fca00078e0228 */
[----:B------:R-:W-:Y:S04]  /*36d60*/  STL.64 [R1+0x26e0], R40 ;  /* 0x0026e02801007387 */ /* 0x000fe80000100a00 */
[----:B------:R-:W-:Y:S01]  /*36d70*/  LDGSTS.E [R24+-0x6fffc], desc[UR4][R40.64], !P2 ;  /* 0x9000400028187fae */ /* 0x000fe2000d121844 */
[----:B----4-:R-:W-:-:S04]  /*36d80*/  IMAD.WIDE R16, R2, 0x4, R16 ;  /* 0x0000000402107825 */ /* 0x010fc800078e0210 */
[C---:B------:R-:W-:Y:S01]  /*36d90*/  IMAD.WIDE R26, R2.reuse, 0x4, R56 ;  /* 0x00000004021a7825 */ /* 0x040fe200078e0238 */
[----:B------:R1:W-:Y:S03]  /*36da0*/  STL.64 [R1+0x26e8], R16 ;  /* 0x0026e81001007387 */ /* 0x0003e60000100a00 */
[C---:B------:R-:W-:Y:S01]  /*36db0*/  IMAD.WIDE R18, R2.reuse, 0x4, R48 ;  /* 0x0000000402127825 */ /* 0x040fe200078e0230 */
[----:B------:R-:W-:Y:S04]  /*36dc0*/  STL.64 [R1+0x26f0], R26 ;  /* 0x0026f01a01007387 */ /* 0x000fe80000100a00 */
[----:B------:R-:W2:Y:S04]  /*36dd0*/  LDL.LU.64 R24, [R1+0xa80] ;  /* 0x000a800001187983 */ /* 0x000ea80000300a00 */
[----:B------:R-:W-:Y:S04]  /*36de0*/  LDGSTS.E [R252+-0x6bffc], desc[UR4][R16.64], !P2 ;  /* 0x9400400010fc7fae */ /* 0x000fe8000d121844 */
[----:B------:R4:W-:Y:S04]  /*36df0*/  STL.64 [R1+0x26f8], R18 ;  /* 0x0026f81201007387 */ /* 0x0009e80000100a00 */
[----:B------:R-:W-:Y:S04]  /*36e00*/  LDGSTS.E [R251+-0x67ffc], desc[UR4][R26.64], !P2 ;  /* 0x980040001afb7fae */ /* 0x000fe8000d121844 */
[----:B-1----:R-:W2:Y:S04]  /*36e10*/  LDL.LU.64 R16, [R1+0xa78] ;  /* 0x000a780001107983 */ /* 0x002ea80000300a00 */
[----:B------:R-:W2:Y:S04]  /*36e20*/  LDL.LU.64 R48, [R1+0xa70] ;  /* 0x000a700001307983 */ /* 0x000ea80000300a00 */
[----:B------:R-:W2:Y:S04]  /*36e30*/  LDL.LU.64 R40, [R1+0xa68] ;  /* 0x000a680001287983 */ /* 0x000ea80000300a00 */
[----:B------:R4:W-:Y:S02]  /*36e40*/  LDGSTS.E [R250+-0x63ffc], desc[UR4][R18.64], !P2 ;  /* 0x9c00400012fa7fae */ /* 0x0009e4000d121844 */
[----:B----4-:R-:W-:Y:S01]  /*36e50*/  VIADD R19, R249, 0x100000 ;  /* 0x00100000f9137836 */ /* 0x010fe20000000000 */
[----:B------:R-:W1:Y:S01]  /*36e60*/  LDC R18, c[0x0][0x230] ;  /* 0x00008c00ff127b82 */ /* 0x000e620000000800 */
[----:B---3--:R-:W-:-:S04]  /*36e70*/  IMAD.WIDE R42, R2, 0x4, R32 ;  /* 0x00000004022a7825 */ /* 0x008fc800078e0220 */
[C---:B------:R-:W-:Y:S01]  /*36e80*/  IMAD.WIDE R32, R2.reuse, 0x4, R226 ;  /* 0x0000000402207825 */ /* 0x040fe200078e02e2 */
[----:B------:R-:W-:Y:S03]  /*36e90*/  STL.64 [R1+0x2700], R42 ;  /* 0x0027002a01007387 */ /* 0x000fe60000100a00 */
[C---:B------:R-:W-:Y:S01]  /*36ea0*/  IMAD.WIDE R34, R2.reuse, 0x4, R234 ;  /* 0x0000000402227825 */ /* 0x040fe200078e02ea */
[----:B------:R3:W-:Y:S03]  /*36eb0*/  STL.64 [R1+0x2708], R32 ;  /* 0x0027082001007387 */ /* 0x0007e60000100a00 */
[----:B------:R-:W-:Y:S01]  /*36ec0*/  IMAD.WIDE R26, R2, 0x4, R242 ;  /* 0x00000004021a7825 */ /* 0x000fe200078e02f2 */
[----:B------:R-:W-:Y:S04]  /*36ed0*/  LDGSTS.E [R19+-0x6fff8], desc[UR4][R42.64], !P0 ;  /* 0x900080002a137fae */ /* 0x000fe8000c121844 */
[----:B------:R-:W-:Y:S04]  /*36ee0*/  LDGSTS.E [R252+-0x6bff8], desc[UR4][R32.64], !P0 ;  /* 0x9400800020fc7fae */ /* 0x000fe8000c121844 */
[----:B------:R4:W-:Y:S01]  /*36ef0*/  STL.64 [R1+0x2710], R34 ;  /* 0x0027102201007387 */ /* 0x0009e20000100a00 */
[----:B------:R-:W-:-:S03]  /*36f00*/  VIADD R13, R13, 0xfffffed8 ;  /* 0xfffffed80d0d7836 */ /* 0x000fc60000000000 */
[----:B------:R4:W-:Y:S04]  /*36f10*/  LDGSTS.E [R251+-0x67ff8], desc[UR4][R34.64], !P0 ;  /* 0x9800800022fb7fae */ /* 0x0009e8000c121844 */
[----:B---3--:R-:W3:Y:S04]  /*36f20*/  LDL.LU.64 R32, [R1+0xa60] ;  /* 0x000a600001207983 */ /* 0x008ee80000300a00 */
[----:B------:R1:W-:Y:S04]  /*36f30*/  STL.64 [R1+0x2718], R26 ;  /* 0x0027181a01007387 */ /* 0x0003e80000100a00 */
[----:B------:R-:W3:Y:S04]  /*36f40*/  LDL.LU.64 R226, [R1+0xa58] ;  /* 0x000a580001e27983 */ /* 0x000ee80000300a00 */
[----:B------:R-:W3:Y:S04]  /*36f50*/  LDL.LU.64 R234, [R1+0xa50] ;  /* 0x000a500001ea7983 */ /* 0x000ee80000300a00 */
[----:B------:R-:W3:Y:S01]  /*36f60*/  LDL.LU.64 R242, [R1+0xa48] ;  /* 0x000a480001f27983 */ /* 0x000ee20000300a00 */
[----:B------:R-:W-:Y:S01]  /*36f70*/  ISETP.GE.U32.AND P2, PT, R13, 0x7ffffe99, PT ;  /* 0x7ffffe990d00780c */ /* 0x000fe20003f46070 */
[----:B------:R-:W-:Y:S01]  /*36f80*/  VIADD R12, R12, 0xfffffef7 ;  /* 0xfffffef70c0c7836 */ /* 0x000fe20000000000 */
[----:B------:R-:W3:Y:S01]  /*36f90*/  LDC R13, c[0x0][0x230] ;  /* 0x00008c00ff0d7b82 */ /* 0x000ee20000000800 */
[----:B------:R1:W-:Y:S01]  /*36fa0*/  LDGSTS.E [R250+-0x63ff8], desc[UR4][R26.64], !P0 ;  /* 0x9c0080001afa7fae */ /* 0x0003e2000c121844 */
[----:B------:R-:W-:-:S02]  /*36fb0*/  VIADD R249, R249, 0x100000 ;  /* 0x00100000f9f97836 */ /* 0x000fc40000000000 */
[----:B------:R-:W-:-:S04]  /*36fc0*/  ISETP.GE.U32.AND P0, PT, R12, 0x7ffffeb8, PT ;  /* 0x7ffffeb80c00780c */ /* 0x000fc80003f06070 */
[----:B------:R-:W3:Y:S01]  /*36fd0*/  LDC R12, c[0x0][0x230] ;  /* 0x00008c00ff0c7b82 */ /* 0x000ee20000000800 */
[----:B--2---:R-:W-:-:S05]  /*36fe0*/  IMAD.WIDE R24, R2, 0x4, R24 ;  /* 0x0000000402187825 */ /* 0x004fca00078e0218 */
[----:B------:R2:W-:Y:S04]  /*36ff0*/  STL.64 [R1+0x2720], R24 ;  /* 0x0027201801007387 */ /* 0x0005e80000100a00 */
[----:B------:R2:W-:Y:S01]  /*37000*/  LDGSTS.E [R252+-0x6fff4], desc[UR4][R24.64], !P2 ;  /* 0x9000c00018fc7fae */ /* 0x0005e2000d121844 */
[----:B------:R-:W-:-:S04]  /*37010*/  IMAD.WIDE R16, R2, 0x4, R16 ;  /* 0x0000000402107825 */ /* 0x000fc800078e0210 */
[C---:B----4-:R-:W-:Y:S01]  /*37020*/  IMAD.WIDE R34, R2.reuse, 0x4, R48 ;  /* 0x0000000402227825 */ /* 0x050fe200078e0230 */
[----:B------:R4:W-:Y:S03]  /*37030*/  STL.64 [R1+0x2728], R16 ;  /* 0x0027281001007387 */ /* 0x0009e60000100a00 */
[----:B-1----:R-:W-:Y:S01]  /*37040*/  IMAD.WIDE R26, R2, 0x4, R40 ;  /* 0x00000004021a7825 */ /* 0x002fe200078e0228 */
[----:B------:R1:W-:Y:S04]  /*37050*/  STL.64 [R1+0x2730], R34 ;  /* 0x0027302201007387 */ /* 0x0003e80000100a00 */
[----:B--2---:R-:W2:Y:S04]  /*37060*/  LDL.LU.64 R24, [R1+0xa40] ;  /* 0x000a400001187983 */ /* 0x004ea80000300a00 */
[----:B------:R1:W-:Y:S04]  /*37070*/  LDGSTS.E [R251+-0x6bff4], desc[UR4][R16.64], !P2 ;  /* 0x9400c00010fb7fae */ /* 0x0003e8000d121844 */
[----:B------:R3:W-:Y:S01]  /*37080*/  STL.64 [R1+0x2738], R26 ;  /* 0x0027381a01007387 */ /* 0x0007e20000100a00 */
[----:B------:R-:W-:-:S03]  /*37090*/  VIADD R252, R248, 0x100000 ;  /* 0x00100000f8fc7836 */ /* 0x000fc60000000000 */
        /* <DEDUP_REMOVED lines=15> */
[----:B------:R-:W-:Y:S04]  /*37190*/  STL.64 [R1+0x1ee8], R26 ;  /* 0x001ee81a01007387 */ /* 0x000fe80000100a00 */
[----:B-1----:R-:W3:Y:S04]  /*371a0*/  LDL.LU.64 R32, [R1+0xa20] ;  /* 0x000a200001207983 */ /* 0x002ee80000300a00 */
[----:B------:R1:W-:Y:S04]  /*371b0*/  STL.64 [R1+0x1f20], R18 ;  /* 0x001f201201007387 */ /* 0x0003e80000100a00 */
[----:B------:R-:W3:Y:S04]  /*371c0*/  LDL.LU.64 R226, [R1+0xa18] ;  /* 0x000a180001e27983 */ /* 0x000ee80000300a00 */
[----:B------:R-:W3:Y:S04]  /*371d0*/  LDL.LU.64 R234, [R1+0xa10] ;  /* 0x000a100001ea7983 */ /* 0x000ee80000300a00 */
[----:B------:R-:W3:Y:S01]  /*371e0*/  LDL.LU.64 R242, [R1+0xa08] ;  /* 0x000a080001f27983 */ /* 0x000ee20000300a00 */
[----:B------:R-:W-:Y:S01]  /*371f0*/  ISETP.GE.U32.AND P2, PT, R34, 0x7ffffeb7, PT ;  /* 0x7ffffeb72200780c */ /* 0x000fe20003f46070 */
[----:B------:R-:W-:-:S02]  /*37200*/  VIADD R250, R248, 0x100000 ;  /* 0x00100000f8fa7836 */ /* 0x000fc40000000000 */
[----:B------:R-:W-:Y:S02]  /*37210*/  VIADD R249, R248, 0x100000 ;  /* 0x00100000f8f97836 */ /* 0x000fe40000000000 */
[----:B------:R-:W-:Y:S01]  /*37220*/  VIADD R13, R13, 0xfffffef5 ;  /* 0xfffffef50d0d7836 */ /* 0x000fe20000000000 */
[----:B------:R-:W-:Y:S04]  /*37230*/  LDGSTS.E [R250+-0x78000], desc[UR4][R26.64], !P0 ;  /* 0x880000001afa7fae */ /* 0x000fe8000c121844 */
[----:B------:R1:W-:Y:S01]  /*37240*/  LDGSTS.E [R249+-0x74000], desc[UR4][R18.64], !P0 ;  /* 0x8c00000012f97fae */ /* 0x0003e2000c121844 */
[----:B------:R-:W-:Y:S01]  /*37250*/  ISETP.GE.U32.AND P0, PT, R13, 0x7ffffeb6, PT ;  /* 0x7ffffeb60d00780c */ /* 0x000fe20003f06070 */
[----:B------:R-:W-:Y:S01]  /*37260*/  VIADD R12, R12, 0xfffffef4 ;  /* 0xfffffef40c0c7836 */ /* 0x000fe20000000000 */
[----:B------:R-:W3:Y:S08]  /*37270*/  LDC R13, c[0x0][0x230] ;  /* 0x00008c00ff0d7b82 */ /* 0x000ef00000000800 */
[----:B-1----:R-:W1:Y:S01]  /*37280*/  LDC R18, c[0x0][0x230] ;  /* 0x00008c00ff127b82 */ /* 0x002e620000000800 */
[----:B--2---:R-:W-:-:S05]  /*37290*/  IMAD.WIDE R24, R2, 0x4, R24 ;  /* 0x0000000402187825 */ /* 0x004fca00078e0218 */
[----:B------:R2:W-:Y:S04]  /*372a0*/  STL.64 [R1+0x1f58], R24 ;  /* 0x001f581801007387 */ /* 0x0005e80000100a00 */
[----:B------:R-:W-:Y:S01]  /*372b0*/  LDGSTS.E [R252+-0x7fffc], desc[UR4][R24.64], !P2 ;  /* 0x8000400018fc7fae */ /* 0x000fe2000d121844 */
[----:B----4-:R-:W-:-:S04]  /*372c0*/  IMAD.WIDE R16, R2, 0x4, R16 ;  /* 0x0000000402107825 */ /* 0x010fc800078e0210 */
[C---:B------:R-:W-:Y:S01]  /*372d0*/  IMAD.WIDE R34, R2.reuse, 0x4, R48 ;  /* 0x0000000402227825 */ /* 0x040fe200078e0230 */
[----:B------:R4:W-:Y:S03]  /*372e0*/  STL.64 [R1+0x1f90], R16 ;  /* 0x001f901001007387 */ /* 0x0009e60000100a00 */
[C---:B------:R-:W-:Y:S01]  /*372f0*/  IMAD.WIDE R26, R2.reuse, 0x4, R40 ;  /* 0x00000004021a7825 */ /* 0x040fe200078e0228 */
[----:B------:R1:W-:Y:S04]  /*37300*/  STL.64 [R1+0x1fc8], R34 ;  /* 0x001fc82201007387 */ /* 0x0003e80000100a00 */
[----:B--2---:R-:W2:Y:S04]  /*37310*/  LDL.LU.64 R24, [R1+0xa00] ;  /* 0x000a000001187983 */ /* 0x004ea80000300a00 */
        /* <DEDUP_REMOVED lines=15> */
[----:B------:R3:W-:Y:S01]  /*37410*/  STL.64 [R1+0x20c8], R34 ;  /* 0x0020c82201007387 */ /* 0x0007e20000100a00 */
[----:B------:R-:W-:-:S02]  /*37420*/  ISETP.GE.U32.AND P2, PT, R12, 0x7ffffeb5, PT ;  /* 0x7ffffeb50c00780c */ /* 0x000fc40003f46070 */
[----:B------:R-:W4:Y:S01]  /*37430*/  LDC R12, c[0x0][0x230] ;  /* 0x00008c00ff0c7b82 */ /* 0x000f220000000800 */
[----:B------:R3:W-:Y:S04]  /*37440*/  LDGSTS.E [R250+-0x77ff8], desc[UR4][R34.64], !P0 ;  /* 0x8800800022fa7fae */ /* 0x0007e8000c121844 */
[----:B-1----:R-:W4:Y:S04]  /*37450*/  LDL.LU.64 R32, [R1+0x9e0] ;  /* 0x0009e00001207983 */ /* 0x002f280000300a00 */
[----:B------:R1:W-:Y:S04]  /*37460*/  STL.64 [R1+0x2100], R26 ;  /* 0x0021001a01007387 */ /* 0x0003e80000100a00 */
[----:B------:R-:W4:Y:S04]  /*37470*/  LDL.LU.64 R226, [R1+0x9d8] ;  /* 0x0009d80001e27983 */ /* 0x000f280000300a00 */
[----:B------:R-:W4:Y:S04]  /*37480*/  LDL.LU.64 R234, [R1+0x9d0] ;  /* 0x0009d00001ea7983 */ /* 0x000f280000300a00 */
[----:B------:R-:W4:Y:S01]  /*37490*/  LDL.LU.64 R242, [R1+0x9c8] ;  /* 0x0009c80001f27983 */ /* 0x000f220000300a00 */
[----:B---3--:R-:W-:-:S03]  /*374a0*/  VIADD R34, R18, 0xfffffed7 ;  /* 0xfffffed712227836 */ /* 0x008fc60000000000 */
[----:B------:R1:W-:Y:S02]  /*374b0*/  LDGSTS.E [R249+-0x73ff8], desc[UR4][R26.64], !P0 ;  /* 0x8c0080001af97fae */ /* 0x0003e4000c121844 */
[----:B------:R-:W-:Y:S01]  /*374c0*/  ISETP.GE.U32.AND P0, PT, R34, 0x7ffffe98, PT ;  /* 0x7ffffe982200780c */ /* 0x000fe20003f06070 */
[----:B--2---:R-:W-:-:S05]  /*374d0*/  IMAD.WIDE R24, R2, 0x4, R24 ;  /* 0x0000000402187825 */ /* 0x004fca00078e0218 */
[----:B------:R2:W-:Y:S04]  /*374e0*/  STL.64 [R1+0x2130], R24 ;  /* 0x0021301801007387 */ /* 0x0005e80000100a00 */
[----:B------:R-:W-:Y:S01]  /*374f0*/  LDGSTS.E [R252+-0x7fff4], desc[UR4][R24.64], !P2 ;  /* 0x8000c00018fc7fae */ /* 0x000fe2000d121844 */
[----:B----4-:R-:W-:-:S04]  /*37500*/  IMAD.WIDE R16, R2, 0x4, R16 ;  /* 0x0000000402107825 */ /* 0x010fc800078e0210 */
[C---:B-1----:R-:W-:Y:S01]  /*37510*/  IMAD.WIDE R26, R2.reuse, 0x4, R48 ;  /* 0x00000004021a7825 */ /* 0x042fe200078e0230 */
[----:B------:R1:W-:Y:S03]  /*37520*/  STL.64 [R1+0x2158], R16 ;  /* 0x0021581001007387 */ /* 0x0003e60000100a00 */
[----:B------:R-:W-:Y:S01]  /*37530*/  IMAD.WIDE R18, R2, 0x4, R40 ;  /* 0x0000000402127825 */ /* 0x000fe200078e0228 */
[----:B------:R-:W-:Y:S04]  /*37540*/  STL.64 [R1+0x2178], R26 ;  /* 0x0021781a01007387 */ /* 0x000fe80000100a00 */
[----:B--2---:R-:W2:Y:S04]  /*37550*/  LDL.LU.64 R24, [R1+0x9c0] ;  /* 0x0009c00001187983 */ /* 0x004ea80000300a00 */
[----:B------:R-:W-:Y:S04]  /*37560*/  LDGSTS.E [R251+-0x7bff4], desc[UR4][R16.64], !P2 ;  /* 0x8400c00010fb7fae */ /* 0x000fe8000d121844 */
[----:B------:R3:W-:Y:S04]  /*37570*/  STL.64 [R1+0x2190], R18 ;  /* 0x0021901201007387 */ /* 0x0007e80000100a00 */
[----:B------:R-:W-:Y:S04]  /*37580*/  LDGSTS.E [R250+-0x77ff4], desc[UR4][R26.64], !P2 ;  /* 0x8800c0001afa7fae */ /* 0x000fe8000d121844 */
[----:B-1----:R-:W4:Y:S04]  /*37590*/  LDL.LU.64 R16, [R1+0x9b8] ;  /* 0x0009b80001107983 */ /* 0x002f280000300a00 */
[----:B------:R-:W4:Y:S04]  /*375a0*/  LDL.LU.64 R48, [R1+0x9b0] ;  /* 0x0009b00001307983 */ /* 0x000f280000300a00 */
[----:B------:R-:W4:Y:S04]  /*375b0*/  LDL.LU.64 R40, [R1+0x9a8] ;  /* 0x0009a80001287983 */ /* 0x000f280000300a00 */
[----:B------:R3:W-:Y:S01]  /*375c0*/  LDGSTS.E [R249+-0x73ff4], desc[UR4][R18.64], !P2 ;  /* 0x8c00c00012f97fae */ /* 0x0007e2000d121844 */
[----:B------:R-:W-:-:S02]  /*375d0*/  VIADD R13, R13, 0xfffffed6 ;  /* 0xfffffed60d0d7836 */ /* 0x000fc40000000000 */
[C---:B------:R-:W-:Y:S01]  /*375e0*/  IMAD.WIDE R42, R2.reuse, 0x4, R32 ;  /* 0x00000004022a7825 */ /* 0x040fe200078e0220 */
[----:B---3--:R-:W1:Y:S03]  /*375f0*/  LDC R18, c[0x0][0x230] ;  /* 0x00008c00ff127b82 */ /* 0x008e660000000800 */
        /* <DEDUP_REMOVED lines=8> */
[----:B------:R-:W-:Y:S01]  /*37680*/  ISETP.GE.U32.AND P2, PT, R13, 0x7ffffe97, PT ;  /* 0x7ffffe970d00780c */ /* 0x000fe20003f46070 */
[----:B------:R-:W-:Y:S01]  /*37690*/  VIADD R12, R12, 0xfffffed5 ;  /* 0xfffffed50c0c7836 */ /* 0x000fe20000000000 */
[----:B------:R-:W1:Y:S01]  /*376a0*/  LDC R13, c[0x0][0x230] ;  /* 0x00008c00ff0d7b82 */ /* 0x000e620000000800 */
[----:B------:R4:W-:Y:S04]  /*376b0*/  LDGSTS.E [R250+-0x68000], desc[UR4][R34.64], !P0 ;  /* 0x9800000022fa7fae */ /* 0x0009e8000c121844 */
[----:B---3--:R-:W3:Y:S04]  /*376c0*/  LDL.LU.64 R32, [R1+0x9a0] ;  /* 0x0009a00001207983 */ /* 0x008ee80000300a00 */
[----:B------:R4:W-:Y:S04]  /*376d0*/  STL.64 [R1+0x2758], R26 ;  /* 0x0027581a01007387 */ /* 0x0009e80000100a00 */
[----:B------:R-:W3:Y:S04]  /*376e0*/  LDL.LU.64 R226, [R1+0x998] ;  /* 0x0009980001e27983 */ /* 0x000ee80000300a00 */
[----:B------:R-:W3:Y:S04]  /*376f0*/  LDL.LU.64 R234, [R1+0x990] ;  /* 0x0009900001ea7983 */ /* 0x000ee80000300a00 */
[----:B------:R-:W3:Y:S04]  /*37700*/  LDL.LU.64 R242, [R1+0x988] ;  /* 0x0009880001f27983 */ /* 0x000ee80000300a00 */
[----:B------:R4:W-:Y:S01]  /*37710*/  LDGSTS.E [R249+-0x64000], desc[UR4][R26.64], !P0 ;  /* 0x9c0000001af97fae */ /* 0x0009e2000c121844 */
[----:B------:R-:W-:Y:S01]  /*37720*/  ISETP.GE.U32.AND P0, PT, R12, 0x7ffffe96, PT ;  /* 0x7ffffe960c00780c */ /* 0x000fe20003f06070 */
[----:B------:R-:W-:Y:S01]  /*37730*/  VIADD R248, R248, 0x100000 ;  /* 0x00100000f8f87836 */ /* 0x000fe20000000000 */
[----:B------:R-:W3:Y:S01]  /*37740*/  LDC R12, c[0x0][0x230] ;  /* 0x00008c00ff0c7b82 */ /* 0x000ee20000000800 */
[----:B--2---:R-:W-:-:S05]  /*37750*/  IMAD.WIDE R24, R2, 0x4, R24 ;  /* 0x0000000402187825 */ /* 0x004fca00078e0218 */
[----:B------:R2:W-:Y:S04]  /*37760*/  STL.64 [R1+0x2760], R24 ;  /* 0x0027601801007387 */ /* 0x0005e80000100a00 */
[----:B------:R-:W-:Y:S01]  /*37770*/  LDGSTS.E [R252+-0x6fffc], desc[UR4][R24.64], !P2 ;  /* 0x9000400018fc7fae */ /* 0x000fe2000d121844 */
[----:B----4-:R-:W-:-:S04]  /*37780*/  IMAD.WIDE R16, R2, 0x4, R16 ;  /* 0x0000000402107825 */ /* 0x010fc800078e0210 */
[C---:B------:R-:W-:Y:S01]  /*37790*/  IMAD.WIDE R34, R2.reuse, 0x4, R48 ;  /* 0x0000000402227825 */ /* 0x040fe200078e0230 */
[----:B------:R4:W-:Y:S03]  /*377a0*/  STL.64 [R1+0x2768], R16 ;  /* 0x0027681001007387 */ /* 0x0009e60000100a00 */
[----:B------:R-:W-:Y:S01]  /*377b0*/  IMAD.WIDE R26, R2, 0x4, R40 ;  /* 0x00000004021a7825 */ /* 0x000fe200078e0228 */
[----:B------:R1:W-:Y:S04]  /*377c0*/  STL.64 [R1+0x2770], R34 ;  /* 0x0027702201007387 */ /* 0x0003e80000100a00 */
[----:B--2---:R-:W2:Y:S04]  /*377d0*/  LDL.LU.64 R24, [R1+0x980] ;  /* 0x0009800001187983 */ /* 0x004ea80000300a00 */
        /* <DEDUP_REMOVED lines=8> */
[----:B---3--:R-:W-:-:S04]  /*37860*/  IMAD.WIDE R42, R2, 0x4, R32 ;  /* 0x00000004022a7825 */ /* 0x008fc800078e0220 */
[C---:B------:R-:W-:Y:S01]  /*37870*/  IMAD.WIDE R32, R2.reuse, 0x4, R226 ;  /* 0x0000000402207825 */ /* 0x040fe200078e02e2 */
[----:B------:R-:W-:Y:S03]  /*37880*/  STL.64 [R1+0x2780], R42 ;  /* 0x0027802a01007387 */ /* 0x000fe60000100a00 */
[C---:B-1----:R-:W-:Y:S01]  /*37890*/  IMAD.WIDE R26, R2.reuse, 0x4, R234 ;  /* 0x00000004021a7825 */ /* 0x042fe200078e02ea */
[----:B------:R1:W-:Y:S03]  /*378a0*/  STL.64 [R1+0x2788], R32 ;  /* 0x0027882001007387 */ /* 0x0003e60000100a00 */
[----:B------:R-:W-:Y:S01]  /*378b0*/  IMAD.WIDE R18, R2, 0x4, R242 ;  /* 0x0000000402127825 */ /* 0x000fe200078e02f2 */
[----:B------:R3:W-:Y:S04]  /*378c0*/  LDGSTS.E [R252+-0x6fff8], desc[UR4][R42.64], !P0 ;  /* 0x900080002afc7fae */ /* 0x0007e8000c121844 */
[----:B------:R-:W-:Y:S04]  /*378d0*/  LDGSTS.E [R251+-0x6bff8], desc[UR4][R32.64], !P0 ;  /* 0x9400800020fb7fae */ /* 0x000fe8000c121844 */
[----:B------:R-:W-:Y:S01]  /*378e0*/  STL.64 [R1+0x2790], R26 ;  /* 0x0027901a01007387 */ /* 0x000fe20000100a00 */
[----:B------:R-:W-:-:S03]  /*378f0*/  ISETP.GE.U32.AND P2, PT, R34, 0x7ffffe95, PT ;  /* 0x7ffffe952200780c */ /* 0x000fc60003f46070 */
[----:B------:R-:W-:Y:S04]  /*37900*/  LDGSTS.E [R250+-0x67ff8], desc[UR4][R26.64], !P0 ;  /* 0x980080001afa7fae */ /* 0x000fe8000c121844 */
[----:B-1----:R-:W4:Y:S04]  /*37910*/  LDL.LU.64 R32, [R1+0x960] ;  /* 0x0009600001207983 */ /* 0x002f280000300a00 */
[----:B------:R1:W-:Y:S04]  /*37920*/  STL.64 [R1+0x2798], R18 ;  /* 0x0027981201007387 */ /* 0x0003e80000100a00 */
[----:B------:R-:W4:Y:S04]  /*37930*/  LDL.LU.64 R226, [R1+0x958] ;  /* 0x0009580001e27983 */ /* 0x000f280000300a00 */
[----:B------:R-:W4:Y:S04]  /*37940*/  LDL.LU.64 R234, [R1+0x950] ;  /* 0x0009500001ea7983 */ /* 0x000f280000300a00 */
[----:B------:R-:W4:Y:S01]  /*37950*/  LDL.LU.64 R242, [R1+0x948] ;  /* 0x0009480001f27983 */ /* 0x000f220000300a00 */
[----:B---3--:R-:W-:-:S02]  /*37960*/  VIADD R252, R13, 0xfffffef3 ;  /* 0xfffffef30dfc7836 */ /* 0x008fc40000000000 */
[----:B------:R-:W3:Y:S01]  /*37970*/  LDC R13, c[0x0][0x230] ;  /* 0x00008c00ff0d7b82 */ /* 0x000ee20000000800 */
[----:B------:R1:W-:Y:S02]  /*37980*/  LDGSTS.E [R249+-0x63ff8], desc[UR4][R18.64], !P0 ;  /* 0x9c00800012f97fae */ /* 0x0003e4000c121844 */
[----:B------:R-:W-:-:S05]  /*37990*/  ISETP.GE.U32.AND P0, PT, R252, 0x7ffffeb4, PT ;  /* 0x7ffffeb4fc00780c */ /* 0x000fca0003f06070 */
[----:B-1----:R-:W1:Y:S01]  /*379a0*/  LDC R18, c[0x0][0x230] ;  /* 0x00008c00ff127b82 */ /* 0x002e620000000800 */
[----:B--2---:R-:W-:-:S05]  /*379b0*/  IMAD.WIDE R24, R2, 0x4, R24 ;  /* 0x0000000402187825 */ /* 0x004fca00078e0218 */
[----:B------:R2:W-:Y:S04]  /*379c0*/  STL.64 [R1+0x27a0], R24 ;  /* 0x0027a01801007387 */ /* 0x0005e80000100a00 */
[----:B------:R2:W-:Y:S01]  /*379d0*/  LDGSTS.E [R251+-0x6fff4], desc[UR4][R24.64], !P2 ;  /* 0x9000c00018fb7fae */ /* 0x0005e2000d121844 */
[----:B----4-:R-:W-:-:S04]  /*379e0*/  IMAD.WIDE R16, R2, 0x4, R16 ;  /* 0x0000000402107825 */ /* 0x010fc800078e0210 */
[C---:B------:R-:W-:Y:S01]  /*379f0*/  IMAD.WIDE R34, R2.reuse, 0x4, R48 ;  /* 0x0000000402227825 */ /* 0x040fe200078e0230 */
[----:B------:R4:W-:Y:S03]  /*37a00*/  STL.64 [R1+0x27a8], R16 ;  /* 0x0027a81001007387 */ /* 0x0009e60000100a00 */
[----:B------:R-:W-:Y:S01]  /*37a10*/  IMAD.WIDE R26, R2, 0x4, R40 ;  /* 0x00000004021a7825 */ /* 0x000fe200078e0228 */
        /* <DEDUP_REMOVED lines=9> */
[----:B---3--:R-:W-:-:S03]  /*37ab0*/  VIADD R250, R247, 0x100000 ;  /* 0x00100000f7fa7836 */ /* 0x008fc60000000000 */
[----:B------:R3:W-:Y:S01]  /*37ac0*/  LDGSTS.E [R249+-0x63ff4], desc[UR4][R26.64], !P2 ;  /* 0x9c00c0001af97fae */ /* 0x0007e2000d121844 */
[----:B------:R-:W-:-:S04]  /*37ad0*/  IMAD.WIDE R42, R2, 0x4, R32 ;  /* 0x00000004022a7825 */ /* 0x000fc800078e0220 */
[C---:B------:R-:W-:Y:S01]  /*37ae0*/  IMAD.WIDE R32, R2.reuse, 0x4, R226 ;  /* 0x0000000402207825 */ /* 0x040fe200078e02e2 */
[----:B------:R-:W-:Y:S03]  /*37af0*/  STL.64 [R1+0x1e50], R42 ;  /* 0x001e502a01007387 */ /* 0x000fe60000100a00 */
[C---:B-1----:R-:W-:Y:S01]  /*37b00*/  IMAD.WIDE R34, R2.reuse, 0x4, R234 ;  /* 0x0000000402227825 */ /* 0x042fe200078e02ea */
[----:B------:R1:W-:Y:S03]  /*37b10*/  STL.64 [R1+0x1e78], R32 ;  /* 0x001e782001007387 */ /* 0x0003e60000100a00 */
[----:B---3--:R-:W-:Y:S01]  /*37b20*/  IMAD.WIDE R26, R2, 0x4, R242 ;  /* 0x00000004021a7825 */ /* 0x008fe200078e02f2 */
        /* <DEDUP_REMOVED lines=8> */
[----:B------:R-:W-:-:S02]  /*37bb0*/  VIADD R252, R12, 0xfffffef2 ;  /* 0xfffffef20cfc7836 */ /* 0x000fc40000000000 */
[C---:B------:R-:W-:Y:S01]  /*37bc0*/  VIADD R249, R247.reuse, 0x100000 ;  /* 0x00100000f7f97836 */ /* 0x040fe20000000000 */
[----:B------:R-:W3:Y:S02]  /*37bd0*/  LDC R12, c[0x0][0x230] ;  /* 0x00008c00ff0c7b82 */ /* 0x000ee40000000800 */
[----:B------:R-:W-:Y:S01]  /*37be0*/  ISETP.GE.U32.AND P2, PT, R252, 0x7ffffeb3, PT ;  /* 0x7ffffeb3fc00780c */ /* 0x000fe20003f46070 */
[----:B------:R-:W-:Y:S01]  /*37bf0*/  VIADD R248, R247, 0x100000 ;  /* 0x00100000f7f87836 */ /* 0x000fe20000000000 */
[----:B------:R-:W-:Y:S01]  /*37c00*/  LDGSTS.E [R249+-0x78000], desc[UR4][R34.64], !P0 ;  /* 0x8800000022f97fae */ /* 0x000fe2000c121844 */
[----:B------:R-:W-:-:S03]  /*37c10*/  VIADD R252, R18, 0xfffffef1 ;  /* 0xfffffef112fc7836 */ /* 0x000fc60000000000 */
        /* <DEDUP_REMOVED lines=8> */
[C---:B------:R-:W-:Y:S01]  /*37ca0*/  IMAD.WIDE R18, R2.reuse, 0x4, R40 ;  /* 0x0000000402127825 */ /* 0x040fe200078e0228 */
[----:B------:R-:W-:Y:S04]  /*37cb0*/  STL.64 [R1+0x1f88], R26 ;  /* 0x001f881a01007387 */ /* 0x000fe80000100a00 */
[----:B--2---:R-:W2:Y:S04]  /*37cc0*/  LDL.LU.64 R24, [R1+0x900] ;  /* 0x0009000001187983 */ /* 0x004ea80000300a00 */
[----:B------:R-:W-:Y:S04]  /*37cd0*/  LDGSTS.E [R250+-0x7bffc], desc[UR4][R16.64], !P2 ;  /* 0x8400400010fa7fae */ /* 0x000fe8000d121844 */
[----:B------:R4:W-:Y:S04]  /*37ce0*/  STL.64 [R1+0x1fc0], R18 ;  /* 0x001fc01201007387 */ /* 0x0009e80000100a00 */
[----:B------:R-:W-:Y:S04]  /*37cf0*/  LDGSTS.E [R249+-0x77ffc], desc[UR4][R26.64], !P2 ;  /* 0x880040001af97fae */ /* 0x000fe8000d121844 */
[----:B-1----:R-:W2:Y:S04]  /*37d00*/  LDL.LU.64 R16, [R1+0x8f8] ;  /* 0x0008f80001107983 */ /* 0x002ea80000300a00 */
[----:B------:R-:W2:Y:S04]  /*37d10*/  LDL.LU.64 R48, [R1+0x8f0] ;  /* 0x0008f00001307983 */ /* 0x000ea80000300a00 */
[----:B------:R-:W2:Y:S04]  /*37d20*/  LDL.LU.64 R40, [R1+0x8e8] ;  /* 0x0008e80001287983 */ /* 0x000ea80000300a00 */
[----:B------:R4:W-:Y:S01]  /*37d30*/  LDGSTS.E [R248+-0x73ffc], desc[UR4][R18.64], !P2 ;  /* 0x8c00400012f87fae */ /* 0x0009e2000d121844 */
[C---:B---3--:R-:W-:Y:S01]  /*37d40*/  IMAD.WIDE R42, R2.reuse, 0x4, R32 ;  /* 0x00000004022a7825 */ /* 0x048fe200078e0220 */
[----:B----4-:R-:W1:Y:S03]  /*37d50*/  LDC R18, c[0x0][0x230] ;  /* 0x00008c00ff127b82 */ /* 0x010e660000000800 */
        /* <DEDUP_REMOVED lines=8> */
[----:B------:R-:W-:-:S02]  /*37de0*/  VIADD R252, R13, 0xfffffef0 ;  /* 0xfffffef00dfc7836 */ /* 0x000fc40000000000 */
[----:B------:R-:W1:Y:S01]  /*37df0*/  LDC R13, c[0x0][0x230] ;  /* 0x00008c00ff0d7b82 */ /* 0x000e620000000800 */
[----:B------:R4:W-:Y:S04]  /*37e00*/  LDGSTS.E [R249+-0x77ff8], desc[UR4][R34.64], !P0 ;  /* 0x8800800022f97fae */ /* 0x0009e8000c121844 */
[----:B---3--:R-:W3:Y:S04]  /*37e10*/  LDL.LU.64 R32, [R1+0x8e0] ;  /* 0x0008e00001207983 */ /* 0x008ee80000300a00 */
[----:B------:R4:W-:Y:S04]  /*37e20*/  STL.64 [R1+0x20c0], R26 ;  /* 0x0020c01a01007387 */ /* 0x0009e80000100a00 */
[----:B------:R-:W3:Y:S04]  /*37e30*/  LDL.LU.64 R226, [R1+0x8d8] ;  /* 0x0008d80001e27983 */ /* 0x000ee80000300a00 */
[----:B------:R-:W3:Y:S04]  /*37e40*/  LDL.LU.64 R234, [R1+0x8d0] ;  /* 0x0008d00001ea7983 */ /* 0x000ee80000300a00 */
[----:B------:R-:W3:Y:S01]  /*37e50*/  LDL.LU.64 R242, [R1+0x8c8] ;  /* 0x0008c80001f27983 */ /* 0x000ee20000300a00 */
[----:B------:R-:W-:Y:S01]  /*37e60*/  ISETP.GE.U32.AND P2, PT, R252, 0x7ffffeb1, PT ;  /* 0x7ffffeb1fc00780c */ /* 0x000fe20003f46070 */
[----:B------:R-:W-:-:S02]  /*37e70*/  VIADD R252, R12, 0xfffffed3 ;  /* 0xfffffed30cfc7836 */ /* 0x000fc40000000000 */
[----:B------:R4:W-:Y:S01]  /*37e80*/  LDGSTS.E [R248+-0x73ff8], desc[UR4][R26.64], !P0 ;  /* 0x8c0080001af87fae */ /* 0x0009e2000c121844 */
[----:B------:R-:W3:Y:S02]  /*37e90*/  LDC R12, c[0x0][0x230] ;  /* 0x00008c00ff0c7b82 */ /* 0x000ee40000000800 */
[----:B------:R-:W-:Y:S01]  /*37ea0*/  ISETP.GE.U32.AND P0, PT, R252, 0x7ffffe94, PT ;  /* 0x7ffffe94fc00780c */ /* 0x000fe20003f06070 */
[----:B--2---:R-:W-:-:S05]  /*37eb0*/  IMAD.WIDE R24, R2, 0x4, R24 ;  /* 0x0000000402187825 */ /* 0x004fca00078e0218 */
[----:B------:R2:W-:Y:S04]  /*37ec0*/  STL.64 [R1+0x20f8], R24 ;  /* 0x0020f81801007387 */ /* 0x0005e80000100a00 */
[----:B------:R-:W-:Y:S01]  /*37ed0*/  LDGSTS.E [R251+-0x7fff4], desc[UR4][R24.64], !P2 ;  /* 0x8000c00018fb7fae */ /* 0x000fe2000d121844 */
[----:B------:R-:W-:-:S04]  /*37ee0*/  IMAD.WIDE R16, R2, 0x4, R16 ;  /* 0x0000000402107825 */ /* 0x000fc800078e0210 */
[C---:B----4-:R-:W-:Y:S01]  /*37ef0*/  IMAD.WIDE R34, R2.reuse, 0x4, R48 ;  /* 0x0000000402227825 */ /* 0x050fe200078e0230 */
        /* <DEDUP_REMOVED lines=28> */
[----:B------:R-:W-:-:S02]  /*380c0*/  VIADD R252, R13, 0xfffffed1 ;  /* 0xfffffed10dfc7836 */ /* 0x000fc40000000000 */
[----:B------:R-:W-:Y:S01]  /*380d0*/  VIADD R247, R247, 0x100000 ;  /* 0x00100000f7f77836 */ /* 0x000fe20000000000 */
[----:B------:R1:W-:Y:S01]  /*380e0*/  LDGSTS.E [R248+-0x64000], desc[UR4][R18.64], !P0 ;  /* 0x9c00000012f87fae */ /* 0x0003e2000c121844 */
[----:B------:R-:W3:Y:S01]  /*380f0*/  LDC R13, c[0x0][0x230] ;  /* 0x00008c00ff0d7b82 */ /* 0x000ee20000000800 */
[----:B------:R-:W-:-:S07]  /*38100*/  ISETP.GE.U32.AND P0, PT, R252, 0x7ffffe92, PT ;  /* 0x7ffffe92fc00780c */ /* 0x000fce0003f06070 */
        /* <DEDUP_REMOVED lines=26> */
[----:B------:R-:W-:-:S02]  /*382b0*/  VIADD R252, R12, 0xfffffed0 ;  /* 0xfffffed00cfc7836 */ /* 0x000fc40000000000 */
[----:B------:R-:W4:Y:S01]  /*382c0*/  LDC R12, c[0x0][0x230] ;  /* 0x00008c00ff0c7b82 */ /* 0x000f220000000800 */
[----:B------:R-:W-:Y:S04]  /*382d0*/  LDGSTS.E [R249+-0x67ff8], desc[UR4][R34.64], !P0 ;  /* 0x9800800022f97fae */ /* 0x000fe8000c121844 */
[----:B-1----:R-:W4:Y:S04]  /*382e0*/  LDL.LU.64 R32, [R1+0x860] ;  /* 0x0008600001207983 */ /* 0x002f280000300a00 */
[----:B------:R1:W-:Y:S04]  /*382f0*/  STL.64 [R1+0x2818], R26 ;  /* 0x0028181a01007387 */ /* 0x0003e80000100a00 */
[----:B------:R-:W4:Y:S04]  /*38300*/  LDL.LU.64 R226, [R1+0x858] ;  /* 0x0008580001e27983 */ /* 0x000f280000300a00 */
[----:B------:R-:W4:Y:S04]  /*38310*/  LDL.LU.64 R234, [R1+0x850] ;  /* 0x0008500001ea7983 */ /* 0x000f280000300a00 */
[----:B------:R-:W4:Y:S01]  /*38320*/  LDL.LU.64 R242, [R1+0x848] ;  /* 0x0008480001f27983 */ /* 0x000f220000300a00 */
[----:B------:R-:W-:Y:S01]  /*38330*/  ISETP.GE.U32.AND P2, PT, R252, 0x7ffffe91, PT ;  /* 0x7ffffe91fc00780c */ /* 0x000fe20003f46070 */
[----:B---3--:R-:W-:Y:S01]  /*38340*/  VIADD R251, R18, 0xfffffeef ;  /* 0xfffffeef12fb7836 */ /* 0x008fe20000000000 */
[----:B------:R-:W3:Y:S01]  /*38350*/  LDC R252, c[0x0][0x230] ;  /* 0x00008c00fffc7b82 */ /* 0x000ee20000000800 */
[----:B------:R1:W-:Y:S01]  /*38360*/  LDGSTS.E [R248+-0x63ff8], desc[UR4][R26.64], !P0 ;  /* 0x9c0080001af87fae */ /* 0x0003e2000c121844 */
[----:B--2---:R-:W-:-:S02]  /*38370*/  IMAD.WIDE R24, R2, 0x4, R24 ;  /* 0x0000000402187825 */ /* 0x004fc400078e0218 */
[----:B------:R-:W-:-:S03]  /*38380*/  ISETP.GE.U32.AND P0, PT, R251, 0x7ffffeb0, PT ;  /* 0x7ffffeb0fb00780c */ /* 0x000fc60003f06070 */
[----:B------:R2:W-:Y:S04]  /*38390*/  STL.64 [R1+0x2820], R24 ;  /* 0x0028201801007387 */ /* 0x0005e80000100a00 */
[----:B------:R2:W-:Y:S01]  /*383a0*/  LDGSTS.E [R250+-0x6fff4], desc[UR4][R24.64], !P2 ;  /* 0x9000c00018fa7fae */ /* 0x0005e2000d121844 */
[----:B----4-:R-:W-:-:S04]  /*383b0*/  IMAD.WIDE R16, R2, 0x4, R16 ;  /* 0x0000000402107825 */ /* 0x010fc800078e0210 */
[C---:B-1----:R-:W-:Y:S01]  /*383c0*/  IMAD.WIDE R26, R2.reuse, 0x4, R48 ;  /* 0x00000004021a7825 */ /* 0x042fe200078e0230 */
        /* <DEDUP_REMOVED lines=8> */
[----:B-1----:R-:W2:Y:S04]  /*38450*/  LDL.LU.64 R16, [R1+0x838] ;  /* 0x0008380001107983 */ /* 0x002ea80000300a00 */
[----:B------:R-:W2:Y:S04]  /*38460*/  LDL.LU.64 R48, [R1+0x830] ;  /* 0x0008300001307983 */ /* 0x000ea80000300a00 */
[----:B------:R-:W2:Y:S01]  /*38470*/  LDL.LU.64 R40, [R1+0x828] ;  /* 0x0008280001287983 */ /* 0x000ea20000300a00 */
[----:B---3--:R-:W-:-:S03]  /*38480*/  VIADD R249, R246, 0x100000 ;  /* 0x00100000f6f97836 */ /* 0x008fc60000000000 */
[----:B------:R1:W-:Y:S01]  /*38490*/  LDGSTS.E [R248+-0x63ff4], desc[UR4][R18.64], !P2 ;  /* 0x9c00c00012f87fae */ /* 0x0003e2000d121844 */
[----:B------:R-:W-:-:S04]  /*384a0*/  IMAD.WIDE R34, R2, 0x4, R32 ;  /* 0x0000000402227825 */ /* 0x000fc800078e0220 */
[C---:B------:R-:W-:Y:S01]  /*384b0*/  IMAD.WIDE R32, R2.reuse, 0x4, R226 ;  /* 0x0000000402207825 */ /* 0x040fe200078e02e2 */
[----:B------:R-:W-:Y:S03]  /*384c0*/  STL.64 [R1+0x1e28], R34 ;  /* 0x001e282201007387 */ /* 0x000fe60000100a00 */
[C---:B----4-:R-:W-:Y:S01]  /*384d0*/  IMAD.WIDE R26, R2.reuse, 0x4, R234 ;  /* 0x00000004021a7825 */ /* 0x050fe200078e02ea */
[----:B------:R3:W-:Y:S03]  /*384e0*/  STL.64 [R1+0x1e48], R32 ;  /* 0x001e482001007387 */ /* 0x0007e60000100a00 */
[----:B-1----:R-:W-:Y:S01]  /*384f0*/  IMAD.WIDE R18, R2, 0x4, R242 ;  /* 0x0000000402127825 */ /* 0x002fe200078e02f2 */
        /* <DEDUP_REMOVED lines=13> */
[----:B--2---:R-:W-:-:S03]  /*385d0*/  IMAD.WIDE R24, R2, 0x4, R24 ;  /* 0x0000000402187825 */ /* 0x004fc600078e0218 */
[----:B------:R4:W-:Y:S01]  /*385e0*/  LDGSTS.E [R247+-0x74000], desc[UR4][R18.64], !P0 ;  /* 0x8c00000012f77fae */ /* 0x0009e2000c121844 */
[----:B------:R-:W-:-:S03]  /*385f0*/  VIADD R251, R12, 0xfffffeed ;  /* 0xfffffeed0cfb7836 */ /* 0x000fc60000000000 */
[----:B------:R2:W-:Y:S04]  /*38600*/  STL.64 [R1+0x1ed8], R24 ;  /* 0x001ed81801007387 */ /* 0x0005e80000100a00 */
[----:B------:R-:W-:Y:S01]  /*38610*/  LDGSTS.E [R250+-0x7fffc], desc[UR4][R24.64], !P2 ;  /* 0x8000400018fa7fae */ /* 0x000fe2000d121844 */
[----:B------:R-:W-:-:S04]  /*38620*/  IMAD.WIDE R16, R2, 0x4, R16 ;  /* 0x0000000402107825 */ /* 0x000fc800078e0210 */
[C---:B-1----:R-:W-:Y:S01]  /*38630*/  IMAD.WIDE R26, R2.reuse, 0x4, R48 ;  /* 0x00000004021a7825 */ /* 0x042fe200078e0230 */
[----:B------:R1:W-:Y:S01]  /*38640*/  STL.64 [R1+0x1f10], R16 ;  /* 0x001f101001007387 */ /* 0x0003e20000100a00 */
[----:B----4-:R-:W4:Y:S02]  /*38650*/  LDC R18, c[0x0][0x230] ;  /* 0x00008c00ff127b82 */ /* 0x010f240000000800 */
[----:B------:R-:W-:Y:S01]  /*38660*/  IMAD.WIDE R12, R2, 0x4, R40 ;  /* 0x00000004020c7825 */ /* 0x000fe200078e0228 */
[----:B------:R-:W-:Y:S01]  /*38670*/  STL.64 [R1+0x1f48], R26 ;  /* 0x001f481a01007387 */ /* 0x000fe20000100a00 */
[----:B------:R-:W-:-:S03]  /*38680*/  ISETP.GE.U32.AND P0, PT, R251, 0x7ffffeae, PT ;  /* 0x7ffffeaefb00780c */ /* 0x000fc60003f06070 */
        /* <DEDUP_REMOVED lines=9> */
[----:B-1----:R-:W1:Y:S03]  /*38720*/  LDC R13, c[0x0][0x230] ;  /* 0x00008c00ff0d7b82 */ /* 0x002e660000000800 */
[C---:B------:R-:W-:Y:S01]  /*38730*/  IMAD.WIDE R32, R2.reuse, 0x4, R226 ;  /* 0x0000000402207825 */ /* 0x040fe200078e02e2 */
[----:B------:R-:W-:Y:S04]  /*38740*/  STL.64 [R1+0x1fb8], R42 ;  /* 0x001fb82a01007387 */ /* 0x000fe80000100a00 */
[----:B------:R-:W3:Y:S01]  /*38750*/  LDC R12, c[0x0][0x230] ;  /* 0x00008c00ff0c7b82 */ /* 0x000ee20000000800 */
[C---:B------:R-:W-:Y:S01]  /*38760*/  IMAD.WIDE R34, R2.reuse, 0x4, R234 ;  /* 0x0000000402227825 */ /* 0x040fe200078e02ea */
[----:B------:R4:W-:Y:S03]  /*38770*/  STL.64 [R1+0x1ff8], R32 ;  /* 0x001ff82001007387 */ /* 0x0009e60000100a00 */
[----:B------:R-:W-:Y:S01]  /*38780*/  IMAD.WIDE R26, R2, 0x4, R242 ;  /* 0x00000004021a7825 */ /* 0x000fe200078e02f2 */
[----:B------:R-:W-:Y:S04]  /*38790*/  LDGSTS.E [R250+-0x7fff8], desc[UR4][R42.64], !P0 ;  /* 0x800080002afa7fae */ /* 0x000fe8000c121844 */
[----:B------:R-:W-:Y:S04]  /*387a0*/  LDGSTS.E [R249+-0x7bff8], desc[UR4][R32.64], !P0 ;  /* 0x8400800020f97fae */ /* 0x000fe8000c121844 */
[----:B------:R-:W-:Y:S01]  /*387b0*/  STL.64 [R1+0x2038], R34 ;  /* 0x0020382201007387 */ /* 0x000fe20000100a00 */
[----:B------:R-:W-:-:S02]  /*387c0*/  VIADD R251, R252, 0xfffffeec ;  /* 0xfffffeecfcfb7836 */ /* 0x000fc40000000000 */
[----:B------:R-:W3:Y:S01]  /*387d0*/  LDC R252, c[0x0][0x230] ;  /* 0x00008c00fffc7b82 */ /* 0x000ee20000000800 */
[----:B------:R-:W-:Y:S04]  /*387e0*/  LDGSTS.E [R248+-0x77ff8], desc[UR4][R34.64], !P0 ;  /* 0x8800800022f87fae */ /* 0x000fe8000c121844 */
[----:B----4-:R-:W4:Y:S04]  /*387f0*/  LDL.LU.64 R32, [R1+0x7e0] ;  /* 0x0007e00001207983 */ /* 0x010f280000300a00 */
[----:B------:R1:W-:Y:S04]  /*38800*/  STL.64 [R1+0x2078], R26 ;  /* 0x0020781a01007387 */ /* 0x0003e80000100a00 */
[----:B------:R-:W3:Y:S04]  /*38810*/  LDL.LU.64 R226, [R1+0x7d8] ;  /* 0x0007d80001e27983 */ /* 0x000ee80000300a00 */
[----:B------:R-:W3:Y:S04]  /*38820*/  LDL.LU.64 R234, [R1+0x7d0] ;  /* 0x0007d00001ea7983 */ /* 0x000ee80000300a00 */
[----:B------:R-:W3:Y:S01]  /*38830*/  LDL.LU.64 R242, [R1+0x7c8] ;  /* 0x0007c80001f27983 */ /* 0x000ee20000300a00 */
[----:B------:R-:W-:Y:S01]  /*38840*/  ISETP.GE.U32.AND P2, PT, R251, 0x7ffffead, PT ;  /* 0x7ffffeadfb00780c */ /* 0x000fe20003f46070 */
[----:B------:R-:W-:-:S02]  /*38850*/  VIADD R251, R18, 0xfffffecf ;  /* 0xfffffecf12fb7836 */ /* 0x000fc40000000000 */
[----:B------:R1:W-:Y:S01]  /*38860*/  LDGSTS.E [R247+-0x73ff8], desc[UR4][R26.64], !P0 ;  /* 0x8c0080001af77fae */ /* 0x0003e2000c121844 */
[----:B--2---:R-:W-:Y:S02]  /*38870*/  IMAD.WIDE R24, R2, 0x4, R24 ;  /* 0x0000000402187825 */ /* 0x004fe400078e0218 */
[----:B------:R-:W-:-:S03]  /*38880*/  ISETP.GE.U32.AND P0, PT, R251, 0x7ffffe90, PT ;  /* 0x7ffffe90fb00780c */ /* 0x000fc60003f06070 */
[----:B------:R2:W-:Y:S04]  /*38890*/  STL.64 [R1+0x20b8], R24 ;  /* 0x0020b81801007387 */ /* 0x0005e80000100a00 */
[----:B------:R-:W-:Y:S01]  /*388a0*/  LDGSTS.E [R250+-0x7fff4], desc[UR4][R24.64], !P2 ;  /* 0x8000c00018fa7fae */ /* 0x000fe2000d121844 */
[----:B------:R-:W-:-:S04]  /*388b0*/  IMAD.WIDE R16, R2, 0x4, R16 ;  /* 0x0000000402107825 */ /* 0x000fc800078e0210 */
[C---:B-1----:R-:W-:Y:S01]  /*388c0*/  IMAD.WIDE R26, R2.reuse, 0x4, R48 ;  /* 0x00000004021a7825 */ /* 0x042fe200078e0230 */
[----:B------:R1:W-:Y:S03]  /*388d0*/  STL.64 [R1+0x20f0], R16 ;  /* 0x0020f01001007387 */ /* 0x0003e60000100a00 */
[C---:B------:R-:W-:Y:S01]  /*388e0*/  IMAD.WIDE R18, R2.reuse, 0x4, R40 ;  /* 0x0000000402127825 */ /* 0x040fe200078e0228 */
[----:B------:R3:W-:Y:S04]  /*388f0*/  STL.64 [R1+0x2120], R26 ;  /* 0x0021201a01007387 */ /* 0x0007e80000100a00 */
[----:B--2---:R-:W2:Y:S04]  /*38900*/  LDL.LU.64 R24, [R1+0x7c0] ;  /* 0x0007c00001187983 */ /* 0x004ea80000300a00 */
[----:B------:R-:W-:Y:S04]  /*38910*/  LDGSTS.E [R249+-0x7bff4], desc[UR4][R16.64], !P2 ;  /* 0x8400c00010f97fae */ /* 0x000fe8000d121844 */
[----:B------:R3:W-:Y:S04]  /*38920*/  STL.64 [R1+0x2148], R18 ;  /* 0x0021481201007387 */ /* 0x0007e80000100a00 */
[----:B------:R3:W-:Y:S04]  /*38930*/  LDGSTS.E [R248+-0x77ff4], desc[UR4][R26.64], !P2 ;  /* 0x8800c0001af87fae */ /* 0x0007e8000d121844 */
[----:B-1----:R-:W2:Y:S04]  /*38940*/  LDL.LU.64 R16, [R1+0x7b8] ;  /* 0x0007b80001107983 */ /* 0x002ea80000300a00 */
[----:B------:R-:W2:Y:S04]  /*38950*/  LDL.LU.64 R48, [R1+0x7b0] ;  /* 0x0007b00001307983 */ /* 0x000ea80000300a00 */
[----:B------:R-:W2:Y:S04]  /*38960*/  LDL.LU.64 R40, [R1+0x7a8] ;  /* 0x0007a80001287983 */ /* 0x000ea80000300a00 */
[----:B------:R1:W-:Y:S01]  /*38970*/  LDGSTS.E [R247+-0x73ff4], desc[UR4][R18.64], !P2 ;  /* 0x8c00c00012f77fae */ /* 0x0003e2000d121844 */
[----:B----4-:R-:W-:-:S04]  /*38980*/  IMAD.WIDE R34, R2, 0x4, R32 ;  /* 0x0000000402227825 */ /* 0x010fc800078e0220 */
[C---:B---3--:R-:W-:Y:S01]  /*38990*/  IMAD.WIDE R32, R2.reuse, 0x4, R226 ;  /* 0x0000000402207825 */ /* 0x048fe200078e02e2 */
[----:B------:R-:W-:Y:S03]  /*389a0*/  STL.64 [R1+0x2840], R34 ;  /* 0x0028402201007387 */ /* 0x000fe60000100a00 */
[C---:B------:R-:W-:Y:S01]  /*389b0*/  IMAD.WIDE R26, R2.reuse, 0x4, R234 ;  /* 0x00000004021a7825 */ /* 0x040fe200078e02ea */
[----:B------:R3:W-:Y:S03]  /*389c0*/  STL.64 [R1+0x2848], R32 ;  /* 0x0028482001007387 */ /* 0x0007e60000100a00 */
[----:B-1----:R-:W-:Y:S01]  /*389d0*/  IMAD.WIDE R18, R2, 0x4, R242 ;  /* 0x0000000402127825 */ /* 0x002fe200078e02f2 */
[----:B------:R-:W-:Y:S04]  /*389e0*/  LDGSTS.E [R250+-0x70000], desc[UR4][R34.64], !P0 ;  /* 0x9000000022fa7fae */ /* 0x000fe8000c121844 */
[----:B------:R-:W-:Y:S04]  /*389f0*/  LDGSTS.E [R249+-0x6c000], desc[UR4][R32.64], !P0 ;  /* 0x9400000020f97fae */ /* 0x000fe8000c121844 */
[----:B------:R1:W-:Y:S01]  /*38a00*/  STL.64 [R1+0x2850], R26 ;  /* 0x0028501a01007387 */ /* 0x0003e20000100a00 */
[----:B------:R-:W-:-:S02]  /*38a10*/  VIADD R251, R13, 0xfffffece ;  /* 0xfffffece0dfb7836 */ /* 0x000fc40000000000 */
[----:B------:R-:W4:Y:S01]  /*38a20*/  LDC R13, c[0x0][0x230] ;  /* 0x00008c00ff0d7b82 */ /* 0x000f220000000800 */
[----:B------:R1:W-:Y:S04]  /*38a30*/  LDGSTS.E [R248+-0x68000], desc[UR4][R26.64], !P0 ;  /* 0x980000001af87fae */ /* 0x0003e8000c121844 */
[----:B---3--:R-:W3:Y:S04]  /*38a40*/  LDL.LU.64 R32, [R1+0x7a0] ;  /* 0x0007a00001207983 */ /* 0x008ee80000300a00 */
[----:B------:R1:W-:Y:S04]  /*38a50*/  STL.64 [R1+0x2858], R18 ;  /* 0x0028581201007387 */ /* 0x0003e80000100a00 */
[----:B------:R-:W4:Y:S04]  /*38a60*/  LDL.LU.64 R226, [R1+0x798] ;  /* 0x0007980001e27983 */ /* 0x000f280000300a00 */
[----:B------:R-:W4:Y:S04]  /*38a70*/  LDL.LU.64 R234, [R1+0x790] ;  /* 0x0007900001ea7983 */ /* 0x000f280000300a00 */
[----:B------:R-:W4:Y:S01]  /*38a80*/  LDL.LU.64 R242, [R1+0x788] ;  /* 0x0007880001f27983 */ /* 0x000f220000300a00 */
[----:B------:R-:W-:Y:S01]  /*38a90*/  ISETP.GE.U32.AND P2, PT, R251, 0x7ffffe8f, PT ;  /* 0x7ffffe8ffb00780c */ /* 0x000fe20003f46070 */
[----:B--2---:R-:W-:-:S02]  /*38aa0*/  IMAD.WIDE R24, R2, 0x4, R24 ;  /* 0x0000000402187825 */ /* 0x004fc400078e0218 */
[----:B------:R2:W-:Y:S02]  /*38ab0*/  LDGSTS.E [R247+-0x64000], desc[UR4][R18.64], !P0 ;  /* 0x9c00000012f77fae */ /* 0x0005e4000c121844 */
[----:B------:R-:W-:Y:S02]  /*38ac0*/  VIADD R251, R12, 0xfffffecd ;  /* 0xfffffecd0cfb7836 */ /* 0x000fe40000000000 */
[----:B------:R2:W-:Y:S01]  /*38ad0*/  STL.64 [R1+0x2860], R24 ;  /* 0x0028601801007387 */ /* 0x0005e20000100a00 */
[----:B------:R-:W4:Y:S01]  /*38ae0*/  LDC R12, c[0x0][0x230] ;  /* 0x00008c00ff0c7b82 */ /* 0x000f220000000800 */
[----:B------:R-:W-:-:S04]  /*38af0*/  IMAD.WIDE R16, R2, 0x4, R16 ;  /* 0x0000000402107825 */ /* 0x000fc800078e0210 */
[----:B------:R-:W-:Y:S01]  /*38b00*/  LDGSTS.E [R250+-0x6fffc], desc[UR4][R24.64], !P2 ;  /* 0x9000400018fa7fae */ /* 0x000fe2000d121844 */
[----:B-1----:R-:W-:-:S03]  /*38b10*/  IMAD.WIDE R26, R2, 0x4, R48 ;  /* 0x00000004021a7825 */ /* 0x002fc600078e0230 */
[----:B------:R1:W-:Y:S01]  /*38b20*/  STL.64 [R1+0x2868], R16 ;  /* 0x0028681001007387 */ /* 0x0003e20000100a00 */
[----:B--2---:R-:W-:-:S03]  /*38b30*/  IMAD.WIDE R18, R2, 0x4, R40 ;  /* 0x0000000402127825 */ /* 0x004fc600078e0228 */
[----:B------:R2:W-:Y:S01]  /*38b40*/  STL.64 [R1+0x2870], R26 ;  /* 0x0028701a01007387 */ /* 0x0005e20000100a00 */
[----:B------:R-:W-:-:S03]  /*38b50*/  ISETP.GE.U32.AND P0, PT, R251, 0x7ffffe8e, PT ;  /* 0x7ffffe8efb00780c */ /* 0x000fc60003f06070 */
[----:B------:R-:W2:Y:S04]  /*38b60*/  LDL.LU.64 R24, [R1+0x780] ;  /* 0x0007800001187983 */ /* 0x000ea80000300a00 */
[----:B------:R-:W-:Y:S04]  /*38b70*/  LDGSTS.E [R249+-0x6bffc], desc[UR4][R16.64], !P2 ;  /* 0x9400400010f97fae */ /* 0x000fe8000d121844 */
[----:B------:R2:W-:Y:S04]  /*38b80*/  STL.64 [R1+0x2878], R18 ;  /* 0x0028781201007387 */ /* 0x0005e80000100a00 */
[----:B------:R2:W-:Y:S04]  /*38b90*/  LDGSTS.E [R248+-0x67ffc], desc[UR4][R26.64], !P2 ;  /* 0x980040001af87fae */ /* 0x0005e8000d121844 */
[----:B-1----:R-:W2:Y:S04]  /*38ba0*/  LDL.LU.64 R16, [R1+0x778] ;  /* 0x0007780001107983 */ /* 0x002ea80000300a00 */
[----:B------:R-:W2:Y:S04]  /*38bb0*/  LDL.LU.64 R48, [R1+0x770] ;  /* 0x0007700001307983 */ /* 0x000ea80000300a00 */
[----:B------:R-:W2:Y:S04]  /*38bc0*/  LDL.LU.64 R40, [R1+0x768] ;  /* 0x0007680001287983 */ /* 0x000ea80000300a00 */
[----:B------:R1:W-:Y:S01]  /*38bd0*/  LDGSTS.E [R247+-0x63ffc], desc[UR4][R18.64], !P2 ;  /* 0x9c00400012f77fae */ /* 0x0003e2000d121844 */
[----:B---3--:R-:W-:-:S04]  /*38be0*/  IMAD.WIDE R34, R2, 0x4, R32 ;  /* 0x0000000402227825 */ /* 0x008fc800078e0220 */
[C---:B----4-:R-:W-:Y:S01]  /*38bf0*/  IMAD.WIDE R32, R2.reuse, 0x4, R226 ;  /* 0x0000000402207825 */ /* 0x050fe200078e02e2 */
[----:B------:R-:W-:Y:S03]  /*38c00*/  STL.64 [R1+0x2880], R34 ;  /* 0x0028802201007387 */ /* 0x000fe60000100a00 */
[C---:B--2---:R-:W-:Y:S01]  /*38c10*/  IMAD.WIDE R26, R2.reuse, 0x4, R234 ;  /* 0x00000004021a7825 */ /* 0x044fe200078e02ea */
[----:B------:R2:W-:Y:S03]  /*38c20*/  STL.64 [R1+0x2888], R32 ;  /* 0x0028882001007387 */ /* 0x0005e60000100a00 */
[----:B-1----:R-:W-:Y:S01]  /*38c30*/  IMAD.WIDE R18, R2, 0x4, R242 ;  /* 0x0000000402127825 */ /* 0x002fe200078e02f2 */
[----:B------:R1:W-:Y:S04]  /*38c40*/  LDGSTS.E [R250+-0x6fff8], desc[UR4][R34.64], !P0 ;  /* 0x9000800022fa7fae */ /* 0x0003e8000c121844 */
[----:B------:R-:W-:Y:S04]  /*38c50*/  LDGSTS.E [R249+-0x6bff8], desc[UR4][R32.64], !P0 ;  /* 0x9400800020f97fae */ /* 0x000fe8000c121844 */
[----:B------:R3:W-:Y:S01]  /*38c60*/  STL.64 [R1+0x2890], R26 ;  /* 0x0028901a01007387 */ /* 0x0007e20000100a00 */
[----:B------:R-:W-:-:S02]  /*38c70*/  VIADD R251, R252, 0xfffffecc ;  /* 0xfffffeccfcfb7836 */ /* 0x000fc40000000000 */
[----:B------:R-:W-:Y:S01]  /*38c80*/  VIADD R246, R246, 0x100000 ;  /* 0x00100000f6f67836 */ /* 0x000fe20000000000 */
[----:B------:R3:W-:Y:S01]  /*38c90*/  LDGSTS.E [R248+-0x67ff8], desc[UR4][R26.64], !P0 ;  /* 0x980080001af87fae */ /* 0x0007e2000c121844 */
[----:B-1----:R-:W-:-:S03]  /*38ca0*/  VIADD R250, R13, 0xfffffeeb ;  /* 0xfffffeeb0dfa7836 */ /* 0x002fc60000000000 */
[----:B--2---:R-:W2:Y:S01]  /*38cb0*/  LDL.LU.64 R32, [R1+0x760] ;  /* 0x0007600001207983 */ /* 0x004ea20000300a00 */
[----:B------:R-:W1:Y:S03]  /*38cc0*/  LDC R252, c[0x0][0x230] ;  /* 0x00008c00fffc7b82 */ /* 0x000e660000000800 */
[----:B------:R4:W-:Y:S04]  /*38cd0*/  STL.64 [R1+0x2898], R18 ;  /* 0x0028981201007387 */ /* 0x0009e80000100a00 */
[----:B------:R-:W2:Y:S04]  /*38ce0*/  LDL.LU.64 R226, [R1+0x758] ;  /* 0x0007580001e27983 */ /* 0x000ea80000300a00 */
[----:B------:R-:W2:Y:S04]  /*38cf0*/  LDL.LU.64 R234, [R1+0x750] ;  /* 0x0007500001ea7983 */ /* 0x000ea80000300a00 */
[----:B------:R-:W2:Y:S01]  /*38d00*/  LDL.LU.64 R242, [R1+0x748] ;  /* 0x0007480001f27983 */ /* 0x000ea20000300a00 */
[----:B------:R-:W-:Y:S01]  /*38d10*/  ISETP.GE.U32.AND P2, PT, R251, 0x7ffffe8d, PT ;  /* 0x7ffffe8dfb00780c */ /* 0x000fe20003f46070 */
[C---:B------:R-:W-:Y:S01]  /*38d20*/  IMAD.WIDE R24, R2.reuse, 0x4, R24 ;  /* 0x0000000402187825 */ /* 0x040fe200078e0218 */
[----:B------:R-:W1:Y:S01]  /*38d30*/  LDC R251, c[0x0][0x230] ;  /* 0x00008c00fffb7b82 */ /* 0x000e620000000800 */
[----:B------:R4:W-:Y:S04]  /*38d40*/  LDGSTS.E [R247+-0x63ff8], desc[UR4][R18.64], !P0 ;  /* 0x9c00800012f77fae */ /* 0x0009e8000c121844 */
[----:B------:R4:W-:Y:S01]  /*38d50*/  STL.64 [R1+0x28a0], R24 ;  /* 0x0028a01801007387 */ /* 0x0009e20000100a00 */
[----:B------:R-:W-:-:S05]  /*38d60*/  IMAD.WIDE R16, R2, 0x4, R16 ;  /* 0x0000000402107825 */ /* 0x000fca00078e0210 */
[----:B------:R4:W-:Y:S01]  /*38d70*/  LDGSTS.E [R249+-0x6fff4], desc[UR4][R24.64], !P2 ;  /* 0x9000c00018f97fae */ /* 0x0009e2000d121844 */
[----:B---3--:R-:W-:-:S03]  /*38d80*/  IMAD.WIDE R26, R2, 0x4, R48 ;  /* 0x00000004021a7825 */ /* 0x008fc600078e0230 */
[----:B------:R3:W-:Y:S01]  /*38d90*/  STL.64 [R1+0x28a8], R16 ;  /* 0x0028a81001007387 */ /* 0x0007e20000100a00 */
[----:B----4-:R-:W-:-:S03]  /*38da0*/  IMAD.WIDE R18, R2, 0x4, R40 ;  /* 0x0000000402127825 */ /* 0x010fc600078e0228 */
[----:B------:R4:W-:Y:S01]  /*38db0*/  STL.64 [R1+0x28b0], R26 ;  /* 0x0028b01a01007387 */ /* 0x0009e20000100a00 */
[----:B------:R-:W-:-:S03]  /*38dc0*/  ISETP.GE.U32.AND P0, PT, R250, 0x7ffffeac, PT ;  /* 0x7ffffeacfa00780c */ /* 0x000fc60003f06070 */
[----:B------:R-:W4:Y:S04]  /*38dd0*/  LDL.LU.64 R24, [R1+0x740] ;  /* 0x0007400001187983 */ /* 0x000f280000300a00 */
[----:B------:R-:W-:Y:S04]  /*38de0*/  LDGSTS.E [R248+-0x6bff4], desc[UR4][R16.64], !P2 ;  /* 0x9400c00010f87fae */ /* 0x000fe8000d121844 */
[----:B------:R4:W-:Y:S01]  /*38df0*/  STL.64 [R1+0x28b8], R18 ;  /* 0x0028b81201007387 */ /* 0x0009e20000100a00 */
[----:B------:R-:W-:-:S03]  /*38e00*/  VIADD R249, R245, 0x100000 ;  /* 0x00100000f5f97836 */ /* 0x000fc60000000000 */
[----:B------:R4:W-:Y:S04]  /*38e10*/  LDGSTS.E [R246+-0x67ff4], desc[UR4][R26.64], !P2 ;  /* 0x9800c0001af67fae */ /* 0x0009e8000d121844 */
[----:B---3--:R-:W3:Y:S04]  /*38e20*/  LDL.LU.64 R16, [R1+0x738] ;  /* 0x0007380001107983 */ /* 0x008ee80000300a00 */
[----:B------:R-:W3:Y:S04]  /*38e30*/  LDL.LU.64 R48, [R1+0x730] ;  /* 0x0007300001307983 */ /* 0x000ee80000300a00 */
[----:B------:R-:W3:Y:S01]  /*38e40*/  LDL.LU.64 R40, [R1+0x728] ;  /* 0x0007280001287983 */ /* 0x000ee20000300a00 */
[----:B------:R-:W-:-:S03]  /*38e50*/  VIADD R250, R12, 0xfffffeea ;  /* 0xfffffeea0cfa7836 */ /* 0x000fc60000000000 */
[----:B------:R1:W-:Y:S01]  /*38e60*/  LDGSTS.E [R247+-0x63ff4], desc[UR4][R18.64], !P2 ;  /* 0x9c00c00012f77fae */ /* 0x0003e2000d121844 */
[----:B--2---:R-:W-:-:S04]  /*38e70*/  IMAD.WIDE R32, R2, 0x4, R32 ;  /* 0x0000000402207825 */ /* 0x004fc800078e0220 */
[C---:B----4-:R-:W-:Y:S01]  /*38e80*/  IMAD.WIDE R26, R2.reuse, 0x4, R226 ;  /* 0x00000004021a7825 */ /* 0x050fe200078e02e2 */
[----:B------:R2:W-:Y:S03]  /*38e90*/  STL.64 [R1+0x1e08], R32 ;  /* 0x001e082001007387 */ /* 0x0005e60000100a00 */
[C---:B-1----:R-:W-:Y:S01]  /*38ea0*/  IMAD.WIDE R18, R2.reuse, 0x4, R234 ;  /* 0x0000000402127825 */ /* 0x042fe200078e02ea */
[----:B------:R1:W-:Y:S03]  /*38eb0*/  STL.64 [R1+0x1e20], R26 ;  /* 0x001e201a01007387 */ /* 0x0003e60000100a00 */
[----:B------:R-:W-:Y:S01]  /*38ec0*/  IMAD.WIDE R12, R2, 0x4, R242 ;  /* 0x00000004020c7825 */ /* 0x000fe200078e02f2 */
[----:B------:R-:W-:Y:S04]  /*38ed0*/  LDGSTS.E [R249+-0x80000], desc[UR4][R32.64], !P0 ;  /* 0x8000000020f97fae */ /* 0x000fe8000c121844 */
[----:B------:R4:W-:Y:S04]  /*38ee0*/  STL.64 [R1+0x1e40], R18 ;  /* 0x001e401201007387 */ /* 0x0009e80000100a00 */
[----:B--2---:R-:W2:Y:S04]  /*38ef0*/  LDL.LU.64 R32, [R1+0x720] ;  /* 0x0007200001207983 */ /* 0x004ea80000300a00 */
[----:B------:R4:W-:Y:S04]  /*38f00*/  STL.64 [R1+0x1e68], R12 ;  /* 0x001e680c01007387 */ /* 0x0009e80000100a00 */
[----:B------:R-:W2:Y:S04]  /*38f10*/  LDL.LU.64 R226, [R1+0x718] ;  /* 0x0007180001e27983 */ /* 0x000ea80000300a00 */
[----:B------:R-:W2:Y:S04]  /*38f20*/  LDL.LU.64 R234, [R1+0x710] ;  /* 0x0007100001ea7983 */ /* 0x000ea80000300a00 */
[----:B------:R-:W2:Y:S01]  /*38f30*/  LDL.LU.64 R242, [R1+0x708] ;  /* 0x0007080001f27983 */ /* 0x000ea20000300a00 */
[----:B------:R-:W-:Y:S01]  /*38f40*/  ISETP.GE.U32.AND P2, PT, R250, 0x7ffffeab, PT ;  /* 0x7ffffeabfa00780c */ /* 0x000fe20003f46070 */
[----:B------:R-:W-:-:S02]  /*38f50*/  VIADD R248, R245, 0x100000 ;  /* 0x00100000f5f87836 */ /* 0x000fc40000000000 */
[C---:B------:R-:W-:Y:S02]  /*38f60*/  VIADD R247, R245.reuse, 0x100000 ;  /* 0x00100000f5f77836 */ /* 0x040fe40000000000 */
[----:B------:R-:W-:Y:S01]  /*38f70*/  IMAD.WIDE R24, R2, 0x4, R24 ;  /* 0x0000000402187825 */ /* 0x000fe200078e0218 */
[----:B------:R1:W-:Y:S03]  /*38f80*/  LDGSTS.E [R248+-0x7c000], desc[UR4][R26.64], !P0 ;  /* 0x840000001af87fae */ /* 0x0003e6000c121844 */
[----:B------:R-:W-:Y:S01]  /*38f90*/  VIADD R246, R245, 0x100000 ;  /* 0x00100000f5f67836 */ /* 0x000fe20000000000 */
[----:B------:R4:W-:Y:S01]  /*38fa0*/  LDGSTS.E [R247+-0x78000], desc[UR4][R18.64], !P0 ;  /* 0x8800000012f77fae */ /* 0x0009e2000c121844 */
[----:B------:R-:W-:Y:S02]  /*38fb0*/  VIADD R250, R252, 0xfffffee9 ;  /* 0xfffffee9fcfa7836 */ /* 0x000fe40000000000 */
[----:B------:R-:W2:Y:S01]  /*38fc0*/  LDC R252, c[0x0][0x230] ;  /* 0x00008c00fffc7b82 */ /* 0x000ea20000000800 */
[C---:B---3--:R-:W-:Y:S01]  /*38fd0*/  IMAD.WIDE R16, R2.reuse, 0x4, R16 ;  /* 0x0000000402107825 */ /* 0x048fe200078e0210 */
[----:B------:R3:W-:Y:S03]  /*38fe0*/  STL.64 [R1+0x1e98], R24 ;  /* 0x001e981801007387 */ /* 0x0007e60000100a00 */
[C---:B-1----:R-:W-:Y:S01]  /*38ff0*/  IMAD.WIDE R26, R2.reuse, 0x4, R48 ;  /* 0x00000004021a7825 */ /* 0x042fe200078e0230 */
[----:B------:R1:W-:Y:S03]  /*39000*/  LDGSTS.E [R246+-0x74000], desc[UR4][R12.64], !P0 ;  /* 0x8c0000000cf67fae */ /* 0x0003e6000c121844 */
[----:B----4-:R-:W-:Y:S01]  /*39010*/  IMAD.WIDE R18, R2, 0x4, R40 ;  /* 0x0000000402127825 */ /* 0x010fe200078e0228 */
[----:B------:R4:W-:Y:S01]  /*39020*/  STL.64 [R1+0x1ed0], R16 ;  /* 0x001ed01001007387 */ /* 0x0009e20000100a00 */
[----:B------:R-:W-:-:S03]  /*39030*/  ISETP.GE.U32.AND P0, PT, R250, 0x7ffffeaa, PT ;  /* 0x7ffffeaafa00780c */ /* 0x000fc60003f06070 */
[----:B------:R-:W-:Y:S04]  /*39040*/  LDGSTS.E [R249+-0x7fffc], desc[UR4][R24.64], !P2 ;  /* 0x8000400018f97fae */ /* 0x000fe8000d121844 */
[----:B------:R2:W-:Y:S01]  /*39050*/  STL.64 [R1+0x1f08], R26 ;  /* 0x001f081a01007387 */ /* 0x0005e20000100a00 */
[----:B-1----:R-:W1:Y:S03]  /*39060*/  LDC R13, c[0x0][0x230] ;  /* 0x00008c00ff0d7b82 */ /* 0x002e660000000800 */
[----:B------:R-:W-:Y:S04]  /*39070*/  LDGSTS.E [R248+-0x7bffc], desc[UR4][R16.64], !P2 ;  /* 0x8400400010f87fae */ /* 0x000fe8000d121844 */
[----:B---3--:R-:W3:Y:S01]  /*39080*/  LDL.LU.64 R24, [R1+0x700] ;  /* 0x0007000001187983 */ /* 0x008ee20000300a00 */
[----:B------:R-:W3:Y:S03]  /*39090*/  LDC R12, c[0x0][0x230] ;  /* 0x00008c00ff0c7b82 */ /* 0x000ee60000000800 */
[----:B------:R2:W-:Y:S04]  /*390a0*/  STL.64 [R1+0x1f40], R18 ;  /* 0x001f401201007387 */ /* 0x0005e80000100a00 */
[----:B----4-:R-:W4:Y:S04]  /*390b0*/  LDL.LU.64 R16, [R1+0x6f8] ;  /* 0x0006f80001107983 */ /* 0x010f280000300a00 */
[----:B------:R-:W4:Y:S04]  /*390c0*/  LDL.LU.64 R48, [R1+0x6f0] ;  /* 0x0006f00001307983 */ /* 0x000f280000300a00 */
[----:B------:R-:W4:Y:S04]  /*390d0*/  LDL.LU.64 R40, [R1+0x6e8] ;  /* 0x0006e80001287983 */ /* 0x000f280000300a00 */
[----:B------:R1:W-:Y:S04]  /*390e0*/  LDGSTS.E [R247+-0x77ffc], desc[UR4][R26.64], !P2 ;  /* 0x880040001af77fae */ /* 0x0003e8000d121844 */
[----:B------:R1:W-:Y:S01]  /*390f0*/  LDGSTS.E [R246+-0x73ffc], desc[UR4][R18.64], !P2 ;  /* 0x8c00400012f67fae */ /* 0x0003e2000d121844 */
[----:B--2---:R-:W-:-:S04]  /*39100*/  IMAD.WIDE R34, R2, 0x4, R32 ;  /* 0x0000000402227825 */ /* 0x004fc800078e0220 */
        /* <DEDUP_REMOVED lines=8> */
[----:B------:R-:W-:-:S02]  /*39190*/  VIADD R250, R251, 0xfffffee8 ;  /* 0xfffffee8fbfa7836 */ /* 0x000fc40000000000 */
[----:B------:R-:W2:Y:S01]  /*391a0*/  LDC R251, c[0x0][0x230] ;  /* 0x00008c00fffb7b82 */ /* 0x000ea20000000800 */
[----:B------:R2:W-:Y:S04]  /*391b0*/  LDGSTS.E [R247+-0x77ff8], desc[UR4][R26.64], !P0 ;  /* 0x880080001af77fae */ /* 0x0005e8000c121844 */
[----:B-1----:R-:W2:Y:S04]  /*391c0*/  LDL.LU.64 R32, [R1+0x6e0] ;  /* 0x0006e00001207983 */ /* 0x002ea80000300a00 */
[----:B------:R1:W-:Y:S04]  /*391d0*/  STL.64 [R1+0x2030], R18 ;  /* 0x0020301201007387 */ /* 0x0003e80000100a00 */
[----:B------:R-:W2:Y:S04]  /*391e0*/  LDL.LU.64 R226, [R1+0x6d8] ;  /* 0x0006d80001e27983 */ /* 0x000ea80000300a00 */
[----:B------:R-:W2:Y:S04]  /*391f0*/  LDL.LU.64 R234, [R1+0x6d0] ;  /* 0x0006d00001ea7983 */ /* 0x000ea80000300a00 */
[----:B------:R-:W2:Y:S01]  /*39200*/  LDL.LU.64 R242, [R1+0x6c8] ;  /* 0x0006c80001f27983 */ /* 0x000ea20000300a00 */
[----:B------:R-:W-:Y:S01]  /*39210*/  ISETP.GE.U32.AND P2, PT, R250, 0x7ffffea9, PT ;  /* 0x7ffffea9fa00780c */ /* 0x000fe20003f46070 */
[----:B------:R-:W-:-:S02]  /*39220*/  VIADD R250, R13, 0xfffffecb ;  /* 0xfffffecb0dfa7836 */ /* 0x000fc40000000000 */
[----:B------:R1:W-:Y:S01]  /*39230*/  LDGSTS.E [R246+-0x73ff8], desc[UR4][R18.64], !P0 ;  /* 0x8c00800012f67fae */ /* 0x0003e2000c121844 */
[----:B---3--:R-:W-:-:S04]  /*39240*/  IMAD.WIDE R24, R2, 0x4, R24 ;  /* 0x0000000402187825 */ /* 0x008fc800078e0218 */
[C---:B----4-:R-:W-:Y:S01]  /*39250*/  IMAD.WIDE R16, R2.reuse, 0x4, R16 ;  /* 0x0000000402107825 */ /* 0x050fe200078e0210 */
[----:B------:R3:W-:Y:S03]  /*39260*/  STL.64 [R1+0x2070], R24 ;  /* 0x0020701801007387 */ /* 0x0007e60000100a00 */
[C---:B--2---:R-:W-:Y:S01]  /*39270*/  IMAD.WIDE R26, R2.reuse, 0x4, R48 ;  /* 0x00000004021a7825 */ /* 0x044fe200078e0230 */
[----:B------:R2:W-:Y:S03]  /*39280*/  STL.64 [R1+0x20b0], R16 ;  /* 0x0020b01001007387 */ /* 0x0005e60000100a00 */
[----:B-1----:R-:W-:Y:S01]  /*39290*/  IMAD.WIDE R18, R2, 0x4, R40 ;  /* 0x0000000402127825 */ /* 0x002fe200078e0228 */
[----:B------:R-:W-:Y:S01]  /*392a0*/  LDGSTS.E [R249+-0x7fff4], desc[UR4][R24.64], !P2 ;  /* 0x8000c00018f97fae */ /* 0x000fe2000d121844 */
[----:B------:R-:W-:-:S03]  /*392b0*/  ISETP.GE.U32.AND P0, PT, R250, 0x7ffffe8c, PT ;  /* 0x7ffffe8cfa00780c */ /* 0x000fc60003f06070 */
[----:B------:R1:W-:Y:S04]  /*392c0*/  STL.64 [R1+0x20e8], R26 ;  /* 0x0020e81a01007387 */ /* 0x0003e80000100a00 */
[----:B------:R-:W-:Y:S04]  /*392d0*/  LDGSTS.E [R248+-0x7bff4], desc[UR4][R16.64], !P2 ;  /* 0x8400c00010f87fae */ /* 0x000fe8000d121844 */
[----:B---3--:R-:W3:Y:S04]  /*392e0*/  LDL.LU.64 R24, [R1+0x6c0] ;  /* 0x0006c00001187983 */ /* 0x008ee80000300a00 */
[----:B------:R4:W-:Y:S04]  /*392f0*/  STL.64 [R1+0x2118], R18 ;  /* 0x0021181201007387 */ /* 0x0009e80000100a00 */
[----:B--2---:R-:W2:Y:S04]  /*39300*/  LDL.LU.64 R16, [R1+0x6b8] ;  /* 0x0006b80001107983 */ /* 0x004ea80000300a00 */
[----:B------:R-:W2:Y:S04]  /*39310*/  LDL.LU.64 R48, [R1+0x6b0] ;  /* 0x0006b00001307983 */ /* 0x000ea80000300a00 */
[----:B------:R-:W2:Y:S01]  /*39320*/  LDL.LU.64 R40, [R1+0x6a8] ;  /* 0x0006a80001287983 */ /* 0x000ea20000300a00 */
[----:B------:R-:W-:-:S03]  /*39330*/  VIADD R250, R12, 0xfffffeca ;  /* 0xfffffeca0cfa7836 */ /* 0x000fc60000000000 */
[----:B------:R1:W-:Y:S04]  /*39340*/  LDGSTS.E [R247+-0x77ff4], desc[UR4][R26.64], !P2 ;  /* 0x8800c0001af77fae */ /* 0x0003e8000d121844 */
[----:B------:R4:W-:Y:S01]  /*39350*/  LDGSTS.E [R246+-0x73ff4], desc[UR4][R18.64], !P2 ;  /* 0x8c00c00012f67fae */ /* 0x0009e2000d121844 */
[----:B------:R-:W-:-:S04]  /*39360*/  IMAD.WIDE R32, R2, 0x4, R32 ;  /* 0x0000000402207825 */ /* 0x000fc800078e0220 */
[C---:B-1----:R-:W-:Y:S01]  /*39370*/  IMAD.WIDE R26, R2.reuse, 0x4, R226 ;  /* 0x00000004021a7825 */ /* 0x042fe200078e02e2 */
[----:B------:R1:W-:Y:S03]  /*39380*/  STL.64 [R1+0x2228], R32 ;  /* 0x0022282001007387 */ /* 0x0003e60000100a00 */
[C---:B----4-:R-:W-:Y:S01]  /*39390*/  IMAD.WIDE R18, R2.reuse, 0x4, R234 ;  /* 0x0000000402127825 */ /* 0x050fe200078e02ea */
[----:B------:R4:W-:Y:S03]  /*393a0*/  STL.64 [R1+0x28c8], R26 ;  /* 0x0028c81a01007387 */ /* 0x0009e60000100a00 */
[----:B------:R-:W-:Y:S01]  /*393b0*/  IMAD.WIDE R12, R2, 0x4, R242 ;  /* 0x00000004020c7825 */ /* 0x000fe200078e02f2 */
[----:B------:R-:W-:Y:S04]  /*393c0*/  LDGSTS.E [R249+-0x70000], desc[UR4][R32.64], !P0 ;  /* 0x9000000020f97fae */ /* 0x000fe8000c121844 */
[----:B------:R4:W-:Y:S01]  /*393d0*/  STL.64 [R1+0x28d0], R18 ;  /* 0x0028d01201007387 */ /* 0x0009e20000100a00 */
[----:B------:R-:W-:-:S03]  /*393e0*/  ISETP.GE.U32.AND P2, PT, R250, 0x7ffffe8b, PT ;  /* 0x7ffffe8bfa00780c */ /* 0x000fc60003f46070 */
[----:B------:R4:W-:Y:S04]  /*393f0*/  LDGSTS.E [R248+-0x6c000], desc[UR4][R26.64], !P0 ;  /* 0x940000001af87fae */ /* 0x0009e8000c121844 */
[----:B-1----:R-:W4:Y:S04]  /*39400*/  LDL.LU.64 R32, [R1+0x6a0] ;  /* 0x0006a00001207983 */ /* 0x002f280000300a00 */
[----:B------:R1:W-:Y:S04]  /*39410*/  STL.64 [R1+0x28d8], R12 ;  /* 0x0028d80c01007387 */ /* 0x0003e80000100a00 */
[----:B------:R-:W4:Y:S04]  /*39420*/  LDL.LU.64 R226, [R1+0x698] ;  /* 0x0006980001e27983 */ /* 0x000f280000300a00 */
[----:B------:R-:W4:Y:S04]  /*39430*/  LDL.LU.64 R234, [R1+0x690] ;  /* 0x0006900001ea7983 */ /* 0x000f280000300a00 */
[----:B------:R-:W4:Y:S01]  /*39440*/  LDL.LU.64 R242, [R1+0x688] ;  /* 0x0006880001f27983 */ /* 0x000f220000300a00 */
[----:B------:R-:W-:-:S02]  /*39450*/  VIADD R250, R252, 0xfffffec9 ;  /* 0xfffffec9fcfa7836 */ /* 0x000fc40000000000 */
[----:B------:R-:W-:Y:S01]  /*39460*/  VIADD R245, R245, 0x100000 ;  /* 0x00100000f5f57836 */ /* 0x000fe20000000000 */
[----:B------:R1:W-:Y:S01]  /*39470*/  LDGSTS.E [R247+-0x68000], desc[UR4][R18.64], !P0 ;  /* 0x9800000012f77fae */ /* 0x0003e2000c121844 */
[----:B------:R-:W1:Y:S01]  /*39480*/  LDC R252, c[0x0][0x230] ;  /* 0x00008c00fffc7b82 */ /* 0x000e620000000800 */
[C---:B---3--:R-:W-:Y:S02]  /*39490*/  IMAD.WIDE R24, R2.reuse, 0x4, R24 ;  /* 0x0000000402187825 */ /* 0x048fe400078e0218 */
[----:B------:R3:W-:Y:S02]  /*394a0*/  LDGSTS.E [R246+-0x64000], desc[UR4][R12.64], !P0 ;  /* 0x9c0000000cf67fae */ /* 0x0007e4000c121844 */
[C---:B--2---:R-:W-:Y:S02]  /*394b0*/  IMAD.WIDE R16, R2.reuse, 0x4, R16 ;  /* 0x0000000402107825 */ /* 0x044fe400078e0210 */
[----:B------:R2:W-:Y:S02]  /*394c0*/  STL.64 [R1+0x28e0], R24 ;  /* 0x0028e01801007387 */ /* 0x0005e40000100a00 */
[----:B----4-:R-:W-:-:S02]  /*394d0*/  IMAD.WIDE R26, R2, 0x4, R48 ;  /* 0x00000004021a7825 */ /* 0x010fc400078e0230 */
[----:B------:R4:W-:Y:S01]  /*394e0*/  STL.64 [R1+0x28e8], R16 ;  /* 0x0028e81001007387 */ /* 0x0009e20000100a00 */
[----:B-1----:R-:W1:Y:S01]  /*394f0*/  LDC R18, c[0x0][0x230] ;  /* 0x00008c00ff127b82 */ /* 0x002e620000000800 */
[----:B---3--:R-:W-:Y:S02]  /*39500*/  IMAD.WIDE R12, R2, 0x4, R40 ;  /* 0x00000004020c7825 */ /* 0x008fe400078e0228 */
[----:B------:R-:W-:Y:S01]  /*39510*/  LDGSTS.E [R249+-0x6fffc], desc[UR4][R24.64], !P2 ;  /* 0x9000400018f97fae */ /* 0x000fe2000d121844 */
[----:B------:R-:W-:-:S03]  /*39520*/  ISETP.GE.U32.AND P0, PT, R250, 0x7ffffe8a, PT ;  /* 0x7ffffe8afa00780c */ /* 0x000fc60003f06070 */
[----:B------:R-:W-:Y:S04]  /*39530*/  STL.64 [R1+0x28f0], R26 ;  /* 0x0028f01a01007387 */ /* 0x000fe80000100a00 */
[----:B------:R-:W-:Y:S04]  /*39540*/  LDGSTS.E [R248+-0x6bffc], desc[UR4][R16.64], !P2 ;  /* 0x9400400010f87fae */ /* 0x000fe8000d121844 */
[----:B--2---:R-:W2:Y:S04]  /*39550*/  LDL.LU.64 R24, [R1+0x680] ;  /* 0x0006800001187983 */ /* 0x004ea80000300a00 */
[----:B------:R3:W-:Y:S04]  /*39560*/  STL.64 [R1+0x28f8], R12 ;  /* 0x0028f80c01007387 */ /* 0x0007e80000100a00 */
[----:B----4-:R-:W4:Y:S04]  /*39570*/  LDL.LU.64 R16, [R1+0x678] ;  /* 0x0006780001107983 */ /* 0x010f280000300a00 */
[----:B------:R-:W4:Y:S04]  /*39580*/  LDL.LU.64 R48, [R1+0x670] ;  /* 0x0006700001307983 */ /* 0x000f280000300a00 */
[----:B------:R-:W4:Y:S04]  /*39590*/  LDL.LU.64 R40, [R1+0x668] ;  /* 0x0006680001287983 */ /* 0x000f280000300a00 */
[----:B------:R-:W-:Y:S04]  /*395a0*/  LDGSTS.E [R247+-0x67ffc], desc[UR4][R26.64], !P2 ;  /* 0x980040001af77fae */ /* 0x000fe8000d121844 */
[----:B------:R3:W-:Y:S01]  /*395b0*/  LDGSTS.E [R246+-0x63ffc], desc[UR4][R12.64], !P2 ;  /* 0x9c0040000cf67fae */ /* 0x0007e2000d121844 */
[C---:B------:R-:W-:Y:S01]  /*395c0*/  IMAD.WIDE R42, R2.reuse, 0x4, R32 ;  /* 0x00000004022a7825 */ /* 0x040fe200078e0220 */
[----:B---3--:R-:W3:Y:S03]  /*395d0*/  LDC R13, c[0x0][0x230] ;  /* 0x00008c00ff0d7b82 */ /* 0x008ee60000000800 */
[C---:B------:R-:W-:Y:S01]  /*395e0*/  IMAD.WIDE R32, R2.reuse, 0x4, R226 ;  /* 0x0000000402207825 */ /* 0x040fe200078e02e2 */
[----:B------:R-:W-:Y:S04]  /*395f0*/  STL.64 [R1+0x2900], R42 ;  /* 0x0029002a01007387 */ /* 0x000fe80000100a00 */
[----:B------:R-:W3:Y:S01]  /*39600*/  LDC R12, c[0x0][0x230] ;  /* 0x00008c00ff0c7b82 */ /* 0x000ee20000000800 */
[C---:B------:R-:W-:Y:S01]  /*39610*/  IMAD.WIDE R34, R2.reuse, 0x4, R234 ;  /* 0x0000000402227825 */ /* 0x040fe200078e02ea */
[----:B------:R1:W-:Y:S03]  /*39620*/  STL.64 [R1+0x2908], R32 ;  /* 0x0029082001007387 */ /* 0x0003e60000100a00 */
[----:B------:R-:W-:Y:S01]  /*39630*/  IMAD.WIDE R26, R2, 0x4, R242 ;  /* 0x00000004021a7825 */ /* 0x000fe200078e02f2 */
[----:B------:R2:W-:Y:S04]  /*39640*/  LDGSTS.E [R249+-0x6fff8], desc[UR4][R42.64], !P0 ;  /* 0x900080002af97fae */ /* 0x0005e8000c121844 */
[----:B------:R-:W-:Y:S04]  /*39650*/  LDGSTS.E [R248+-0x6bff8], desc[UR4][R32.64], !P0 ;  /* 0x9400800020f87fae */ /* 0x000fe8000c121844 */
[----:B------:R-:W-:Y:S01]  /*39660*/  STL.64 [R1+0x2910], R34 ;  /* 0x0029102201007387 */ /* 0x000fe20000100a00 */
[----:B------:R-:W-:-:S03]  /*39670*/  VIADD R250, R251, 0xfffffec8 ;  /* 0xfffffec8fbfa7836 */ /* 0x000fc60000000000 */
[----:B------:R-:W-:Y:S04]  /*39680*/  LDGSTS.E [R247+-0x67ff8], desc[UR4][R34.64], !P0 ;  /* 0x9800800022f77fae */ /* 0x000fe8000c121844 */
[----:B-1----:R-:W3:Y:S04]  /*39690*/  LDL.LU.64 R32, [R1+0x660] ;  /* 0x0006600001207983 */ /* 0x002ee80000300a00 */
[----:B------:R1:W-:Y:S04]  /*396a0*/  STL.64 [R1+0x2918], R26 ;  /* 0x0029181a01007387 */ /* 0x0003e80000100a00 */
[----:B------:R-:W3:Y:S04]  /*396b0*/  LDL.LU.64 R226, [R1+0x658] ;  /* 0x0006580001e27983 */ /* 0x000ee80000300a00 */
[----:B------:R-:W3:Y:S04]  /*396c0*/  LDL.LU.64 R234, [R1+0x650] ;  /* 0x0006500001ea7983 */ /* 0x000ee80000300a00 */
[----:B------:R-:W3:Y:S01]  /*396d0*/  LDL.LU.64 R242, [R1+0x648] ;  /* 0x0006480001f27983 */ /* 0x000ee20000300a00 */
[----:B------:R-:W-:Y:S01]  /*396e0*/  ISETP.GE.U32.AND P2, PT, R250, 0x7ffffe89, PT ;  /* 0x7ffffe89fa00780c */ /* 0x000fe20003f46070 */
[----:B--2---:R-:W-:-:S02]  /*396f0*/  IMAD.WIDE R24, R2, 0x4, R24 ;  /* 0x0000000402187825 */ /* 0x004fc400078e0218 */
[----:B------:R1:W-:Y:S02]  /*39700*/  LDGSTS.E [R246+-0x63ff8], desc[UR4][R26.64], !P0 ;  /* 0x9c0080001af67fae */ /* 0x0003e4000c121844 */
[----:B------:R-:W-:Y:S02]  /*39710*/  VIADD R249, R18, 0xfffffee7 ;  /* 0xfffffee712f97836 */ /* 0x000fe40000000000 */
[C---:B----4-:R-:W-:Y:S01]  /*39720*/  IMAD.WIDE R16, R2.reuse, 0x4, R16 ;  /* 0x0000000402107825 */ /* 0x050fe200078e0210 */
[----:B------:R2:W-:Y:S03]  /*39730*/  STL.64 [R1+0x2920], R24 ;  /* 0x0029201801007387 */ /* 0x0005e60000100a00 */
[C---:B-1----:R-:W-:Y:S01]  /*39740*/  IMAD.WIDE R26, R2.reuse, 0x4, R48 ;  /* 0x00000004021a7825 */ /* 0x042fe200078e0230 */
[----:B------:R1:W-:Y:S03]  /*39750*/  STL.64 [R1+0x2928], R16 ;  /* 0x0029281001007387 */ /* 0x0003e60000100a00 */
[----:B------:R-:W-:Y:S01]  /*39760*/  IMAD.WIDE R18, R2, 0x4, R40 ;  /* 0x0000000402127825 */ /* 0x000fe200078e0228 */
[----:B------:R-:W-:Y:S01]  /*39770*/  LDGSTS.E [R248+-0x6fff4], desc[UR4][R24.64], !P2 ;  /* 0x9000c00018f87fae */ /* 0x000fe2000d121844 */
[----:B------:R-:W-:-:S03]  /*39780*/  ISETP.GE.U32.AND P0, PT, R249, 0x7ffffea8, PT ;  /* 0x7ffffea8f900780c */ /* 0x000fc60003f06070 */
[----:B------:R4:W-:Y:S04]  /*39790*/  STL.64 [R1+0x2930], R26 ;  /* 0x0029301a01007387 */ /* 0x0009e80000100a00 */
[----:B------:R4:W-:Y:S04]  /*397a0*/  LDGSTS.E [R247+-0x6bff4], desc[UR4][R16.64], !P2 ;  /* 0x9400c00010f77fae */ /* 0x0009e8000d121844 */
[----:B--2---:R-:W2:Y:S04]  /*397b0*/  LDL.LU.64 R24, [R1+0x640] ;  /* 0x0006400001187983 */ /* 0x004ea80000300a00 */
[----:B------:R3:W-:Y:S04]  /*397c0*/  STL.64 [R1+0x2938], R18 ;  /* 0x0029381201007387 */ /* 0x0007e80000100a00 */
[----:B-1----:R-:W2:Y:S04]  /*397d0*/  LDL.LU.64 R16, [R1+0x638] ;  /* 0x0006380001107983 */ /* 0x002ea80000300a00 */
[----:B------:R-:W2:Y:S04]  /*397e0*/  LDL.LU.64 R48, [R1+0x630] ;  /* 0x0006300001307983 */ /* 0x000ea80000300a00 */
[----:B------:R-:W2:Y:S01]  /*397f0*/  LDL.LU.64 R40, [R1+0x628] ;  /* 0x0006280001287983 */ /* 0x000ea20000300a00 */
[----:B------:R-:W-:-:S02]  /*39800*/  VIADD R250, R244, 0x100000 ;  /* 0x00100000f4fa7836 */ /* 0x000fc40000000000 */
[----:B----4-:R-:W-:Y:S01]  /*39810*/  VIADD R247, R244, 0x100000 ;  /* 0x00100000f4f77836 */ /* 0x010fe20000000000 */
[----:B------:R1:W-:Y:S04]  /*39820*/  LDGSTS.E [R245+-0x67ff4], desc[UR4][R26.64], !P2 ;  /* 0x9800c0001af57fae */ /* 0x0003e8000d121844 */
[----:B------:R4:W-:Y:S01]  /*39830*/  LDGSTS.E [R246+-0x63ff4], desc[UR4][R18.64], !P2 ;  /* 0x9c00c00012f67fae */ /* 0x0009e2000d121844 */
[----:B---3--:R-:W-:-:S05]  /*39840*/  IMAD.WIDE R248, R2, 0x4, R32 ;  /* 0x0000000402f87825 */ /* 0x008fca00078e0220 */
[----:B------:R-:W-:Y:S01]  /*39850*/  LDGSTS.E [R250+-0x80000], desc[UR4][R248.64], !P0 ;  /* 0x80000000f8fa7fae */ /* 0x000fe2000c121844 */
[----:B------:R-:W-:-:S04]  /*39860*/  IMAD.WIDE R32, R2, 0x4, R226 ;  /* 0x0000000402207825 */ /* 0x000fc800078e02e2 */
[C---:B-1----:R-:W-:Y:S01]  /*39870*/  IMAD.WIDE R26, R2.reuse, 0x4, R234 ;  /* 0x00000004021a7825 */ /* 0x042fe200078e02ea */
[----:B------:R1:W-:Y:S03]  /*39880*/  STL.64 [R1+0x1e00], R32 ;  /* 0x001e002001007387 */ /* 0x0003e60000100a00 */
[----:B----4-:R-:W-:Y:S01]  /*39890*/  IMAD.WIDE R18, R2, 0x4, R242 ;  /* 0x0000000402127825 */ /* 0x010fe200078e02f2 */
[----:B------:R-:W-:Y:S04]  /*398a0*/  LDGSTS.E [R247+-0x7c000], desc[UR4][R32.64], !P0 ;  /* 0x8400000020f77fae */ /* 0x000fe8000c121844 */
[----:B------:R3:W-:Y:S04]  /*398b0*/  STL.64 [R1+0x1e18], R26 ;  /* 0x001e181a01007387 */ /* 0x0007e80000100a00 */
[----:B-1----:R-:W4:Y:S04]  /*398c0*/  LDL.LU.64 R32, [R1+0x620] ;  /* 0x0006200001207983 */ /* 0x002f280000300a00 */
[----:B------:R1:W-:Y:S04]  /*398d0*/  STL.64 [R1+0x1e38], R18 ;  /* 0x001e381201007387 */ /* 0x0003e80000100a00 */
[----:B------:R-:W4:Y:S04]  /*398e0*/  LDL.LU.64 R226, [R1+0x618] ;  /* 0x0006180001e27983 */ /* 0x000f280000300a00 */
[----:B------:R-:W4:Y:S04]  /*398f0*/  LDL.LU.64 R234, [R1+0x610] ;  /* 0x0006100001ea7983 */ /* 0x000f280000300a00 */
[----:B------:R-:W4:Y:S01]  /*39900*/  LDL.LU.64 R242, [R1+0x608] ;  /* 0x0006080001f27983 */ /* 0x000f220000300a00 */
[----:B------:R-:W-:-:S02]  /*39910*/  VIADD R251, R13, 0xfffffee6 ;  /* 0xfffffee60dfb7836 */ /* 0x000fc40000000000 */
[----:B------:R-:W-:-:S03]  /*39920*/  VIADD R246, R244, 0x100000 ;  /* 0x00100000f4f67836 */ /* 0x000fc60000000000 */
[----:B------:R-:W-:Y:S01]  /*39930*/  ISETP.GE.U32.AND P2, PT, R251, 0x7ffffea7, PT ;  /* 0x7ffffea7fb00780c */ /* 0x000fe20003f46070 */
[----:B--2---:R-:W-:Y:S01]  /*39940*/  IMAD.WIDE R24, R2, 0x4, R24 ;  /* 0x0000000402187825 */ /* 0x004fe200078e0218 */
[----:B------:R3:W-:Y:S03]  /*39950*/  LDGSTS.E [R246+-0x78000], desc[UR4][R26.64], !P0 ;  /* 0x880000001af67fae */ /* 0x0007e6000c121844 */
[----:B------:R-:W-:Y:S02]  /*39960*/  VIADD R245, R244, 0x100000 ;  /* 0x00100000f4f57836 */ /* 0x000fe40000000000 */
[----:B------:R-:W-:Y:S01]  /*39970*/  IMAD.WIDE R16, R2, 0x4, R16 ;  /* 0x0000000402107825 */ /* 0x000fe200078e0210 */
[----:B------:R2:W-:Y:S03]  /*39980*/  STL.64 [R1+0x1e60], R24 ;  /* 0x001e601801007387 */ /* 0x0005e60000100a00 */
[----:B------:R-:W-:Y:S01]  /*39990*/  VIADD R251, R12, 0xfffffee5 ;  /* 0xfffffee50cfb7836 */ /* 0x000fe20000000000 */
[----:B------:R1:W-:Y:S01]  /*399a0*/  LDGSTS.E [R245+-0x74000], desc[UR4][R18.64], !P0 ;  /* 0x8c00000012f57fae */ /* 0x0003e2000c121844 */
[----:B---3--:R-:W-:-:S03]  /*399b0*/  IMAD.WIDE R26, R2, 0x4, R48 ;  /* 0x00000004021a7825 */ /* 0x008fc600078e0230 */
[----:B------:R3:W-:Y:S01]  /*399c0*/  STL.64 [R1+0x1e90], R16 ;  /* 0x001e901001007387 */ /* 0x0007e20000100a00 */
[----:B------:R-:W-:-:S03]  /*399d0*/  IMAD.WIDE R12, R2, 0x4, R40 ;  /* 0x00000004020c7825 */ /* 0x000fc600078e0228 */
[----:B------:R-:W-:Y:S01]  /*399e0*/  LDGSTS.E [R250+-0x7fffc], desc[UR4][R24.64], !P2 ;  /* 0x8000400018fa7fae */ /* 0x000fe2000d121844 */
[----:B------:R-:W-:-:S03]  /*399f0*/  ISETP.GE.U32.AND P0, PT, R251, 0x7ffffea6, PT ;  /* 0x7ffffea6fb00780c */ /* 0x000fc60003f06070 */
[----:B------:R-:W-:Y:S01]  /*39a00*/  STL.64 [R1+0x1ec8], R26 ;  /* 0x001ec81a01007387 */ /* 0x000fe20000100a00 */
[----:B-1----:R-:W1:Y:S03]  /*39a10*/  LDC R18, c[0x0][0x230] ;  /* 0x00008c00ff127b82 */ /* 0x002e660000000800 */
[----:B------:R-:W-:Y:S04]  /*39a20*/  LDGSTS.E [R247+-0x7bffc], desc[UR4][R16.64], !P2 ;  /* 0x8400400010f77fae */ /* 0x000fe8000d121844 */
[----:B--2---:R-:W2:Y:S04]  /*39a30*/  LDL.LU.64 R24, [R1+0x600] ;  /* 0x0006000001187983 */ /* 0x004ea80000300a00 */
[----:B------:R4:W-:Y:S04]  /*39a40*/  STL.64 [R1+0x1f00], R12 ;  /* 0x001f000c01007387 */ /* 0x0009e80000100a00 */
[----:B---3--:R-:W3:Y:S04]  /*39a50*/  LDL.LU.64 R16, [R1+0x5f8] ;  /* 0x0005f80001107983 */ /* 0x008ee80000300a00 */
[----:B------:R-:W3:Y:S04]  /*39a60*/  LDL.LU.64 R48, [R1+0x5f0] ;  /* 0x0005f00001307983 */ /* 0x000ee80000300a00 */
[----:B------:R-:W3:Y:S04]  /*39a70*/  LDL.LU.64 R40, [R1+0x5e8] ;  /* 0x0005e80001287983 */ /* 0x000ee80000300a00 */
[----:B------:R-:W-:Y:S04]  /*39a80*/  LDGSTS.E [R246+-0x77ffc], desc[UR4][R26.64], !P2 ;  /* 0x880040001af67fae */ /* 0x000fe8000d121844 */
[----:B------:R4:W-:Y:S02]  /*39a90*/  LDGSTS.E [R245+-0x73ffc], desc[UR4][R12.64], !P2 ;  /* 0x8c0040000cf57fae */ /* 0x0009e4000d121844 */
[C---:B----4-:R-:W-:Y:S01]  /*39aa0*/  IMAD.WIDE R42, R2.reuse, 0x4, R32 ;  /* 0x00000004022a7825 */ /* 0x050fe200078e0220 */
[----:B------:R-:W4:Y:S03]  /*39ab0*/  LDC R12, c[0x0][0x230] ;  /* 0x00008c00ff0c7b82 */ /* 0x000f260000000800 */
[C---:B------:R-:W-:Y:S01]  /*39ac0*/  IMAD.WIDE R32, R2.reuse, 0x4, R226 ;  /* 0x0000000402207825 */ /* 0x040fe200078e02e2 */
[----:B------:R-:W-:Y:S04]  /*39ad0*/  STL.64 [R1+0x1f38], R42 ;  /* 0x001f382a01007387 */ /* 0x000fe80000100a00 */
[----:B------:R-:W4:Y:S01]  /*39ae0*/  LDC R13, c[0x0][0x230] ;  /* 0x00008c00ff0d7b82 */ /* 0x000f220000000800 */
[C---:B------:R-:W-:Y:S01]  /*39af0*/  IMAD.WIDE R34, R2.reuse, 0x4, R234 ;  /* 0x0000000402227825 */ /* 0x040fe200078e02ea */
[----:B------:R1:W-:Y:S03]  /*39b00*/  STL.64 [R1+0x1f70], R32 ;  /* 0x001f702001007387 */ /* 0x0003e60000100a00 */
[----:B------:R-:W-:Y:S01]  /*39b10*/  IMAD.WIDE R26, R2, 0x4, R242 ;  /* 0x00000004021a7825 */ /* 0x000fe200078e02f2 */
[----:B------:R-:W-:Y:S04]  /*39b20*/  LDGSTS.E [R250+-0x7fff8], desc[UR4][R42.64], !P0 ;  /* 0x800080002afa7fae */ /* 0x000fe8000c121844 */
        /* <DEDUP_REMOVED lines=11> */
[----:B------:R-:W-:-:S02]  /*39be0*/  VIADD R251, R18, 0xfffffec7 ;  /* 0xfffffec712fb7836 */ /* 0x000fc40000000000 */
[----:B------:R1:W-:Y:S01]  /*39bf0*/  LDGSTS.E [R245+-0x73ff8], desc[UR4][R26.64], !P0 ;  /* 0x8c0080001af57fae */ /* 0x0003e2000c121844 */
[----:B--2---:R-:W-:-:S04]  /*39c00*/  IMAD.WIDE R24, R2, 0x4, R24 ;  /* 0x0000000402187825 */ /* 0x004fc800078e0218 */
[C---:B---3--:R-:W-:Y:S01]  /*39c10*/  IMAD.WIDE R16, R2.reuse, 0x4, R16 ;  /* 0x0000000402107825 */ /* 0x048fe200078e0210 */
[----:B------:R-:W-:Y:S03]  /*39c20*/  STL.64 [R1+0x2028], R24 ;  /* 0x0020281801007387 */ /* 0x000fe60000100a00 */
[C---:B-1----:R-:W-:Y:S01]  /*39c30*/  IMAD.WIDE R26, R2.reuse, 0x4, R48 ;  /* 0x00000004021a7825 */ /* 0x042fe200078e0230 */
[----:B------:R1:W-:Y:S03]  /*39c40*/  STL.64 [R1+0x2068], R16 ;  /* 0x0020681001007387 */ /* 0x0003e60000100a00 */
[----:B------:R-:W-:Y:S01]  /*39c50*/  IMAD.WIDE R18, R2, 0x4, R40 ;  /* 0x0000000402127825 */ /* 0x000fe200078e0228 */
[----:B------:R2:W-:Y:S01]  /*39c60*/  STL.64 [R1+0x20a8], R26 ;  /* 0x0020a81a01007387 */ /* 0x0005e20000100a00 */
[----:B------:R-:W-:-:S03]  /*39c70*/  ISETP.GE.U32.AND P0, PT, R251, 0x7ffffe88, PT ;  /* 0x7ffffe88fb00780c */ /* 0x000fc60003f06070 */
[----:B------:R-:W-:Y:S04]  /*39c80*/  LDGSTS.E [R250+-0x7fff4], desc[UR4][R24.64], !P2 ;  /* 0x8000c00018fa7fae */ /* 0x000fe8000d121844 */
[----:B------:R-:W3:Y:S04]  /*39c90*/  LDL.LU.64 R48, [R1+0x5c0] ;  /* 0x0005c00001307983 */ /* 0x000ee80000300a00 */
[----:B------:R-:W-:Y:S04]  /*39ca0*/  LDGSTS.E [R247+-0x7bff4], desc[UR4][R16.64], !P2 ;  /* 0x8400c00010f77fae */ /* 0x000fe8000d121844 */
[----:B------:R2:W-:Y:S04]  /*39cb0*/  STL.64 [R1+0x20e0], R18 ;  /* 0x0020e01201007387 */ /* 0x0005e80000100a00 */
[----:B------:R2:W-:Y:S04]  /*39cc0*/  LDGSTS.E [R246+-0x77ff4], desc[UR4][R26.64], !P2 ;  /* 0x8800c0001af67fae */ /* 0x0005e8000d121844 */
[----:B-1----:R-:W3:Y:S04]  /*39cd0*/  LDL.LU.64 R16, [R1+0x5b8] ;  /* 0x0005b80001107983 */ /* 0x002ee80000300a00 */
[----:B------:R-:W3:Y:S04]  /*39ce0*/  LDL.LU.64 R24, [R1+0x5b0] ;  /* 0x0005b00001187983 */ /* 0x000ee80000300a00 */
[----:B------:R-:W3:Y:S04]  /*39cf0*/  LDL.LU.64 R40, [R1+0x5a8] ;  /* 0x0005a80001287983 */ /* 0x000ee80000300a00 */
[----:B------:R1:W-:Y:S01]  /*39d00*/  LDGSTS.E [R245+-0x73ff4], desc[UR4][R18.64], !P2 ;  /* 0x8c00c00012f57fae */ /* 0x0003e2000d121844 */
[----:B----4-:R-:W-:-:S04]  /*39d10*/  IMAD.WIDE R34, R2, 0x4, R32 ;  /* 0x0000000402227825 */ /* 0x010fc800078e0220 */
[C---:B------:R-:W-:Y:S01]  /*39d20*/  IMAD.WIDE R32, R2.reuse, 0x4, R226 ;  /* 0x0000000402207825 */ /* 0x040fe200078e02e2 */
[----:B------:R-:W-:Y:S03]  /*39d30*/  STL.64 [R1+0x2210], R34 ;  /* 0x0022102201007387 */ /* 0x000fe60000100a00 */
[C---:B--2---:R-:W-:Y:S01]  /*39d40*/  IMAD.WIDE R26, R2.reuse, 0x4, R234 ;  /* 0x00000004021a7825 */ /* 0x044fe200078e02ea */
[----:B------:R2:W-:Y:S03]  /*39d50*/  STL.64 [R1+0x2220], R32 ;  /* 0x0022202001007387 */ /* 0x0005e60000100a00 */
[----:B-1----:R-:W-:Y:S01]  /*39d60*/  IMAD.WIDE R18, R2, 0x4, R242 ;  /* 0x0000000402127825 */ /* 0x002fe200078e02f2 */
[----:B------:R-:W-:Y:S04]  /*39d70*/  LDGSTS.E [R250+-0x70000], desc[UR4][R34.64], !P0 ;  /* 0x9000000022fa7fae */ /* 0x000fe8000c121844 */
[----:B------:R-:W-:Y:S04]  /*39d80*/  LDGSTS.E [R247+-0x6c000], desc[UR4][R32.64], !P0 ;  /* 0x9400000020f77fae */ /* 0x000fe8000c121844 */
[----:B------:R3:W-:Y:S01]  /*39d90*/  STL.64 [R1+0x2238], R26 ;  /* 0x0022381a01007387 */ /* 0x0007e20000100a00 */
[----:B------:R-:W-:-:S02]  /*39da0*/  VIADD R251, R12, 0xfffffec6 ;  /* 0xfffffec60cfb7836 */ /* 0x000fc40000000000 */
[----:B------:R-:W1:Y:S01]  /*39db0*/  LDC R12, c[0x0][0x230] ;  /* 0x00008c00ff0c7b82 */ /* 0x000e620000000800 */
[----:B------:R3:W-:Y:S04]  /*39dc0*/  LDGSTS.E [R246+-0x68000], desc[UR4][R26.64], !P0 ;  /* 0x980000001af67fae */ /* 0x0007e8000c121844 */
[----:B--2---:R-:W2:Y:S04]  /*39dd0*/  LDL.LU.64 R32, [R1+0x5a0] ;  /* 0x0005a00001207983 */ /* 0x004ea80000300a00 */
[----:B------:R4:W-:Y:S04]  /*39de0*/  STL.64 [R1+0x2958], R18 ;  /* 0x0029581201007387 */ /* 0x0009e80000100a00 */
[----:B------:R-:W2:Y:S04]  /*39df0*/  LDL.LU.64 R226, [R1+0x598] ;  /* 0x0005980001e27983 */ /* 0x000ea80000300a00 */
[----:B------:R-:W2:Y:S04]  /*39e00*/  LDL.LU.64 R234, [R1+0x590] ;  /* 0x0005900001ea7983 */ /* 0x000ea80000300a00 */
[----:B------:R-:W2:Y:S01]  /*39e10*/  LDL.LU.64 R242, [R1+0x588] ;  /* 0x0005880001f27983 */ /* 0x000ea20000300a00 */
[----:B------:R-:W-:Y:S01]  /*39e20*/  ISETP.GE.U32.AND P2, PT, R251, 0x7ffffe87, PT ;  /* 0x7ffffe87fb00780c */ /* 0x000fe20003f46070 */
[----:B---3--:R-:W-:-:S02]  /*39e30*/  IMAD.WIDE R26, R2, 0x4, R48 ;  /* 0x00000004021a7825 */ /* 0x008fc400078e0230 */
[----:B------:R4:W-:Y:S02]  /*39e40*/  LDGSTS.E [R245+-0x64000], desc[UR4][R18.64], !P0 ;  /* 0x9c00000012f57fae */ /* 0x0009e4000c121844 */
[----:B------:R-:W-:Y:S02]  /*39e50*/  VIADD R251, R13, 0xfffffec5 ;  /* 0xfffffec50dfb7836 */ /* 0x000fe40000000000 */
[----:B------:R-:W-:Y:S01]  /*39e60*/  STL.64 [R1+0x2960], R26 ;  /* 0x0029601a01007387 */ /* 0x000fe20000100a00 */
[----:B------:R-:W-:Y:S01]  /*39e70*/  VIADD R244, R244, 0x100000 ;  /* 0x00100000f4f47836 */ /* 0x000fe20000000000 */
[----:B------:R-:W3:Y:S01]  /*39e80*/  LDC R13, c[0x0][0x230] ;  /* 0x00008c00ff0d7b82 */ /* 0x000ee20000000800 */
[----:B------:R-:W-:-:S03]  /*39e90*/  IMAD.WIDE R16, R2, 0x4, R16 ;  /* 0x0000000402107825 */ /* 0x000fc600078e0210 */
[----:B------:R-:W-:Y:S01]  /*39ea0*/  LDGSTS.E [R250+-0x6fffc], desc[UR4][R26.64], !P2 ;  /* 0x900040001afa7fae */ /* 0x000fe2000d121844 */
[----:B------:R-:W-:-:S03]  /*39eb0*/  IMAD.WIDE R24, R2, 0x4, R24 ;  /* 0x0000000402187825 */ /* 0x000fc600078e0218 */
[----:B------:R1:W-:Y:S01]  /*39ec0*/  STL.64 [R1+0x2968], R16 ;  /* 0x0029681001007387 */ /* 0x0003e20000100a00 */
[----:B----4-:R-:W-:-:S03]  /*39ed0*/  IMAD.WIDE R18, R2, 0x4, R40 ;  /* 0x0000000402127825 */ /* 0x010fc600078e0228 */
[----:B------:R4:W-:Y:S01]  /*39ee0*/  STL.64 [R1+0x2970], R24 ;  /* 0x0029701801007387 */ /* 0x0009e20000100a00 */
[----:B------:R-:W-:-:S03]  /*39ef0*/  ISETP.GE.U32.AND P0, PT, R251, 0x7ffffe86, PT ;  /* 0x7ffffe86fb00780c */ /* 0x000fc60003f06070 */
[----:B------:R-:W3:Y:S04]  /*39f00*/  LDL.LU.64 R48, [R1+0x580] ;  /* 0x0005800001307983 */ /* 0x000ee80000300a00 */
[----:B------:R2:W-:Y:S04]  /*39f10*/  STL.64 [R1+0x2978], R18 ;  /* 0x0029781201007387 */ /* 0x0005e80000100a00 */
[----:B------:R-:W-:Y:S04]  /*39f20*/  LDGSTS.E [R247+-0x6bffc], desc[UR4][R16.64], !P2 ;  /* 0x9400400010f77fae */ /* 0x000fe8000d121844 */
[----:B------:R-:W3:Y:S04]  /*39f30*/  LDL.LU.64 R40, [R1+0x578] ;  /* 0x0005780001287983 */ /* 0x000ee80000300a00 */
[----:B------:R-:W-:Y:S04]  /*39f40*/  LDGSTS.E [R246+-0x67ffc], desc[UR4][R24.64], !P2 ;  /* 0x9800400018f67fae */ /* 0x000fe8000d121844 */
[----:B-1----:R-:W3:Y:S04]  /*39f50*/  LDL.LU.64 R16, [R1+0x570] ;  /* 0x0005700001107983 */ /* 0x002ee80000300a00 */
[----:B------:R1:W-:Y:S04]  /*39f60*/  LDGSTS.E [R245+-0x63ffc], desc[UR4][R18.64], !P2 ;  /* 0x9c00400012f57fae */ /* 0x0003e8000d121844 */
[----:B----4-:R-:W4:Y:S01]  /*39f70*/  LDL.LU.64 R24, [R1+0x568] ;  /* 0x0005680001187983 */ /* 0x010f220000300a00 */
[C---:B--2---:R-:W-:Y:S01]  /*39f80*/  IMAD.WIDE R42, R2.reuse, 0x4, R32 ;  /* 0x00000004022a7825 */ /* 0x044fe200078e0220 */
[----:B-1----:R-:W1:Y:S03]  /*39f90*/  LDC R18, c[0x0][0x230] ;  /* 0x00008c00ff127b82 */ /* 0x002e660000000800 */
        /* <DEDUP_REMOVED lines=20> */
[----:B------:R-:W-:-:S04]  /*3a0e0*/  IMAD.WIDE R16, R2, 0x4, R16 ;  /* 0x0000000402107825 */ /* 0x000fc800078e0210 */
[----:B-1----:R-:W-:-:S04]  /*3a0f0*/  IMAD.WIDE R26, R2, 0x4, R40 ;  /* 0x00000004021a7825 */ /* 0x002fc800078e0228 */
[----:B----4-:R-:W-:Y:S01]  /*3a100*/  IMAD.WIDE R24, R2, 0x4, R24 ;  /* 0x0000000402187825 */ /* 0x010fe200078e0218 */
[----:B------:R1:W-:Y:S01]  /*3a110*/  STL.64 [R1+0x29a8], R26 ;  /* 0x0029a81a01007387 */ /* 0x0003e20000100a00 */
[----:B------:R-:W-:Y:S01]  /*3a120*/  ISETP.GE.U32.AND P0, PT, R250, 0x7ffffea4, PT ;  /* 0x7ffffea4fa00780c */ /* 0x000fe20003f06070 */
[----:B------:R-:W3:Y:S02]  /*3a130*/  LDC R12, c[0x0][0x230] ;  /* 0x00008c00ff0c7b82 */ /* 0x000ee40000000800 */
[----:B------:R4:W-:Y:S04]  /*3a140*/  STL.64 [R1+0x29b0], R16 ;  /* 0x0029b01001007387 */ /* 0x0009e80000100a00 */
[----:B------:R-:W3:Y:S04]  /*3a150*/  LDL.LU.64 R40, [R1+0x540] ;  /* 0x0005400001287983 */ /* 0x000ee80000300a00 */
[----:B------:R4:W-:Y:S04]  /*3a160*/  STL.64 [R1+0x29b8], R24 ;  /* 0x0029b81801007387 */ /* 0x0009e80000100a00 */
[----:B------:R-:W-:Y:S04]  /*3a170*/  LDGSTS.E [R247+-0x6fff4], desc[UR4][R34.64], !P2 ;  /* 0x9000c00022f77fae */ /* 0x000fe8000d121844 */
[----:B------:R-:W3:Y:S04]  /*3a180*/  LDL.LU.64 R56, [R1+0x538] ;  /* 0x0005380001387983 */ /* 0x000ee80000300a00 */
[----:B------:R1:W-:Y:S04]  /*3a190*/  LDGSTS.E [R246+-0x6bff4], desc[UR4][R26.64], !P2 ;  /* 0x9400c0001af67fae */ /* 0x0003e8000d121844 */
[----:B------:R-:W3:Y:S04]  /*3a1a0*/  LDL.LU.64 R48, [R1+0x530] ;  /* 0x0005300001307983 */ /* 0x000ee80000300a00 */
[----:B------:R-:W-:Y:S04]  /*3a1b0*/  LDGSTS.E [R244+-0x67ff4], desc[UR4][R16.64], !P2 ;  /* 0x9800c00010f47fae */ /* 0x000fe8000d121844 */
[----:B------:R4:W-:Y:S01]  /*3a1c0*/  LDGSTS.E [R245+-0x63ff4], desc[UR4][R24.64], !P2 ;  /* 0x9c00c00018f57fae */ /* 0x0009e2000d121844 */
[----:B-1----:R-:W-:-:S03]  /*3a1d0*/  VIADD R27, R18, 0xfffffee2 ;  /* 0xfffffee2121b7836 */ /* 0x002fc60000000000 */
[----:B----4-:R-:W4:Y:S01]  /*3a1e0*/  LDL.LU.64 R16, [R1+0x528] ;  /* 0x0005280001107983 */ /* 0x010f220000300a00 */
[C---:B------:R-:W-:Y:S02]  /*3a1f0*/  VIADD R25, R15.reuse, 0x100000 ;  /* 0x001000000f197836 */ /* 0x040fe40000000000 */
[----:B------:R-:W-:Y:S02]  /*3a200*/  VIADD R24, R15, 0x100000 ;  /* 0x001000000f187836 */ /* 0x000fe40000000000 */
[----:B--2---:R-:W-:-:S05]  /*3a210*/  IMAD.WIDE R244, R2, 0x4, R32 ;  /* 0x0000000402f47825 */ /* 0x004fca00078e0220 */
[----:B------:R-:W-:Y:S01]  /*3a220*/  LDGSTS.E [R25+-0x80000], desc[UR4][R244.64], !P0 ;  /* 0x80000000f4197fae */ /* 0x000fe2000c121844 */
[----:B------:R-:W-:-:S05]  /*3a230*/  IMAD.WIDE R246, R2, 0x4, R226 ;  /* 0x0000000402f67825 */ /* 0x000fca00078e02e2 */
[----:B------:R-:W-:Y:S01]  /*3a240*/  LDGSTS.E [R24+-0x7c000], desc[UR4][R246.64], !P0 ;  /* 0x84000000f6187fae */ /* 0x000fe2000c121844 */
[----:B------:R-:W-:-:S04]  /*3a250*/  IMAD.WIDE R18, R2, 0x4, R242 ;  /* 0x0000000402127825 */ /* 0x000fc800078e02f2 */
[----:B------:R-:W-:Y:S01]  /*3a260*/  IMAD.WIDE R250, R2, 0x4, R234 ;  /* 0x0000000402fa7825 */ /* 0x000fe200078e02ea */
[----:B------:R-:W2:Y:S04]  /*3a270*/  LDL.LU.64 R24, [R1+0x520] ;  /* 0x0005200001187983 */ /* 0x000ea80000300a00 */
[----:B------:R1:W-:Y:S04]  /*3a280*/  STL.64 [R1+0x1e10], R18 ;  /* 0x001e101201007387 */ /* 0x0003e80000100a00 */
[----:B------:R-:W2:Y:S04]  /*3a290*/  LDL.LU.64 R226, [R1+0x518] ;  /* 0x0005180001e27983 */ /* 0x000ea80000300a00 */
[----:B------:R-:W2:Y:S04]  /*3a2a0*/  LDL.LU.64 R234, [R1+0x510] ;  /* 0x0005100001ea7983 */ /* 0x000ea80000300a00 */
[----:B------:R-:W2:Y:S01]  /*3a2b0*/  LDL.LU.64 R242, [R1+0x508] ;  /* 0x0005080001f27983 */ /* 0x000ea20000300a00 */
[----:B------:R-:W-:Y:S01]  /*3a2c0*/  VIADD R26, R15, 0x100000 ;  /* 0x001000000f1a7836 */ /* 0x000fe20000000000 */
[----:B------:R-:W-:Y:S01]  /*3a2d0*/  ISETP.GE.U32.AND P2, PT, R27, 0x7ffffea3, PT ;  /* 0x7ffffea31b00780c */ /* 0x000fe20003f46070 */
[----:B------:R-:W-:-:S02]  /*3a2e0*/  VIADD R252, R15, 0x100000 ;  /* 0x001000000ffc7836 */ /* 0x000fc40000000000 */
[C---:B---3--:R-:W-:Y:S01]  /*3a2f0*/  IMAD.WIDE R40, R2.reuse, 0x4, R40 ;  /* 0x0000000402287825 */ /* 0x048fe200078e0228 */
[----:B------:R-:W-:Y:S04]  /*3a300*/  LDGSTS.E [R26+-0x78000], desc[UR4][R250.64], !P0 ;  /* 0x88000000fa1a7fae */ /* 0x000fe8000c121844 */
[----:B------:R1:W-:Y:S01]  /*3a310*/  LDGSTS.E [R252+-0x74000], desc[UR4][R18.64], !P0 ;  /* 0x8c00000012fc7fae */ /* 0x0003e2000c121844 */
[C---:B------:R-:W-:Y:S02]  /*3a320*/  VIADD R33, R15.reuse, 0x100000 ;  /* 0x001000000f217836 */ /* 0x040fe40000000000 */
[----:B------:R-:W-:Y:S02]  /*3a330*/  VIADD R32, R15, 0x100000 ;  /* 0x001000000f207836 */ /* 0x000fe40000000000 */
[----:B------:R-:W-:Y:S01]  /*3a340*/  IMAD.WIDE R34, R2, 0x4, R56 ;  /* 0x0000000402227825 */ /* 0x000fe200078e0238 */
[----:B------:R-:W-:Y:S03]  /*3a350*/  STL.64 [R1+0x1e30], R40 ;  /* 0x001e302801007387 */ /* 0x000fe60000100a00 */
[----:B-1----:R-:W-:-:S02]  /*3a360*/  VIADD R19, R13, 0xfffffee1 ;  /* 0xfffffee10d137836 */ /* 0x002fc40000000000 */
[----:B------:R-:W-:Y:S01]  /*3a370*/  IMAD.WIDE R26, R2, 0x4, R48 ;  /* 0x00000004021a7825 */ /* 0x000fe200078e0230 */
[----:B------:R-:W-:Y:S02]  /*3a380*/  STL.64 [R1+0x1e58], R34 ;  /* 0x001e582201007387 */ /* 0x000fe40000100a00 */
[----:B------:R-:W-:Y:S01]  /*3a390*/  ISETP.GE.U32.AND P0, PT, R19, 0x7ffffea2, PT ;  /* 0x7ffffea21300780c */ /* 0x000fe20003f06070 */
[----:B------:R-:W1:Y:S01]  /*3a3a0*/  LDC R18, c[0x0][0x230] ;  /* 0x00008c00ff127b82 */ /* 0x000e620000000800 */
[----:B------:R-:W-:Y:S01]  /*3a3b0*/  STL.64 [R1+0x1e88], R26 ;  /* 0x001e881a01007387 */ /* 0x000fe20000100a00 */
[----:B------:R-:W-:-:S03]  /*3a3c0*/  VIADD R13, R15, 0x100000 ;  /* 0x001000000f0d7836 */ /* 0x000fc60000000000 */
[----:B------:R-:W3:Y:S04]  /*3a3d0*/  LDL.LU.64 R64, [R1+0x500] ;  /* 0x0005000001407983 */ /* 0x000ee80000300a00 */
[----:B------:R-:W-:Y:S01]  /*3a3e0*/  LDGSTS.E [R33+-0x7fffc], desc[UR4][R40.64], !P2 ;  /* 0x8000400028217fae */ /* 0x000fe2000d121844 */
[----:B----4-:R-:W-:-:S03]  /*3a3f0*/  IMAD.WIDE R16, R2, 0x4, R16 ;  /* 0x0000000402107825 */ /* 0x010fc600078e0210 */
[----:B------:R-:W-:Y:S04]  /*3a400*/  LDGSTS.E [R32+-0x7bffc], desc[UR4][R34.64], !P2 ;  /* 0x8400400022207fae */ /* 0x000fe8000d121844 */
[----:B------:R4:W-:Y:S04]  /*3a410*/  STL.64 [R1+0x1ec0], R16 ;  /* 0x001ec01001007387 */ /* 0x0009e80000100a00 */
[----:B------:R-:W3:Y:S04]  /*3a420*/  LDL.LU.64 R56, [R1+0x4f8] ;  /* 0x0004f80001387983 */ /* 0x000ee80000300a00 */
[----:B------:R-:W3:Y:S04]  /*3a430*/  LDL.LU.64 R32, [R1+0x4f0] ;  /* 0x0004f00001207983 */ /* 0x000ee80000300a00 */
[----:B------:R-:W3:Y:S04]  /*3a440*/  LDL.LU.64 R48, [R1+0x4e8] ;  /* 0x0004e80001307983 */ /* 0x000ee80000300a00 */
[----:B------:R4:W-:Y:S04]  /*3a450*/  LDGSTS.E [R13+-0x77ffc], desc[UR4][R26.64], !P2 ;  /* 0x880040001a0d7fae */ /* 0x0009e8000d121844 */
[----:B------:R1:W-:Y:S01]  /*3a460*/  LDGSTS.E [R252+-0x73ffc], desc[UR4][R16.64], !P2 ;  /* 0x8c00400010fc7fae */ /* 0x0003e2000d121844 */
[----:B--2---:R-:W-:Y:S01]  /*3a470*/  IMAD.WIDE R42, R2, 0x4, R24 ;  /* 0x00000004022a7825 */ /* 0x004fe200078e0218 */
[----:B----4-:R-:W2:Y:S03]  /*3a480*/  LDC R13, c[0x0][0x230] ;  /* 0x00008c00ff0d7b82 */ /* 0x010ea60000000800 */
[----:B-1----:R-:W-:-:S02]  /*3a490*/  VIADD R16, R15, 0x100000 ;  /* 0x001000000f107836 */ /* 0x002fc40000000000 */
[C---:B------:R-:W-:Y:S01]  /*3a4a0*/  IMAD.WIDE R40, R2.reuse, 0x4, R226 ;  /* 0x0000000402287825 */ /* 0x040fe200078e02e2 */
[----:B------:R3:W-:Y:S03]  /*3a4b0*/  STL.64 [R1+0x1ef8], R42 ;  /* 0x001ef82a01007387 */ /* 0x0007e60000100a00 */
[C---:B------:R-:W-:Y:S01]  /*3a4c0*/  IMAD.WIDE R26, R2.reuse, 0x4, R234 ;  /* 0x00000004021a7825 */ /* 0x040fe200078e02ea */
[----:B------:R1:W-:Y:S03]  /*3a4d0*/  STL.64 [R1+0x1f30], R40 ;  /* 0x001f302801007387 */ /* 0x0003e60000100a00 */
[----:B------:R-:W-:Y:S01]  /*3a4e0*/  IMAD.WIDE R24, R2, 0x4, R242 ;  /* 0x0000000402187825 */ /* 0x000fe200078e02f2 */
[----:B------:R3:W-:Y:S04]  /*3a4f0*/  LDGSTS.E [R16+-0x7fff8], desc[UR4][R42.64], !P0 ;  /* 0x800080002a107fae */ /* 0x0007e8000c121844 */
[----:B------:R-:W4:Y:S04]  /*3a500*/  LDL.LU.64 R16, [R1+0x4b0] ;  /* 0x0004b00001107983 */ /* 0x000f280000300a00 */
[----:B------:R-:W-:Y:S04]  /*3a510*/  STL.64 [R1+0x1f68], R26 ;  /* 0x001f681a01007387 */ /* 0x000fe80000100a00 */
[----:B------:R2:W-:Y:S04]  /*3a520*/  STL.64 [R1+0x1fa0], R24 ;  /* 0x001fa01801007387 */ /* 0x0005e80000100a00 */
[----:B------:R-:W4:Y:S04]  /*3a530*/  LDL.LU.64 R226, [R1+0x490] ;  /* 0x0004900001e27983 */ /* 0x000f280000300a00 */
[----:B------:R-:W4:Y:S04]  /*3a540*/  LDL.LU.64 R234, [R1+0x488] ;  /* 0x0004880001ea7983 */ /* 0x000f280000300a00 */
[----:B------:R-:W4:Y:S01]  /*3a550*/  LDL.LU.64 R242, [R1+0x480] ;  /* 0x0004800001f27983 */ /* 0x000f220000300a00 */
[----:B------:R-:W-:-:S02]  /*3a560*/  VIADD R19, R12, 0xfffffee0 ;  /* 0xfffffee00c137836 */ /* 0x000fc40000000000 */
[C---:B------:R-:W-:Y:S02]  /*3a570*/  VIADD R34, R15.reuse, 0x100000 ;  /* 0x001000000f227836 */ /* 0x040fe40000000000 */
[----:B------:R-:W-:Y:S01]  /*3a580*/  VIADD R12, R15, 0x100000 ;  /* 0x001000000f0c7836 */ /* 0x000fe20000000000 */
[----:B------:R-:W-:Y:S01]  /*3a590*/  ISETP.GE.U32.AND P2, PT, R19, 0x7ffffea1, PT ;  /* 0x7ffffea11300780c */ /* 0x000fe20003f46070 */
[C---:B---3--:R-:W-:Y:S01]  /*3a5a0*/  IMAD.WIDE R42, R2.reuse, 0x4, R64 ;  /* 0x00000004022a7825 */ /* 0x048fe200078e0240 */
[----:B------:R3:W-:Y:S04]  /*3a5b0*/  LDGSTS.E [R34+-0x7bff8], desc[UR4][R40.64], !P0 ;  /* 0x8400800028227fae */ /* 0x0007e8000c121844 */
[----:B------:R1:W-:Y:S04]  /*3a5c0*/  LDGSTS.E [R12+-0x77ff8], desc[UR4][R26.64], !P0 ;  /* 0x880080001a0c7fae */ /* 0x0003e8000c121844 */
[----:B------:R2:W-:Y:S01]  /*3a5d0*/  LDGSTS.E [R252+-0x73ff8], desc[UR4][R24.64], !P0 ;  /* 0x8c00800018fc7fae */ /* 0x0005e2000c121844 */
[----:B---3--:R-:W-:-:S03]  /*3a5e0*/  IMAD.WIDE R34, R2, 0x4, R56 ;  /* 0x0000000402227825 */ /* 0x008fc600078e0238 */
[----:B------:R-:W-:Y:S01]  /*3a5f0*/  STL.64 [R1+0x1fe0], R42 ;  /* 0x001fe02a01007387 */ /* 0x000fe20000100a00 */
[----:B------:R-:W-:-:S03]  /*3a600*/  IMAD.WIDE R32, R2, 0x4, R32 ;  /* 0x0000000402207825 */ /* 0x000fc600078e0220 */
[----:B------:R-:W3:Y:S01]  /*3a610*/  LDL.LU.64 R56, [R1+0x4a8] ;  /* 0x0004a80001387983 */ /* 0x000ee20000300a00 */
[----:B-1----:R-:W1:Y:S01]  /*3a620*/  LDC R12, c[0x0][0x230] ;  /* 0x00008c00ff0c7b82 */ /* 0x002e620000000800 */
[----:B------:R-:W-:Y:S02]  /*3a630*/  VIADD R40, R18, 0xfffffec3 ;  /* 0xfffffec312287836 */ /* 0x000fe40000000000 */
[----:B--2---:R-:W-:Y:S02]  /*3a640*/  VIADD R24, R15, 0x100000 ;  /* 0x001000000f187836 */ /* 0x004fe40000000000 */
[----:B------:R-:W-:Y:S01]  /*3a650*/  IMAD.WIDE R18, R2, 0x4, R48 ;  /* 0x0000000402127825 */ /* 0x000fe200078e0230 */
[----:B------:R2:W-:Y:S01]  /*3a660*/  STL.64 [R1+0x2020], R34 ;  /* 0x0020202201007387 */ /* 0x0005e20000100a00 */
[----:B------:R-:W-:-:S03]  /*3a670*/  ISETP.GE.U32.AND P0, PT, R40, 0x7ffffe84, PT ;  /* 0x7ffffe842800780c */ /* 0x000fc60003f06070 */
[----:B------:R-:W-:Y:S04]  /*3a680*/  STL.64 [R1+0x2060], R32 ;  /* 0x0020602001007387 */ /* 0x000fe80000100a00 */
[----:B------:R-:W3:Y:S01]  /*3a690*/  LDL.LU.64 R48, [R1+0x478] ;  /* 0x0004780001307983 */ /* 0x000ee20000300a00 */
[----:B------:R-:W-:-:S03]  /*3a6a0*/  VIADD R27, R15, 0x100000 ;  /* 0x001000000f1b7836 */ /* 0x000fc60000000000 */
[----:B------:R-:W-:Y:S04]  /*3a6b0*/  LDGSTS.E [R24+-0x7fff4], desc[UR4][R42.64], !P2 ;  /* 0x8000c0002a187fae */ /* 0x000fe8000d121844 */
[----:B------:R2:W-:Y:S01]  /*3a6c0*/  STL.64 [R1+0x20a0], R18 ;  /* 0x0020a01201007387 */ /* 0x0005e20000100a00 */
[----:B------:R-:W-:-:S03]  /*3a6d0*/  VIADD R26, R15, 0x100000 ;  /* 0x001000000f1a7836 */ /* 0x000fc60000000000 */
[----:B------:R2:W-:Y:S04]  /*3a6e0*/  LDGSTS.E [R27+-0x7bff4], desc[UR4][R34.64], !P2 ;  /* 0x8400c000221b7fae */ /* 0x0005e8000d121844 */
[----:B------:R-:W3:Y:S04]  /*3a6f0*/  LDL.LU.64 R24, [R1+0x470] ;  /* 0x0004700001187983 */ /* 0x000ee80000300a00 */
[----:B------:R-:W3:Y:S04]  /*3a700*/  LDL.LU.64 R40, [R1+0x468] ;  /* 0x0004680001287983 */ /* 0x000ee80000300a00 */
[----:B------:R1:W-:Y:S04]  /*3a710*/  LDGSTS.E [R26+-0x77ff4], desc[UR4][R32.64], !P2 ;  /* 0x8800c000201a7fae */ /* 0x0003e8000d121844 */
[----:B------:R1:W-:Y:S01]  /*3a720*/  LDGSTS.E [R252+-0x73ff4], desc[UR4][R18.64], !P2 ;  /* 0x8c00c00012fc7fae */ /* 0x0003e2000d121844 */
[----:B----4-:R-:W-:-:S03]  /*3a730*/  IMAD.WIDE R50, R2, 0x4, R16 ;  /* 0x0000000402327825 */ /* 0x010fc600078e0210 */
[----:B------:R-:W4:Y:S04]  /*3a740*/  LDL.LU.64 R16, [R1+0x4a0] ;  /* 0x0004a00001107983 */ /* 0x000f280000300a00 */
[----:B------:R-:W-:Y:S01]  /*3a750*/  STL.64 [R1+0x21f8], R50 ;  /* 0x0021f83201007387 */ /* 0x000fe20000100a00 */
[----:B--2---:R-:W-:-:S03]  /*3a760*/  IMAD.WIDE R34, R2, 0x4, R226 ;  /* 0x0000000402227825 */ /* 0x004fc600078e02e2 */
[----:B------:R-:W2:Y:S01]  /*3a770*/  LDL.LU.64 R226, [R1+0x460] ;  /* 0x0004600001e27983 */ /* 0x000ea20000300a00 */
[----:B-1----:R-:W-:-:S03]  /*3a780*/  IMAD.WIDE R26, R2, 0x4, R234 ;  /* 0x00000004021a7825 */ /* 0x002fc600078e02ea */
[----:B------:R3:W-:Y:S01]  /*3a790*/  STL.64 [R1+0x2208], R34 ;  /* 0x0022082201007387 */ /* 0x0007e20000100a00 */
[----:B------:R-:W-:-:S03]  /*3a7a0*/  IMAD.WIDE R18, R2, 0x4, R242 ;  /* 0x0000000402127825 */ /* 0x000fc600078e02f2 */
[----:B------:R1:W-:Y:S04]  /*3a7b0*/  STL.64 [R1+0x2218], R26 ;  /* 0x0022181a01007387 */ /* 0x0003e80000100a00 */
[----:B------:R-:W2:Y:S04]  /*3a7c0*/  LDL.LU.64 R234, [R1+0x458] ;  /* 0x0004580001ea7983 */ /* 0x000ea80000300a00 */
[----:B------:R1:W-:Y:S04]  /*3a7d0*/  STL.64 [R1+0x2230], R18 ;  /* 0x0022301201007387 */ /* 0x0003e80000100a00 */
[----:B------:R-:W2:Y:S01]  /*3a7e0*/  LDL.LU.64 R242, [R1+0x450] ;  /* 0x0004500001f27983 */ /* 0x000ea20000300a00 */
[----:B------:R-:W-:-:S02]  /*3a7f0*/  VIADD R33, R13, 0xfffffec2 ;  /* 0xfffffec20d217836 */ /* 0x000fc40000000000 */
[C---:B------:R-:W-:Y:S02]  /*3a800*/  VIADD R42, R15.reuse, 0x100000 ;  /* 0x001000000f2a7836 */ /* 0x040fe40000000000 */
[----:B------:R-:W-:Y:S01]  /*3a810*/  VIADD R32, R15, 0x100000 ;  /* 0x001000000f207836 */ /* 0x000fe20000000000 */
[----:B------:R-:W-:Y:S01]  /*3a820*/  ISETP.GE.U32.AND P2, PT, R33, 0x7ffffe83, PT ;  /* 0x7ffffe832100780c */ /* 0x000fe20003f46070 */
[C---:B------:R-:W-:Y:S01]  /*3a830*/  VIADD R13, R15.reuse, 0x100000 ;  /* 0x001000000f0d7836 */ /* 0x040fe20000000000 */
[----:B------:R-:W-:Y:S01]  /*3a840*/  LDGSTS.E [R42+-0x70000], desc[UR4][R50.64], !P0 ;  /* 0x90000000322a7fae */ /* 0x000fe2000c121844 */
[----:B------:R-:W-:-:S03]  /*3a850*/  VIADD R33, R15, 0x100000 ;  /* 0x001000000f217836 */ /* 0x000fc60000000000 */
[----:B------:R1:W-:Y:S04]  /*3a860*/  LDGSTS.E [R32+-0x6c000], desc[UR4][R34.64], !P0 ;  /* 0x9400000022207fae */ /* 0x0003e8000c121844 */
[----:B------:R3:W-:Y:S04]  /*3a870*/  LDGSTS.E [R13+-0x68000], desc[UR4][R26.64], !P0 ;  /* 0x980000001a0d7fae */ /* 0x0007e8000c121844 */
[----:B------:R3:W-:Y:S01]  /*3a880*/  LDGSTS.E [R252+-0x64000], desc[UR4][R18.64], !P0 ;  /* 0x9c00000012fc7fae */ /* 0x0007e2000c121844 */
[----:B-1----:R-:W-:Y:S02]  /*3a890*/  VIADD R32, R12, 0xfffffec1 ;  /* 0xfffffec10c207836 */ /* 0x002fe40000000000 */
[----:B---3--:R-:W-:-:S04]  /*3a8a0*/  IMAD.WIDE R34, R2, 0x4, R56 ;  /* 0x0000000402227825 */ /* 0x008fc800078e0238 */
[----:B------:R-:W-:Y:S01]  /*3a8b0*/  IMAD.WIDE R26, R2, 0x4, R48 ;  /* 0x00000004021a7825 */ /* 0x000fe200078e0230 */
[----:B------:R-:W-:Y:S01]  /*3a8c0*/  STL.64 [R1+0x29e0], R34 ;  /* 0x0029e02201007387 */ /* 0x000fe20000100a00 */
[----:B------:R-:W-:Y:S02]  /*3a8d0*/  ISETP.GE.U32.AND P0, PT, R32, 0x7ffffe82, PT ;  /* 0x7ffffe822000780c */ /* 0x000fe40003f06070 */
[C---:B------:R-:W-:Y:S02]  /*3a8e0*/  VIADD R19, R15.reuse, 0x100000 ;  /* 0x001000000f137836 */ /* 0x040fe40000000000 */
[----:B------:R-:W-:Y:S01]  /*3a8f0*/  VIADD R18, R15, 0x100000 ;  /* 0x001000000f127836 */ /* 0x000fe20000000000 */
[----:B------:R-:W-:Y:S01]  /*3a900*/  STL.64 [R1+0x29e8], R26 ;  /* 0x0029e81a01007387 */ /* 0x000fe20000100a00 */
[----:B------:R-:W-:-:S03]  /*3a910*/  UIADD3 UR8, UR7, -0x140, URZ ;  /* 0xfffffec007087890 */ /* 0x000fc6000fffe03f */
[----:B------:R4:W-:Y:S01]  /*3a920*/  LDGSTS.E [R33+-0x6fffc], desc[UR4][R34.64], !P2 ;  /* 0x9000400022217fae */ /* 0x0009e2000d121844 */
[----:B------:R-:W-:-:S03]  /*3a930*/  IMAD.WIDE R24, R2, 0x4, R24 ;  /* 0x0000000402187825 */ /* 0x000fc600078e0218 */
[----:B------:R-:W-:Y:S01]  /*3a940*/  LDGSTS.E [R19+-0x6bffc], desc[UR4][R26.64], !P2 ;  /* 0x940040001a137fae */ /* 0x000fe2000d121844 */
[----:B------:R-:W-:-:S03]  /*3a950*/  IMAD.WIDE R12, R2, 0x4, R40 ;  /* 0x00000004020c7825 */ /* 0x000fc600078e0228 */
[----:B------:R1:W-:Y:S04]  /*3a960*/  STL.64 [R1+0x29f0], R24 ;  /* 0x0029f01801007387 */ /* 0x0003e80000100a00 */
[----:B------:R2:W-:Y:S04]  /*3a970*/  STL.64 [R1+0x29f8], R12 ;  /* 0x0029f80c01007387 */ /* 0x0005e80000100a00 */
[----:B------:R-:W-:Y:S04]  /*3a980*/  LDGSTS.E [R18+-0x67ffc], desc[UR4][R24.64], !P2 ;  /* 0x9800400018127fae */ /* 0x000fe8000d121844 */
[----:B------:R-:W3:Y:S04]  /*3a990*/  LDL.LU.64 R40, [R1+0x498] ;  /* 0x0004980001287983 */ /* 0x000ee80000300a00 */
[----:B------:R2:W-:Y:S01]  /*3a9a0*/  LDGSTS.E [R252+-0x63ffc], desc[UR4][R12.64], !P2 ;  /* 0x9c0040000cfc7fae */ /* 0x0005e2000d121844 */
[----:B------:R-:W-:-:S03]  /*3a9b0*/  IMAD.U32 R42, RZ, RZ, UR8 ;  /* 0x00000008ff2a7e24 */ /* 0x000fc6000f8e00ff */
[----:B-1----:R-:W3:Y:S01]  /*3a9c0*/  LDL.LU.64 R24, [R1+0x448] ;  /* 0x0004480001187983 */ /* 0x002ee20000300a00 */
[----:B----4-:R-:W-:-:S03]  /*3a9d0*/  IMAD.WIDE R34, R2, 0x4, R16 ;  /* 0x0000000402227825 */ /* 0x010fc600078e0210 */
[----:B------:R-:W4:Y:S04]  /*3a9e0*/  LDL.LU.64 R16, [R1+0x440] ;  /* 0x0004400001107983 */ /* 0x000f280000300a00 */
[----:B------:R-:W-:Y:S04]  /*3a9f0*/  STL.64 [R1+0x2a00], R34 ;  /* 0x002a002201007387 */ /* 0x000fe80000100a00 */
[----:B------:R-:W-:Y:S01]  /*3aa00*/  LDGSTS.E [R19+-0x6fff8], desc[UR4][R34.64], !P0 ;  /* 0x9000800022137fae */ /* 0x000fe2000c121844 */
[----:B--2---:R-:W-:-:S05]  /*3aa10*/  IMAD.WIDE R12, R2, 0x4, R226 ;  /* 0x00000004020c7825 */ /* 0x004fca00078e02e2 */
[----:B------:R1:W-:Y:S04]  /*3aa20*/  STL.64 [R1+0x2a08], R12 ;  /* 0x002a080c01007387 */ /* 0x0003e80000100a00 */
[----:B------:R-:W2:Y:S01]  /*3aa30*/  LDL.LU.64 R32, [R1+0x438] ;  /* 0x0004380001207983 */ /* 0x000ea20000300a00 */
[----:B------:R-:W-:-:S03]  /*3aa40*/  IMAD.WIDE R26, R2, 0x4, R234 ;  /* 0x00000004021a7825 */ /* 0x000fc600078e02ea */
[----:B------:R1:W-:Y:S04]  /*3aa50*/  LDGSTS.E [R252+-0x6bff8], desc[UR4][R12.64], !P0 ;  /* 0x940080000cfc7fae */ /* 0x0003e8000c121844 */
[----:B------:R-:W-:Y:S04]  /*3aa60*/  STL [R1+0x3208], R42 ;  /* 0x0032082a01007387 */ /* 0x000fe80000100800 */
[----:B------:R3:W-:Y:S01]  /*3aa70*/  STL.64 [R1+0x2a10], R26 ;  /* 0x002a101a01007387 */ /* 0x0007e20000100a00 */
[----:B-1----:R-:W-:-:S03]  /*3aa80*/  IMAD.WIDE R12, R2, 0x4, R242 ;  /* 0x00000004020c7825 */ /* 0x002fc600078e02f2 */
[----:B------:R-:W2:Y:S04]  /*3aa90*/  LDL.LU.64 R226, [R1+0x4e0] ;  /* 0x0004e00001e27983 */ /* 0x000ea80000300a00 */
[----:B------:R-:W2:Y:S04]  /*3aaa0*/  LDL.LU.64 R88, [R1+0x4c0] ;  /* 0x0004c00001587983 */ /* 0x000ea80000300a00 */
[----:B------:R2:W-:Y:S04]  /*3aab0*/  STL.64 [R1+0x2a18], R12 ;  /* 0x002a180c01007387 */ /* 0x0005e80000100a00 */
[----:B------:R-:W2:Y:S04]  /*3aac0*/  LDL.LU.64 R80, [R1+0x420] ;  /* 0x0004200001507983 */ /* 0x000ea80000300a00 */
[----:B------:R-:W2:Y:S04]  /*3aad0*/  LDL.LU.64 R234, [R1+0x400] ;  /* 0x0004000001ea7983 */ /* 0x000ea80000300a00 */
[----:B------:R-:W2:Y:S01]  /*3aae0*/  LDL.LU.64 R242, [R1+0x3e0] ;  /* 0x0003e00001f27983 */ /* 0x000ea20000300a00 */
[----:B------:R-:W-:-:S03]  /*3aaf0*/  UISETP.GE.U32.AND UP1, UPT, UR8, 0x7ffffe81, UPT ;  /* 0x7ffffe810800788c */ /* 0x000fc6000bf26070 */
[----:B------:R3:W-:Y:S03]  /*3ab00*/  LDGSTS.E [R18+-0x67ff8], desc[UR4][R26.64], !P0 ;  /* 0x980080001a127fae */ /* 0x0007e6000c121844 */
[----:B------:R-:W-:Y:S01]  /*3ab10*/  PLOP3.LUT P2, PT, PT, PT, UP1, 0x80, 0x0 ;  /* 0x000000000000781c */ /* 0x000fe20003f4f018 */
[----:B------:R-:W2:Y:S01]  /*3ab20*/  LDL.LU.64 R72, [R1+0x3c0] ;  /* 0x0003c00001487983 */ /* 0x000ea20000300a00 */
[----:B------:R-:W-:Y:S02]  /*3ab30*/  PLOP3.LUT P3, PT, PT, PT, UP1, 0x80, 0x0 ;  /* 0x000000000000781c */ /* 0x000fe40003f6f018 */
[----:B------:R-:W-:Y:S01]  /*3ab40*/  PLOP3.LUT P4, PT, PT, PT, UP1, 0x80, 0x0 ;  /* 0x000000000000781c */ /* 0x000fe20003f8f018 */
[----:B------:R-:W2:Y:S04]  /*3ab50*/  LDL.LU.64 R64, [R1+0x3a0] ;  /* 0x0003a00001407983 */ /* 0x000ea80000300a00 */
[----:B------:R-:W2:Y:S04]  /*3ab60*/  LDL.LU.64 R56, [R1+0x380] ;  /* 0x0003800001387983 */ /* 0x000ea80000300a00 */
[----:B------:R2:W-:Y:S01]  /*3ab70*/  LDGSTS.E [R252+-0x63ff8], desc[UR4][R12.64], !P0 ;  /* 0x9c0080000cfc7fae */ /* 0x0005e2000c121844 */
[----:B---3--:R-:W-:-:S05]  /*3ab80*/  IMAD.WIDE R26, R2, 0x4, R40 ;  /* 0x00000004021a7825 */ /* 0x008fca00078e0228 */
[----:B------:R-:W-:Y:S01]  /*3ab90*/  STL.64 [R1+0x2a20], R26 ;  /* 0x002a201a01007387 */ /* 0x000fe20000100a00 */
[----:B------:R-:W-:-:S03]  /*3aba0*/  IMAD.WIDE R24, R2, 0x4, R24 ;  /* 0x0000000402187825 */ /* 0x000fc600078e0218 */
[----:B------:R-:W3:Y:S04]  /*3abb0*/  LDL.LU.64 R48, [R1+0x360] ;  /* 0x0003600001307983 */ /* 0x000ee80000300a00 */
[----:B------:R-:W3:Y:S04]  /*3abc0*/  LDL.LU.64 R40, [R1+0x340] ;  /* 0x0003400001287983 */ /* 0x000ee80000300a00 */
[----:B------:R1:W-:Y:S04]  /*3abd0*/  STL.64 [R1+0x2a28], R24 ;  /* 0x002a281801007387 */ /* 0x0003e80000100a00 */
[----:B------:R-:W-:Y:S04]  /*3abe0*/  LDGSTS.E [R19+-0x6fff4], desc[UR4][R26.64], !P2 ;  /* 0x9000c0001a137fae */ /* 0x000fe8000d121844 */
[----:B------:R-:W-:Y:S01]  /*3abf0*/  LDGSTS.E [R18+-0x6bff4], desc[UR4][R24.64], !P3 ;  /* 0x9400c00018127fae */ /* 0x000fe2000d921844 */
[----:B----4-:R-:W-:-:S05]  /*3ac00*/  IMAD.WIDE R16, R2, 0x4, R16 ;  /* 0x0000000402107825 */ /* 0x010fca00078e0210 */
[----:B------:R4:W-:Y:S04]  /*3ac10*/  STL.64 [R1+0x2a30], R16 ;  /* 0x002a301001007387 */ /* 0x0009e80000100a00 */
[----:B------:R-:W-:Y:S01]  /*3ac20*/  LDGSTS.E [R252+-0x67ff4], desc[UR4][R16.64], !P4 ;  /* 0x9800c00010fc7fae */ /* 0x000fe2000e121844 */
[----:B--2---:R-:W-:-:S03]  /*3ac30*/  IMAD.WIDE R12, R2, 0x4, R32 ;  /* 0x00000004020c7825 */ /* 0x004fc600078e0220 */
[----:B------:R-:W2:Y:S04]  /*3ac40*/  LDL.LU.64 R32, [R1+0x320] ;  /* 0x0003200001207983 */ /* 0x000ea80000300a00 */
[----:B------:R2:W-:Y:S04]  /*3ac50*/  STL.64 [R1+0x2a38], R12 ;  /* 0x002a380c01007387 */ /* 0x0005e80000100a00 */
[----:B-1----:R-:W2:Y:S04]  /*3ac60*/  LDL.LU.64 R24, [R1+0x300] ;  /* 0x0003000001187983 */ /* 0x002ea80000300a00 */
[----:B----4-:R-:W4:Y:S01]  /*3ac70*/  LDL.LU.64 R16, [R1+0x2e0] ;  /* 0x0002e00001107983 */ /* 0x010f220000300a00 */
[----:B------:R-:W-:-:S03]  /*3ac80*/  IMAD.WIDE R208, R4, 0x4, R226 ;  /* 0x0000000404d07825 */ /* 0x000fc600078e02e2 */
[----:B------:R-:W-:Y:S04]  /*3ac90*/  STL [R1+0x1c00], RZ ;  /* 0x001c00ff01007387 */ /* 0x000fe80000100800 */
[----:B------:R-:W-:Y:S04]  /*3aca0*/  STL [R1+0x1c04], RZ ;  /* 0x001c04ff01007387 */ /* 0x000fe80000100800 */
[----:B------:R-:W4:Y:S01]  /*3acb0*/  LDL.LU.64 R226, [R1+0x2c0] ;  /* 0x0002c00001e27983 */ /* 0x000f220000300a00 */
[----:B------:R-:W-:-:S03]  /*3acc0*/  IMAD.WIDE R184, R4, 0x4, R234 ;  /* 0x0000000404b87825 */ /* 0x000fc600078e02ea */
[----:B------:R-:W4:Y:S01]  /*3acd0*/  LDL.LU.64 R234, [R1+0x2a0] ;  /* 0x0002a00001ea7983 */ /* 0x000f220000300a00 */
[----:B------:R-:W-:-:S03]  /*3ace0*/  IMAD.WIDE R176, R4, 0x4, R242 ;  /* 0x0000000404b07825 */ /* 0x000fc600078e02f2 */
[----:B------:R1:W-:Y:S04]  /*3acf0*/  STL.64 [R1+0x2a40], R208 ;  /* 0x002a40d001007387 */ /* 0x0003e80000100a00 */
[----:B------:R-:W4:Y:S01]  /*3ad00*/  LDL.LU.64 R242, [R1+0x280] ;  /* 0x0002800001f27983 */ /* 0x000f220000300a00 */
[----:B------:R-:W-:-:S04]  /*3ad10*/  IMAD.WIDE R200, R4, 0x4, R88 ;  /* 0x0000000404c87825 */ /* 0x000fc800078e0258 */
[C---:B------:R-:W-:Y:S01]  /*3ad20*/  IMAD.WIDE R192, R4.reuse, 0x4, R80 ;  /* 0x0000000404c07825 */ /* 0x040fe200078e0250 */
[----:B------:R1:W-:Y:S03]  /*3ad30*/  STL.64 [R1+0x2a60], R200 ;  /* 0x002a60c801007387 */ /* 0x0003e60000100a00 */
[C---:B------:R-:W-:Y:S01]  /*3ad40*/  IMAD.WIDE R168, R4.reuse, 0x4, R72 ;  /* 0x0000000404a87825 */ /* 0x040fe200078e0248 */
[----:B------:R1:W-:Y:S03]  /*3ad50*/  STL.64 [R1+0x2a80], R192 ;  /* 0x002a80c001007387 */ /* 0x0003e60000100a00 */
[C---:B------:R-:W-:Y:S01]  /*3ad60*/  IMAD.WIDE R160, R4.reuse, 0x4, R64 ;  /* 0x0000000404a07825 */ /* 0x040fe200078e0240 */
[----:B------:R-:W4:Y:S04]  /*3ad70*/  LDL.LU.64 R80, [R1+0x260] ;  /* 0x0002600001507983 */ /* 0x000f280000300a00 */
[----:B------:R1:W-:Y:S01]  /*3ad80*/  STL.64 [R1+0x2aa0], R184 ;  /* 0x002aa0b801007387 */ /* 0x0003e20000100a00 */
[----:B------:R-:W-:-:S03]  /*3ad90*/  IMAD.WIDE R152, R4, 0x4, R56 ;  /* 0x0000000404987825 */ /* 0x000fc600078e0238 */
[----:B------:R-:W4:Y:S04]  /*3ada0*/  LDL.LU.64 R72, [R1+0x240] ;  /* 0x0002400001487983 */ /* 0x000f280000300a00 */
[----:B------:R1:W-:Y:S04]  /*3adb0*/  STL.64 [R1+0x2ac0], R176 ;  /* 0x002ac0b001007387 */ /* 0x0003e80000100a00 */
[----:B------:R1:W-:Y:S04]  /*3adc0*/  STL.64 [R1+0x2ae0], R168 ;  /* 0x002ae0a801007387 */ /* 0x0003e80000100a00 */
[----:B------:R-:W4:Y:S01]  /*3add0*/  LDL.LU.64 R64, [R1+0x220] ;  /* 0x0002200001407983 */ /* 0x000f220000300a00 */
[----:B---3--:R-:W-:-:S03]  /*3ade0*/  IMAD.WIDE R144, R4, 0x4, R48 ;  /* 0x0000000404907825 */ /* 0x008fc600078e0230 */
[----:B------:R3:W-:Y:S01]  /*3adf0*/  STL.64 [R1+0x2b00], R160 ;  /* 0x002b00a001007387 */ /* 0x0007e20000100a00 */
[----:B------:R-:W-:-:S03]  /*3ae00*/  IMAD.WIDE R136, R4, 0x4, R40 ;  /* 0x0000000404887825 */ /* 0x000fc600078e0228 */
[----:B------:R-:W3:Y:S04]  /*3ae10*/  LDL.LU.64 R56, [R1+0x200] ;  /* 0x0002000001387983 */ /* 0x000ee80000300a00 */
[----:B------:R1:W-:Y:S04]  /*3ae20*/  STL.64 [R1+0x2b20], R152 ;  /* 0x002b209801007387 */ /* 0x0003e80000100a00 */
[----:B------:R1:W-:Y:S04]  /*3ae30*/  STL.64 [R1+0x2b40], R144 ;  /* 0x002b409001007387 */ /* 0x0003e80000100a00 */
[----:B------:R-:W3:Y:S04]  /*3ae40*/  LDL.LU.64 R48, [R1+0x1e0] ;  /* 0x0001e00001307983 */ /* 0x000ee80000300a00 */
[----:B------:R-:W3:Y:S04]  /*3ae50*/  LDL.LU.64 R40, [R1+0x1c0] ;  /* 0x0001c00001287983 */ /* 0x000ee80000300a00 */
[----:B------:R1:W-:Y:S01]  /*3ae60*/  STL.64 [R1+0x2b60], R136 ;  /* 0x002b608801007387 */ /* 0x0003e20000100a00 */
[----:B--2---:R-:W-:-:S03]  /*3ae70*/  IMAD.WIDE R128, R4, 0x4, R32 ;  /* 0x0000000404807825 */ /* 0x004fc600078e0220 */
[----:B------:R-:W2:Y:S01]  /*3ae80*/  LDL.LU.64 R32, [R1+0x1a0] ;  /* 0x0001a00001207983 */ /* 0x000ea20000300a00 */
[----:B------:R-:W-:-:S03]  /*3ae90*/  IMAD.WIDE R120, R4, 0x4, R24 ;  /* 0x0000000404787825 */ /* 0x000fc600078e0218 */
[----:B------:R-:W2:Y:S01]  /*3aea0*/  LDL.LU.64 R24, [R1+0x180] ;  /* 0x0001800001187983 */ /* 0x000ea20000300a00 */
[----:B----4-:R-:W-:-:S03]  /*3aeb0*/  IMAD.WIDE R112, R4, 0x4, R16 ;  /* 0x0000000404707825 */ /* 0x010fc600078e0210 */
[----:B------:R4:W-:Y:S04]  /*3aec0*/  STL.64 [R1+0x2b80], R128 ;  /* 0x002b808001007387 */ /* 0x0009e80000100a00 */
[----:B------:R-:W4:Y:S01]  /*3aed0*/  LDL.LU.64 R16, [R1+0x160] ;  /* 0x0001600001107983 */ /* 0x000f220000300a00 */
[----:B------:R-:W-:-:S03]  /*3aee0*/  IMAD.WIDE R104, R4, 0x4, R226 ;  /* 0x0000000404687825 */ /* 0x000fc600078e02e2 */
[----:B------:R-:W4:Y:S04]  /*3aef0*/  LDL.LU.64 R226, [R1+0x140] ;  /* 0x0001400001e27983 */ /* 0x000f280000300a00 */
[----:B------:R1:W-:Y:S01]  /*3af00*/  STL.64 [R1+0x2ba0], R120 ;  /* 0x002ba07801007387 */ /* 0x0003e20000100a00 */
[----:B------:R-:W-:-:S03]  /*3af10*/  IMAD.WIDE R96, R4, 0x4, R234 ;  /* 0x0000000404607825 */ /* 0x000fc600078e02ea */
[----:B------:R-:W4:Y:S01]  /*3af20*/  LDL.LU.64 R234, [R1+0x120] ;  /* 0x0001200001ea7983 */ /* 0x000f220000300a00 */
[----:B------:R-:W-:-:S03]  /*3af30*/  IMAD.WIDE R88, R4, 0x4, R242 ;  /* 0x0000000404587825 */ /* 0x000fc600078e02f2 */
[----:B------:R-:W4:Y:S04]  /*3af40*/  LDL.LU.64 R242, [R1+0x100] ;  /* 0x0001000001f27983 */ /* 0x000f280000300a00 */
[----:B------:R1:W-:Y:S04]  /*3af50*/  STL.64 [R1+0x2bc0], R112 ;  /* 0x002bc07001007387 */ /* 0x0003e80000100a00 */
[----:B------:R-:W4:Y:S04]  /*3af60*/  LDL.LU.64 R240, [R1+0xe0] ;  /* 0x0000e00001f07983 */ /* 0x000f280000300a00 */
        /* <DEDUP_REMOVED lines=9> */
[----:B------:R-:W4:Y:S01]  /*3b000*/  LDL.LU.64 R18, [R1] ;  /* 0x0000000001127983 */ /* 0x000f220000300a00 */
[----:B------:R-:W-:-:S04]  /*3b010*/  IMAD.WIDE R80, R4, 0x4, R80 ;  /* 0x0000000404507825 */ /* 0x000fc800078e0250 */
[C---:B------:R-:W-:Y:S01]  /*3b020*/  IMAD.WIDE R72, R4.reuse, 0x4, R72 ;  /* 0x0000000404487825 */ /* 0x040fe200078e0248 */
[----:B------:R1:W-:Y:S03]  /*3b030*/  STL.64 [R1+0x2c40], R80 ;  /* 0x002c405001007387 */ /* 0x0003e60000100a00 */
[C---:B------:R-:W-:Y:S01]  /*3b040*/  IMAD.WIDE R64, R4.reuse, 0x4, R64 ;  /* 0x0000000404407825 */ /* 0x040fe200078e0240 */
[----:B------:R1:W-:Y:S03]  /*3b050*/  STL.64 [R1+0x2fa0], R72 ;  /* 0x002fa04801007387 */ /* 0x0003e60000100a00 */
[C---:B---3--:R-:W-:Y:S01]  /*3b060*/  IMAD.WIDE R56, R4.reuse, 0x4, R56 ;  /* 0x0000000404387825 */ /* 0x048fe200078e0238 */
[----:B------:R3:W-:Y:S03]  /*3b070*/  STL.64 [R1+0x2fb8], R64 ;  /* 0x002fb84001007387 */ /* 0x0007e60000100a00 */
[C---:B------:R-:W-:Y:S01]  /*3b080*/  IMAD.WIDE R48, R4.reuse, 0x4, R48 ;  /* 0x0000000404307825 */ /* 0x040fe200078e0230 */
[----:B------:R3:W-:Y:S03]  /*3b090*/  STL.64 [R1+0x2fd0], R56 ;  /* 0x002fd03801007387 */ /* 0x0007e60000100a00 */
[C---:B------:R-:W-:Y:S01]  /*3b0a0*/  IMAD.WIDE R40, R4.reuse, 0x4, R40 ;  /* 0x0000000404287825 */ /* 0x040fe200078e0228 */
[----:B------:R3:W-:Y:S04]  /*3b0b0*/  STL.64 [R1+0x2fe8], R48 ;  /* 0x002fe83001007387 */ /* 0x0007e80000100a00 */
[----:B------:R3:W-:Y:S01]  /*3b0c0*/  STL.64 [R1+0x3000], R40 ;  /* 0x0030002801007387 */ /* 0x0007e20000100a00 */
[----:B------:R-:W-:-:S04]  /*3b0d0*/  IMAD.WIDE R82, R4, 0x4, R236 ;  /* 0x0000000404527825 */ /* 0x000fc800078e02ec */
[----:B------:R-:W-:-:S04]  /*3b0e0*/  IMAD.WIDE R74, R4, 0x4, R228 ;  /* 0x00000004044a7825 */ /* 0x000fc800078e02e4 */
[----:B------:R-:W-:-:S04]  /*3b0f0*/  IMAD.WIDE R8, R4, 0x4, R8 ;  /* 0x0000000404087825 */ /* 0x000fc800078e0208 */
[----:B------:R-:W-:-:S04]  /*3b100*/  IMAD.WIDE R22, R4, 0x4, R22 ;  /* 0x0000000404167825 */ /* 0x000fc800078e0216 */
[----:B------:R-:W-:-:S04]  /*3b110*/  IMAD.WIDE R30, R4, 0x4, R30 ;  /* 0x00000004041e7825 */ /* 0x000fc800078e021e */
[----:B------:R-:W-:-:S04]  /*3b120*/  IMAD.WIDE R38, R4, 0x4, R38 ;  /* 0x0000000404267825 */ /* 0x000fc800078e0226 */
[----:B------:R-:W-:Y:S01]  /*3b130*/  IMAD.WIDE R46, R4, 0x4, R46 ;  /* 0x00000004042e7825 */ /* 0x000fe200078e022e */
[----:B------:R-:W-:-:S03]  /*3b140*/  PLOP3.LUT P0, PT, PT, PT, UP1, 0x80, 0x0 ;  /* 0x000000000000781c */ /* 0x000fc60003f0f018 */
        /* <DEDUP_REMOVED lines=8> */
[----:B------:R-:W-:Y:S02]  /*3b1d0*/  VIADD R15, R15, 0x100000 ;  /* 0x001000000f0f7836 */ /* 0x000fe40000000000 */
[----:B------:R-:W-:-:S03]  /*3b1e0*/  IMAD.WIDE R150, R4, 0x4, R150 ;  /* 0x0000000404967825 */ /* 0x000fc600078e0296 */
[----:B------:R1:W-:Y:S01]  /*3b1f0*/  LDGSTS.E [R15+-0x63ff4], desc[UR4][R12.64], !P0 ;  /* 0x9c00c0000c0f7fae */ /* 0x0003e2000c121844 */
[----:B------:R-:W-:-:S03]  /*3b200*/  IMAD.WIDE R146, R4, 0x4, R166 ;  /* 0x0000000404927825 */ /* 0x000fc600078e02a6 */
[----:B------:R-:W0:Y:S01]  /*3b210*/  LDGDEPBAR ;  /* 0x00000000000079af */ /* 0x000e220000000000 */
        /* <DEDUP_REMOVED lines=10> */
[----:B-1----:R-:W-:-:S03]  /*3b2c0*/  IMAD.WIDE R12, R4, 0x4, R214 ;  /* 0x00000004040c7825 */ /* 0x002fc600078e02d6 */
        /* <DEDUP_REMOVED lines=17> */
[----:B--2---:R-:W-:-:S04]  /*3b3e0*/  IMAD.WIDE R32, R4, 0x4, R32 ;  /* 0x0000000404207825 */ /* 0x004fc800078e0220 */
[C---:B------:R-:W-:Y:S01]  /*3b3f0*/  IMAD.WIDE R24, R4.reuse, 0x4, R24 ;  /* 0x0000000404187825 */ /* 0x040fe200078e0218 */
[----:B------:R1:W-:Y:S03]  /*3b400*/  STL.64 [R1+0x3010], R32 ;  /* 0x0030102001007387 */ /* 0x0003e60000100a00 */
[C---:B----4-:R-:W-:Y:S01]  /*3b410*/  IMAD.WIDE R16, R4.reuse, 0x4, R16 ;  /* 0x0000000404107825 */ /* 0x050fe200078e0210 */
[----:B------:R2:W-:Y:S03]  /*3b420*/  STL.64 [R1+0x3020], R24 ;  /* 0x0030201801007387 */ /* 0x0005e60000100a00 */
[C---:B------:R-:W-:Y:S01]  /*3b430*/  IMAD.WIDE R226, R4.reuse, 0x4, R226 ;  /* 0x0000000404e27825 */ /* 0x040fe200078e02e2 */
[----:B------:R4:W-:Y:S04]  /*3b440*/  STL.64 [R1+0x3030], R16 ;  /* 0x0030301001007387 */ /* 0x0009e80000100a00 */
[----:B------:R4:W-:Y:S01]  /*3b450*/  STL.64 [R1+0x3040], R226 ;  /* 0x003040e201007387 */ /* 0x0009e20000100a00 */
[----:B------:R-:W-:-:S03]  /*3b460*/  IMAD.WIDE R234, R4, 0x4, R234 ;  /* 0x0000000404ea7825 */ /* 0x000fc600078e02ea */
[----:B------:R-:W-:Y:S01]  /*3b470*/  LDGSTS.E [R6+0x45800], desc[UR4][R32.64], P1 ;  /* 0x4580000020067fae */ /* 0x000fe20008921844 */
[----:B------:R-:W-:-:S03]  /*3b480*/  IMAD.WIDE R242, R4, 0x4, R242 ;  /* 0x0000000404f27825 */ /* 0x000fc600078e02f2 */
[----:B------:R4:W-:Y:S01]  /*3b490*/  STL.64 [R1+0x3050], R234 ;  /* 0x003050ea01007387 */ /* 0x0009e20000100a00 */
        /* <DEDUP_REMOVED lines=15> */
[----:B------:R4:W-:Y:S04]  /*3b590*/  STL.64 [R1+0x30d0], R98 ;  /* 0x0030d06201007387 */ /* 0x0009e80000100a00 */
[----:B------:R4:W-:Y:S04]  /*3b5a0*/  STL.64 [R1+0x30e0], R90 ;  /* 0x0030e05a01007387 */ /* 0x0009e80000100a00 */
[----:B------:R-:W-:Y:S04]  /*3b5b0*/  STL.64 [R1+0x30f0], R82 ;  /* 0x0030f05201007387 */ /* 0x000fe80000100a00 */
[----:B------:R4:W-:Y:S04]  /*3b5c0*/  STL.64 [R1+0x3100], R74 ;  /* 0x0031004a01007387 */ /* 0x0009e80000100a00 */
[----:B------:R-:W-:Y:S04]  /*3b5d0*/  STL.64 [R1+0x3110], R8 ;  /* 0x0031100801007387 */ /* 0x000fe80000100a00 */
[----:B------:R-:W-:Y:S04]  /*3b5e0*/  STL.64 [R1+0x3120], R22 ;  /* 0x0031201601007387 */ /* 0x000fe80000100a00 */
[----:B------:R-:W-:Y:S01]  /*3b5f0*/  STL.64 [R1+0x3130], R30 ;  /* 0x0031301e01007387 */ /* 0x000fe20000100a00 */
[----:B------:R-:W-:-:S03]  /*3b600*/  IMAD.WIDE R50, R4, 0x4, R102 ;  /* 0x0000000404327825 */ /* 0x000fc600078e0266 */
[----:B------:R-:W-:Y:S04]  /*3b610*/  STL.64 [R1+0x3140], R38 ;  /* 0x0031402601007387 */ /* 0x000fe80000100a00 */
[----:B------:R-:W-:Y:S01]  /*3b620*/  STL.64 [R1+0x3150], R46 ;  /* 0x0031502e01007387 */ /* 0x000fe20000100a00 */
[----:B------:R-:W-:-:S03]  /*3b630*/  IMAD.WIDE R42, R4, 0x4, R118 ;  /* 0x00000004042a7825 */ /* 0x000fc600078e0276 */
[----:B------:R-:W-:Y:S01]  /*3b640*/  STL.64 [R1+0x3158], R54 ;  /* 0x0031583601007387 */ /* 0x000fe20000100a00 */
[----:B------:R-:W-:-:S03]  /*3b650*/  IMAD.WIDE R34, R4, 0x4, R126 ;  /* 0x0000000404227825 */ /* 0x000fc600078e027e */
[----:B------:R-:W-:Y:S04]  /*3b660*/  STL.64 [R1+0x3160], R62 ;  /* 0x0031603e01007387 */ /* 0x000fe80000100a00 */
[----:B------:R-:W-:Y:S01]  /*3b670*/  STL.64 [R1+0x3168], R70 ;  /* 0x0031684601007387 */ /* 0x000fe20000100a00 */
[----:B------:R-:W-:-:S03]  /*3b680*/  IMAD.WIDE R26, R4, 0x4, R142 ;  /* 0x00000004041a7825 */ /* 0x000fc600078e028e */
[----:B------:R4:W-:Y:S04]  /*3b690*/  STL.64 [R1+0x3170], R66 ;  /* 0x0031704201007387 */ /* 0x0009e80000100a00 */
[----:B------:R4:W-:Y:S01]  /*3b6a0*/  STL.64 [R1+0x3178], R58 ;  /* 0x0031783a01007387 */ /* 0x0009e20000100a00 */
[----:B------:R-:W-:-:S03]  /*3b6b0*/  IMAD.WIDE R18, R4, 0x4, R158 ;  /* 0x0000000404127825 */ /* 0x000fc600078e029e */
[----:B------:R-:W-:Y:S04]  /*3b6c0*/  STL.64 [R1+0x3180], R94 ;  /* 0x0031805e01007387 */ /* 0x000fe80000100a00 */
[----:B------:R4:W-:Y:S04]  /*3b6d0*/  STL.64 [R1+0x3188], R50 ;  /* 0x0031883201007387 */ /* 0x0009e80000100a00 */
[----:B------:R-:W-:Y:S04]  /*3b6e0*/  STL.64 [R1+0x3190], R110 ;  /* 0x0031906e01007387 */ /* 0x000fe80000100a00 */
[----:B------:R4:W-:Y:S04]  /*3b6f0*/  STL.64 [R1+0x3198], R42 ;  /* 0x0031982a01007387 */ /* 0x0009e80000100a00 */
[----:B------:R4:W-:Y:S04]  /*3b700*/  STL.64 [R1+0x31a0], R34 ;  /* 0x0031a02201007387 */ /* 0x0009e80000100a00 */
[----:B------:R-:W-:Y:S04]  /*3b710*/  STL.64 [R1+0x31a8], R134 ;  /* 0x0031a88601007387 */ /* 0x000fe80000100a00 */
[----:B------:R4:W-:Y:S04]  /*3b720*/  STL.64 [R1+0x31b0], R26 ;  /* 0x0031b01a01007387 */ /* 0x0009e80000100a00 */
[----:B------:R-:W-:Y:S04]  /*3b730*/  STL.64 [R1+0x31b8], R150 ;  /* 0x0031b89601007387 */ /* 0x000fe80000100a00 */
[----:B------:R4:W-:Y:S04]  /*3b740*/  STL.64 [R1+0x31c0], R18 ;  /* 0x0031c01201007387 */ /* 0x0009e80000100a00 */
[----:B------:R4:W-:Y:S04]  /*3b750*/  STL.64 [R1+0x31c8], R146 ;  /* 0x0031c89201007387 */ /* 0x0009e80000100a00 */
[----:B------:R4:W-:Y:S04]  /*3b760*/  STL.64 [R1+0x31d0], R138 ;  /* 0x0031d08a01007387 */ /* 0x0009e80000100a00 */
[----:B------:R4:W-:Y:S04]  /*3b770*/  STL.64 [R1+0x31d8], R130 ;  /* 0x0031d88201007387 */ /* 0x0009e80000100a00 */
[----:B------:R4:W-:Y:S04]  /*3b780*/  STL.64 [R1+0x31e0], R122 ;  /* 0x0031e07a01007387 */ /* 0x0009e80000100a00 */
        /* <DEDUP_REMOVED lines=19> */
[----:B------:R-:W-:Y:S04]  /*3b8c0*/  LDGSTS.E [R6+0x45c00], desc[UR4][R24.64], P1 ;  /* 0x45c0000018067fae */ /* 0x000fe80008921844 */
[----:B------:R-:W4:Y:S04]  /*3b8d0*/  LDL.LU.64 R80, [R1+0x3348] ;  /* 0x0033480001507983 */ /* 0x000f280000300a00 */
[----:B------:R-:W-:Y:S04]  /*3b8e0*/  LDGSTS.E [R6+0x46000], desc[UR4][R16.64], P1 ;  /* 0x4600000010067fae */ /* 0x000fe80008921844 */
[----:B------:R-:W4:Y:S04]  /*3b8f0*/  LDL.LU.64 R72, [R1+0x3340] ;  /* 0x0033400001487983 */ /* 0x000f280000300a00 */
[----:B------:R-:W-:Y:S04]  /*3b900*/  LDGSTS.E [R6+0x46400], desc[UR4][R226.64], P1 ;  /* 0x46400000e2067fae */ /* 0x000fe80008921844 */
[----:B---3--:R-:W3:Y:S04]  /*3b910*/  LDL.LU.64 R64, [R1+0x3338] ;  /* 0x0033380001407983 */ /* 0x008ee80000300a00 */
[----:B------:R-:W-:Y:S04]  /*3b920*/  LDGSTS.E [R6+0x46800], desc[UR4][R234.64], P1 ;  /* 0x46800000ea067fae */ /* 0x000fe80008921844 */
[----:B------:R-:W3:Y:S04]  /*3b930*/  LDL.LU.64 R56, [R1+0x3330] ;  /* 0x0033300001387983 */ /* 0x000ee80000300a00 */
[----:B------:R-:W-:Y:S04]  /*3b940*/  LDGSTS.E [R6+0x46c00], desc[UR4][R242.64], P1 ;  /* 0x46c00000f2067fae */ /* 0x000fe80008921844 */
[----:B------:R-:W3:Y:S04]  /*3b950*/  LDL.LU.64 R48, [R1+0x3328] ;  /* 0x0033280001307983 */ /* 0x000ee80000300a00 */
[----:B------:R-:W-:Y:S04]  /*3b960*/  LDGSTS.E [R6+0x47000], desc[UR4][R240.64], P1 ;  /* 0x47000000f0067fae */ /* 0x000fe80008921844 */
[----:B------:R-:W3:Y:S04]  /*3b970*/  LDL.LU.64 R40, [R1+0x3320] ;  /* 0x0033200001287983 */ /* 0x000ee80000300a00 */
[----:B------:R-:W-:Y:S04]  /*3b980*/  LDGSTS.E [R6+0x47400], desc[UR4][R232.64], P1 ;  /* 0x47400000e8067fae */ /* 0x000fe80008921844 */
[----:B-1----:R-:W3:Y:S04]  /*3b990*/  LDL.LU.64 R32, [R1+0x3318] ;  /* 0x0033180001207983 */ /* 0x002ee80000300a00 */
[----:B------:R-:W-:Y:S04]  /*3b9a0*/  LDGSTS.E [R6+0x47800], desc[UR4][R224.64], P1 ;  /* 0x47800000e0067fae */ /* 0x000fe80008921844 */
[----:B--2---:R-:W2:Y:S04]  /*3b9b0*/  LDL.LU.64 R24, [R1+0x3310] ;  /* 0x0033100001187983 */ /* 0x004ea80000300a00 */
[----:B------:R1:W-:Y:S04]  /*3b9c0*/  LDGSTS.E [R6+0x47c00], desc[UR4][R170.64], P1 ;  /* 0x47c00000aa067fae */ /* 0x0003e80008921844 */
[----:B----4-:R-:W4:Y:S04]  /*3b9d0*/  LDL.LU.64 R16, [R1+0x3308] ;  /* 0x0033080001107983 */ /* 0x010f280000300a00 */
[----:B------:R1:W-:Y:S04]  /*3b9e0*/  LDGSTS.E [R6+0x50000], desc[UR4][R162.64], P1 ;  /* 0x50000000a2067fae */ /* 0x0003e80008921844 */
[----:B------:R-:W3:Y:S04]  /*3b9f0*/  LDL.LU.64 R226, [R1+0x3300] ;  /* 0x0033000001e27983 */ /* 0x000ee80000300a00 */
[----:B------:R1:W-:Y:S04]  /*3ba00*/  LDGSTS.E [R6+0x50400], desc[UR4][R154.64], P1 ;  /* 0x504000009a067fae */ /* 0x0003e80008921844 */
[----:B------:R-:W2:Y:S04]  /*3ba10*/  LDL.LU.64 R234, [R1+0x32f8] ;  /* 0x0032f80001ea7983 */ /* 0x000ea80000300a00 */
[----:B------:R-:W-:Y:S04]  /*3ba20*/  LDGSTS.E [R6+0x50800], desc[UR4][R98.64], P1 ;  /* 0x5080000062067fae */ /* 0x000fe80008921844 */
[----:B------:R-:W4:Y:S04]  /*3ba30*/  LDL.LU.64 R242, [R1+0x32f0] ;  /* 0x0032f00001f27983 */ /* 0x000f280000300a00 */
[----:B------:R-:W-:Y:S04]  /*3ba40*/  LDGSTS.E [R6+0x50c00], desc[UR4][R90.64], P1 ;  /* 0x50c000005a067fae */ /* 0x000fe80008921844 */
[----:B------:R-:W-:Y:S04]  /*3ba50*/  LDGSTS.E [R6+0x51000], desc[UR4][R82.64], P1 ;  /* 0x5100000052067fae */ /* 0x000fe80008921844 */
[----:B------:R-:W3:Y:S04]  /*3ba60*/  LDL.LU.64 R98, [R1+0x4d8] ;  /* 0x0004d80001627983 */ /* 0x000ee80000300a00 */
[----:B------:R-:W-:Y:S04]  /*3ba70*/  LDGSTS.E [R6+0x51400], desc[UR4][R74.64], P1 ;  /* 0x514000004a067fae */ /* 0x000fe80008921844 */
[----:B------:R-:W2:Y:S04]  /*3ba80*/  LDL.LU.64 R90, [R1+0x4b8] ;  /* 0x0004b800015a7983 */ /* 0x000ea80000300a00 */
[----:B------:R-:W-:Y:S04]  /*3ba90*/  LDGSTS.E [R6+0x51800], desc[UR4][R8.64], P1 ;  /* 0x5180000008067fae */ /* 0x000fe80008921844 */
[----:B------:R-:W1:Y:S04]  /*3baa0*/  LDL.LU.64 R74, [R1+0x418] ;  /* 0x00041800014a7983 */ /* 0x000e680000300a00 */
        /* <DEDUP_REMOVED lines=25> */
[----:B------:R4:W-:Y:S04]  /*3bc40*/  LDGSTS.E [R6+0x56400], desc[UR4][R146.64], P1 ;  /* 0x5640000092067fae */ /* 0x0009e80008921844 */
[----:B------:R-:W4:Y:S04]  /*3bc50*/  LDL.LU.64 R18, [R1+0x318] ;  /* 0x0003180001127983 */ /* 0x000f280000300a00 */
[----:B------:R-:W4:Y:S04]  /*3bc60*/  LDL.LU.64 R224, [R1+0x2f8] ;  /* 0x0002f80001e07983 */ /* 0x000f280000300a00 */
[----:B------:R-:W4:Y:S04]  /*3bc70*/  LDL.LU.64 R232, [R1+0x2d8] ;  /* 0x0002d80001e87983 */ /* 0x000f280000300a00 */
[----:B------:R-:W4:Y:S04]  /*3bc80*/  LDL.LU.64 R240, [R1+0x2b8] ;  /* 0x0002b80001f07983 */ /* 0x000f280000300a00 */
[----:B------:R4:W-:Y:S04]  /*3bc90*/  LDGSTS.E [R6+0x56800], desc[UR4][R138.64], P1 ;  /* 0x568000008a067fae */ /* 0x0009e80008921844 */
[----:B------:R4:W-:Y:S04]  /*3bca0*/  LDGSTS.E [R6+0x56c00], desc[UR4][R130.64], P1 ;  /* 0x56c0000082067fae */ /* 0x0009e80008921844 */
[----:B------:R4:W-:Y:S04]  /*3bcb0*/  LDGSTS.E [R6+0x57000], desc[UR4][R122.64], P1 ;  /* 0x570000007a067fae */ /* 0x0009e80008921844 */
[----:B------:R4:W-:Y:S04]  /*3bcc0*/  LDGSTS.E [R6+0x57400], desc[UR4][R114.64], P1 ;  /* 0x5740000072067fae */ /* 0x0009e80008921844 */
[----:B------:R4:W-:Y:S04]  /*3bcd0*/  LDGSTS.E [R6+0x57800], desc[UR4][R106.64], P1 ;  /* 0x578000006a067fae */ /* 0x0009e80008921844 */
[----:B------:R4:W-:Y:S01]  /*3bce0*/  LDGSTS.E [R6+0x57c00], desc[UR4][R12.64], P1 ;  /* 0x57c000000c067fae */ /* 0x0009e20008921844 */
[----:B-1----:R-:W-:-:S03]  /*3bcf0*/  IMAD.WIDE R170, R4, 0x4, R74 ;  /* 0x0000000404aa7825 */ /* 0x002fc600078e024a */
[----:B------:R-:W4:Y:S01]  /*3bd00*/  LDL.LU.64 R74, [R1+0x298] ;  /* 0x00029800014a7983 */ /* 0x000f220000300a00 */
[----:B---3--:R-:W-:-:S04]  /*3bd10*/  IMAD.WIDE R228, R4, 0x4, R98 ;  /* 0x0000000404e47825 */ /* 0x008fc800078e0262 */
[C---:B--2---:R-:W-:Y:S01]  /*3bd20*/  IMAD.WIDE R236, R4.reuse, 0x4, R90 ;  /* 0x0000000404ec7825 */ /* 0x044fe200078e025a */
[----:B------:R-:W-:Y:S03]  /*3bd30*/  LDGSTS.E [R5+0x40100], desc[UR4][R228.64], P1 ;  /* 0x40100000e4057fae */ /* 0x000fe60008921844 */
[C---:B----4-:R-:W-:Y:S01]  /*3bd40*/  IMAD.WIDE R162, R4.reuse, 0x4, R82 ;  /* 0x0000000404a27825 */ /* 0x050fe200078e0252 */
[----:B------:R-:W-:Y:S03]  /*3bd50*/  LDGSTS.E [R5+0x40500], desc[UR4][R236.64], P1 ;  /* 0x40500000ec057fae */ /* 0x000fe60008921844 */
[C---:B------:R-:W-:Y:S01]  /*3bd60*/  IMAD.WIDE R154, R4.reuse, 0x4, R66 ;  /* 0x00000004049a7825 */ /* 0x040fe200078e0242 */
[----:B------:R-:W-:Y:S04]  /*3bd70*/  LDGSTS.E [R5+0x40900], desc[UR4][R170.64], P1 ;  /* 0x40900000aa057fae */ /* 0x000fe80008921844 */
[----:B------:R-:W2:Y:S01]  /*3bd80*/  LDL.LU.64 R66, [R1+0x278] ;  /* 0x0002780001427983 */ /* 0x000ea20000300a00 */
[----:B------:R-:W-:-:S03]  /*3bd90*/  IMAD.WIDE R146, R4, 0x4, R58 ;  /* 0x0000000404927825 */ /* 0x000fc600078e023a */
[----:B------:R1:W-:Y:S04]  /*3bda0*/  STL.64 [R1+0x21c0], R170 ;  /* 0x0021c0aa01007387 */ /* 0x0003e80000100a00 */
[----:B------:R-:W3:Y:S04]  /*3bdb0*/  LDL.LU.64 R58, [R1+0x258] ;  /* 0x00025800013a7983 */ /* 0x000ee80000300a00 */
[----:B------:R4:W-:Y:S04]  /*3bdc0*/  STL.64 [R1+0x21c8], R162 ;  /* 0x0021c8a201007387 */ /* 0x0009e80000100a00 */
[----:B------:R4:W-:Y:S01]  /*3bdd0*/  STL.64 [R1+0x21d0], R154 ;  /* 0x0021d09a01007387 */ /* 0x0009e20000100a00 */
[----:B------:R-:W-:-:S03]  /*3bde0*/  IMAD.WIDE R138, R4, 0x4, R50 ;  /* 0x00000004048a7825 */ /* 0x000fc600078e0232 */
[----:B------:R-:W-:Y:S04]  /*3bdf0*/  LDGSTS.E [R5+0x40d00], desc[UR4][R162.64], P1 ;  /* 0x40d00000a2057fae */ /* 0x000fe80008921844 */
[----:B------:R-:W4:Y:S01]  /*3be00*/  LDL.LU.64 R50, [R1+0x238] ;  /* 0x0002380001327983 */ /* 0x000f220000300a00 */
[----:B------:R-:W-:-:S03]  /*3be10*/  IMAD.WIDE R130, R4, 0x4, R42 ;  /* 0x0000000404827825 */ /* 0x000fc600078e022a */
[----:B------:R1:W-:Y:S04]  /*3be20*/  STL.64 [R1+0x21e0], R146 ;  /* 0x0021e09201007387 */ /* 0x0003e80000100a00 */
[----:B------:R-:W4:Y:S01]  /*3be30*/  LDL.LU.64 R42, [R1+0x218] ;  /* 0x00021800012a7983 */ /* 0x000f220000300a00 */
[----:B------:R-:W-:-:S03]  /*3be40*/  IMAD.WIDE R122, R4, 0x4, R34 ;  /* 0x00000004047a7825 */ /* 0x000fc600078e0222 */
[----:B------:R1:W-:Y:S04]  /*3be50*/  STL.64 [R1+0x21f0], R138 ;  /* 0x0021f08a01007387 */ /* 0x0003e80000100a00 */
[----:B------:R1:W-:Y:S04]  /*3be60*/  STL.64 [R1+0x2200], R130 ;  /* 0x0022008201007387 */ /* 0x0003e80000100a00 */
[----:B------:R-:W4:Y:S01]  /*3be70*/  LDL.LU.64 R34, [R1+0x1f8] ;  /* 0x0001f80001227983 */ /* 0x000f220000300a00 */
[----:B------:R-:W-:-:S03]  /*3be80*/  IMAD.WIDE R134, R4, 0x4, R242 ;  /* 0x0000000404867825 */ /* 0x000fc600078e02f2 */
[----:B------:R-:W-:Y:S01]  /*3be90*/  LDGSTS.E [R5+0x41100], desc[UR4][R154.64], P1 ;  /* 0x411000009a057fae */ /* 0x000fe20008921844 */
[----:B------:R-:W-:-:S03]  /*3bea0*/  IMAD.WIDE R114, R4, 0x4, R26 ;  /* 0x0000000404727825 */ /* 0x000fc600078e021a */
[----:B------:R-:W-:Y:S04]  /*3beb0*/  LDGSTS.E [R5+0x41500], desc[UR4][R146.64], P1 ;  /* 0x4150000092057fae */ /* 0x000fe80008921844 */
[----:B------:R-:W4:Y:S01]  /*3bec0*/  LDL.LU.64 R26, [R1+0x1d8] ;  /* 0x0001d800011a7983 */ /* 0x000f220000300a00 */
[----:B------:R-:W-:-:S03]  /*3bed0*/  IMAD.WIDE R106, R4, 0x4, R18 ;  /* 0x00000004046a7825 */ /* 0x000fc600078e0212 */
[----:B------:R1:W-:Y:S01]  /*3bee0*/  STL.64 [R1+0x2b48], R122 ;  /* 0x002b487a01007387 */ /* 0x0003e20000100a00 */
[----:B------:R-:W-:-:S03]  /*3bef0*/  IMAD.WIDE R98, R4, 0x4, R224 ;  /* 0x0000000404627825 */ /* 0x000fc600078e02e0 */
[----:B------:R-:W4:Y:S01]  /*3bf00*/  LDL.LU.64 R18, [R1+0x1b8] ;  /* 0x0001b80001127983 */ /* 0x000f220000300a00 */
[----:B------:R-:W-:-:S03]  /*3bf10*/  IMAD.WIDE R90, R4, 0x4, R232 ;  /* 0x00000004045a7825 */ /* 0x000fc600078e02e8 */
[----:B------:R-:W4:Y:S01]  /*3bf20*/  LDL.LU.64 R224, [R1+0x198] ;  /* 0x0001980001e07983 */ /* 0x000f220000300a00 */
[----:B------:R-:W-:-:S03]  /*3bf30*/  IMAD.WIDE R82, R4, 0x4, R240 ;  /* 0x0000000404527825 */ /* 0x000fc600078e02f0 */
        /* <DEDUP_REMOVED lines=14> */
[----:B------:R-:W4:Y:S01]  /*3c020*/  LDL.LU.64 R22, [R1+0x58] ;  /* 0x0000580001167983 */ /* 0x000f220000300a00 */
        /* <DEDUP_REMOVED lines=16> */
[----:B------:R-:W-:-:S05]  /*3c130*/  IMAD.WIDE R74, R4, 0x4, R74 ;  /* 0x00000004044a7825 */ /* 0x000fca00078e024a */
[----:B------:R1:W-:Y:S04]  /*3c140*/  STL.64 [R1+0x2c08], R74 ;  /* 0x002c084a01007387 */ /* 0x0003e80000100a00 */
[----:B------:R-:W4:Y:S04]  /*3c150*/  LDL.LU.64 R8, [R1+0x38] ;  /* 0x0000380001087983 */ /* 0x000f280000300a00 */
[----:B------:R-:W4:Y:S01]  /*3c160*/  LDL.LU.64 R12, [R1+0x18] ;  /* 0x00001800010c7983 */ /* 0x000f220000300a00 */
[----:B------:R-:W-:-:S03]  /*3c170*/  IMAD.WIDE R64, R4, 0x4, R64 ;  /* 0x0000000404407825 */ /* 0x000fc600078e0240 */
[----:B------:R-:W-:Y:S01]  /*3c180*/  LDGSTS.E [R5+0x43900], desc[UR4][R74.64], P1 ;  /* 0x439000004a057fae */ /* 0x000fe20008921844 */
[----:B--2---:R-:W-:-:S04]  /*3c190*/  IMAD.WIDE R66, R4, 0x4, R66 ;  /* 0x0000000404427825 */ /* 0x004fc800078e0242 */
[C---:B---3--:R-:W-:Y:S01]  /*3c1a0*/  IMAD.WIDE R58, R4.reuse, 0x4, R58 ;  /* 0x00000004043a7825 */ /* 0x048fe200078e023a */
[----:B------:R2:W-:Y:S04]  /*3c1b0*/  STL.64 [R1+0x2c28], R66 ;  /* 0x002c284201007387 */ /* 0x0005e80000100a00 */
[----:B------:R3:W-:Y:S01]  /*3c1c0*/  STL.64 [R1+0x2c48], R58 ;  /* 0x002c483a01007387 */ /* 0x0007e20000100a00 */
[----:B------:R-:W-:-:S03]  /*3c1d0*/  IMAD.WIDE R72, R4, 0x4, R72 ;  /* 0x0000000404487825 */ /* 0x000fc600078e0248 */
[----:B------:R-:W-:Y:S01]  /*3c1e0*/  LDGSTS.E [R5+0x43d00], desc[UR4][R66.64], P1 ;  /* 0x43d0000042057fae */ /* 0x000fe20008921844 */
[----:B------:R-:W-:-:S03]  /*3c1f0*/  IMAD.WIDE R80, R4, 0x4, R80 ;  /* 0x0000000404507825 */ /* 0x000fc600078e0250 */
[----:B------:R-:W-:Y:S01]  /*3c200*/  LDGSTS.E [R5+0x44100], desc[UR4][R58.64], P1 ;  /* 0x441000003a057fae */ /* 0x000fe20008921844 */
[----:B----4-:R-:W-:-:S04]  /*3c210*/  IMAD.WIDE R50, R4, 0x4, R50 ;  /* 0x0000000404327825 */ /* 0x010fc800078e0232 */
[C---:B------:R-:W-:Y:S01]  /*3c220*/  IMAD.WIDE R42, R4.reuse, 0x4, R42 ;  /* 0x00000004042a7825 */ /* 0x040fe200078e022a */
[----:B------:R4:W-:Y:S04]  /*3c230*/  STL.64 [R1+0x2e28], R50 ;  /* 0x002e283201007387 */ /* 0x0009e80000100a00 */
[----:B------:R4:W-:Y:S01]  /*3c240*/  STL.64 [R1+0x2e40], R42 ;  /* 0x002e402a01007387 */ /* 0x0009e20000100a00 */
[----:B------:R-:W-:-:S03]  /*3c250*/  IMAD.WIDE R88, R4, 0x4, R88 ;  /* 0x0000000404587825 */ /* 0x000fc600078e0258 */
[----:B------:R-:W-:Y:S01]  /*3c260*/  LDGSTS.E [R5+0x44500], desc[UR4][R50.64], P1 ;  /* 0x4450000032057fae */ /* 0x000fe20008921844 */
[----:B------:R-:W-:-:S03]  /*3c270*/  IMAD.WIDE R34, R4, 0x4, R34 ;  /* 0x0000000404227825 */ /* 0x000fc600078e0222 */
[----:B------:R-:W-:Y:S04]  /*3c280*/  LDGSTS.E [R5+0x44900], desc[UR4][R42.64], P1 ;  /* 0x449000002a057fae */ /* 0x000fe80008921844 */
[----:B------:R4:W-:Y:S01]  /*3c290*/  STL.64 [R1+0x2e58], R34 ;  /* 0x002e582201007387 */ /* 0x0009e20000100a00 */
[----:B------:R-:W-:-:S03]  /*3c2a0*/  IMAD.WIDE R96, R4, 0x4, R96 ;  /* 0x0000000404607825 */ /* 0x000fc600078e0260 */
[----:B------:R-:W-:Y:S01]  /*3c2b0*/  LDGSTS.E [R5+0x44d00], desc[UR4][R34.64], P1 ;  /* 0x44d0000022057fae */ /* 0x000fe20008921844 */
[----:B------:R-:W-:-:S04]  /*3c2c0*/  IMAD.WIDE R26, R4, 0x4, R26 ;  /* 0x00000004041a7825 */ /* 0x000fc800078e021a */
[C---:B------:R-:W-:Y:S01]  /*3c2d0*/  IMAD.WIDE R18, R4.reuse, 0x4, R18 ;  /* 0x0000000404127825 */ /* 0x040fe200078e0212 */
[----:B------:R4:W-:Y:S03]  /*3c2e0*/  STL.64 [R1+0x2e70], R26 ;  /* 0x002e701a01007387 */ /* 0x0009e60000100a00 */
        /* <DEDUP_REMOVED lines=21> */
[----:B------:R-:W-:Y:S04]  /*3c440*/  STL.64 [R1+0x2f28], R166 ;  /* 0x002f28a601007387 */ /* 0x000fe80000100a00 */
[----:B------:R-:W-:Y:S01]  /*3c450*/  STL.64 [R1+0x2f38], R158 ;  /* 0x002f389e01007387 */ /* 0x000fe20000100a00 */
        /* <DEDUP_REMOVED lines=19> */
[----:B------:R4:W-:Y:S01]  /*3c590*/  LDGSTS.E [R5+0x47500], desc[UR4][R182.64], P1 ;  /* 0x47500000b6057fae */ /* 0x0009e20008921844 */
[----:B------:R-:W-:-:S03]  /*3c5a0*/  IMAD.WIDE R38, R4, 0x4, R200 ;  /* 0x0000000404267825 */ /* 0x000fc600078e02c8 */
[----:B------:R4:W-:Y:S01]  /*3c5b0*/  LDGSTS.E [R5+0x47900], desc[UR4][R174.64], P1 ;  /* 0x47900000ae057fae */ /* 0x0009e20008921844 */
[----:B------:R-:W-:-:S03]  /*3c5c0*/  IMAD.WIDE R30, R4, 0x4, R208 ;  /* 0x00000004041e7825 */ /* 0x000fc600078e02d0 */
[----:B------:R-:W-:Y:S01]  /*3c5d0*/  LDGSTS.E [R5+0x47d00], desc[UR4][R166.64], P1 ;  /* 0x47d00000a6057fae */ /* 0x000fe20008921844 */
[----:B------:R-:W-:-:S03]  /*3c5e0*/  IMAD.WIDE R22, R4, 0x4, R216 ;  /* 0x0000000404167825 */ /* 0x000fc600078e02d8 */
[----:B------:R-:W-:Y:S01]  /*3c5f0*/  LDGSTS.E [R5+0x50100], desc[UR4][R158.64], P1 ;  /* 0x501000009e057fae */ /* 0x000fe20008921844 */
[----:B------:R-:W-:-:S04]  /*3c600*/  IMAD.WIDE R150, R4, 0x4, R8 ;  /* 0x0000000404967825 */ /* 0x000fc800078e0208 */
[C---:B------:R-:W-:Y:S01]  /*3c610*/  IMAD.WIDE R142, R4.reuse, 0x4, R12 ;  /* 0x00000004048e7825 */ /* 0x040fe200078e020c */
[----:B------:R-:W-:Y:S04]  /*3c620*/  STL.64 [R1+0x2f48], R150 ;  /* 0x002f489601007387 */ /* 0x000fe80000100a00 */
[----:B------:R4:W-:Y:S04]  /*3c630*/  STL.64 [R1+0x2f58], R142 ;  /* 0x002f588e01007387 */ /* 0x0009e80000100a00 */
[----:B------:R4:W-:Y:S04]  /*3c640*/  STL.64 [R1+0x2f68], R134 ;  /* 0x002f688601007387 */ /* 0x0009e80000100a00 */
[----:B------:R-:W-:Y:S04]  /*3c650*/  STL.64 [R1+0x2f78], R126 ;  /* 0x002f787e01007387 */ /* 0x000fe80000100a00 */
        /* <DEDUP_REMOVED lines=14> */
[----:B------:R4:W-:Y:S04]  /*3c740*/  STL.64 [R1+0x3078], R8 ;  /* 0x0030780801007387 */ /* 0x0009e80000100a00 */
[----:B------:R4:W-:Y:S01]  /*3c750*/  STL.64 [R1+0x3088], R110 ;  /* 0x0030886e01007387 */ /* 0x0009e20000100a00 */
[----:B------:R-:W-:-:S03]  /*3c760*/  IMAD.WIDE R12, R4, 0x4, R192 ;  /* 0x00000004040c7825 */ /* 0x000fc600078e02c0 */
[----:B------:R4:W-:Y:S04]  /*3c770*/  STL.64 [R1+0x3098], R102 ;  /* 0x0030986601007387 */ /* 0x0009e80000100a00 */
        /* <DEDUP_REMOVED lines=10> */
[----:B-1----:R-:W4:Y:S04]  /*3c820*/  LDL.LU.64 R170, [R1+0x32e8] ;  /* 0x0032e80001aa7983 */ /* 0x002f280000300a00 */
        /* <DEDUP_REMOVED lines=19> */
[----:B--2---:R-:W2:Y:S04]  /*3c960*/  LDL.LU.64 R66, [R1+0x3280] ;  /* 0x0032800001427983 */ /* 0x004ea80000300a00 */
[----:B------:R-:W-:Y:S04]  /*3c970*/  LDGSTS.E [R5+0x51d00], desc[UR4][R24.64], P1 ;  /* 0x51d0000018057fae */ /* 0x000fe80008921844 */
[----:B---3--:R-:W3:Y:S04]  /*3c980*/  LDL.LU.64 R58, [R1+0x3278] ;  /* 0x00327800013a7983 */ /* 0x008ee80000300a00 */
[----:B------:R-:W-:Y:S04]  /*3c990*/  LDGSTS.E [R5+0x52100], desc[UR4][R32.64], P1 ;  /* 0x5210000020057fae */ /* 0x000fe80008921844 */
[----:B----4-:R-:W4:Y:S04]  /*3c9a0*/  LDL.LU.64 R50, [R1+0x3270] ;  /* 0x0032700001327983 */ /* 0x010f280000300a00 */
[----:B------:R-:W-:Y:S04]  /*3c9b0*/  LDGSTS.E [R5+0x52500], desc[UR4][R40.64], P1 ;  /* 0x5250000028057fae */ /* 0x000fe80008921844 */
[----:B------:R-:W2:Y:S04]  /*3c9c0*/  LDL.LU.64 R42, [R1+0x3268] ;  /* 0x00326800012a7983 */ /* 0x000ea80000300a00 */
[----:B------:R-:W-:Y:S04]  /*3c9d0*/  LDGSTS.E [R5+0x52900], desc[UR4][R48.64], P1 ;  /* 0x5290000030057fae */ /* 0x000fe80008921844 */
[----:B------:R-:W3:Y:S04]  /*3c9e0*/  LDL.LU.64 R34, [R1+0x3260] ;  /* 0x0032600001227983 */ /* 0x000ee80000300a00 */
[----:B------:R-:W-:Y:S04]  /*3c9f0*/  LDGSTS.E [R5+0x52d00], desc[UR4][R56.64], P1 ;  /* 0x52d0000038057fae */ /* 0x000fe80008921844 */
[----:B------:R-:W4:Y:S04]  /*3ca00*/  LDL.LU.64 R26, [R1+0x3258] ;  /* 0x00325800011a7983 */ /* 0x000f280000300a00 */
        /* <DEDUP_REMOVED lines=9> */
[----:B------:R-:W-:Y:S04]  /*3caa0*/  LDGSTS.E [R5+0x54500], desc[UR4][R104.64], P1 ;  /* 0x5450000068057fae */ /* 0x000fe80008921844 */
[----:B------:R-:W3:Y:S04]  /*3cab0*/  LDL.LU.64 R142, [R1+0x4d0] ;  /* 0x0004d000018e7983 */ /* 0x000ee80000300a00 */
[----:B------:R-:W-:Y:S04]  /*3cac0*/  LDGSTS.E [R5+0x54900], desc[UR4][R8.64], P1 ;  /* 0x5490000008057fae */ /* 0x000fe80008921844 */
[----:B------:R-:W4:Y:S04]  /*3cad0*/  LDL.LU.64 R134, [R1+0x430] ;  /* 0x0004300001867983 */ /* 0x000f280000300a00 */
[----:B------:R-:W-:Y:S04]  /*3cae0*/  LDGSTS.E [R5+0x54d00], desc[UR4][R110.64], P1 ;  /* 0x54d000006e057fae */ /* 0x000fe80008921844 */
[----:B------:R-:W2:Y:S04]  /*3caf0*/  LDL.LU.64 R8, [R1+0x410] ;  /* 0x0004100001087983 */ /* 0x000ea80000300a00 */
[----:B------:R-:W3:Y:S04]  /*3cb00*/  LDL.LU.64 R126, [R1+0x3f0] ;  /* 0x0003f000017e7983 */ /* 0x000ee80000300a00 */
[----:B------:R-:W3:Y:S04]  /*3cb10*/  LDL.LU.64 R118, [R1+0x3d0] ;  /* 0x0003d00001767983 */ /* 0x000ee80000300a00 */
[----:B------:R-:W3:Y:S04]  /*3cb20*/  LDL.LU.64 R110, [R1+0x3b0] ;  /* 0x0003b000016e7983 */ /* 0x000ee80000300a00 */
[----:B------:R-:W-:Y:S04]  /*3cb30*/  LDGSTS.E [R5+0x55100], desc[UR4][R102.64], P1 ;  /* 0x5510000066057fae */ /* 0x000fe80008921844 */
[----:B------:R-:W-:Y:S04]  /*3cb40*/  LDGSTS.E [R5+0x55500], desc[UR4][R94.64], P1 ;  /* 0x555000005e057fae */ /* 0x000fe80008921844 */
[----:B------:R-:W-:Y:S04]  /*3cb50*/  LDGSTS.E [R5+0x55900], desc[UR4][R86.64], P1 ;  /* 0x5590000056057fae */ /* 0x000fe80008921844 */
        /* <DEDUP_REMOVED lines=11> */
[----:B------:R3:W-:Y:S04]  /*3cc10*/  LDGSTS.E [R5+0x57100], desc[UR4][R12.64], P1 ;  /* 0x571000000c057fae */ /* 0x0007e80008921844 */
[----:B------:R-:W3:Y:S04]  /*3cc20*/  LDL.LU.64 R54, [R1+0x2d0] ;  /* 0x0002d00001367983 */ /* 0x000ee80000300a00 */
[----:B------:R-:W3:Y:S04]  /*3cc30*/  LDL.LU.64 R46, [R1+0x2b0] ;  /* 0x0002b000012e7983 */ /* 0x000ee80000300a00 */
[----:B------:R-:W3:Y:S04]  /*3cc40*/  LDL.LU.64 R12, [R1+0x290] ;  /* 0x00029000010c7983 */ /* 0x000ee80000300a00 */
[----:B------:R3:W-:Y:S04]  /*3cc50*/  LDGSTS.E [R5+0x57500], desc[UR4][R38.64], P1 ;  /* 0x5750000026057fae */ /* 0x0007e80008921844 */
[----:B------:R-:W-:Y:S04]  /*3cc60*/  LDGSTS.E [R5+0x57900], desc[UR4][R30.64], P1 ;  /* 0x579000001e057fae */ /* 0x000fe80008921844 */
[----:B------:R3:W-:Y:S04]  /*3cc70*/  LDGSTS.E [R5+0x57d00], desc[UR4][R22.64], P1 ;  /* 0x57d0000016057fae */ /* 0x0007e80008921844 */
[----:B------:R-:W3:Y:S04]  /*3cc80*/  LDL.LU.64 R38, [R1+0x270] ;  /* 0x0002700001267983 */ /* 0x000ee80000300a00 */
[----:B------:R-:W3:Y:S04]  /*3cc90*/  LDL.LU.64 R30, [R1+0x250] ;  /* 0x00025000011e7983 */ /* 0x000ee80000300a00 */
[----:B-1----:R-:W3:Y:S01]  /*3cca0*/  LDL.LU.64 R22, [R1+0x230] ;  /* 0x0002300001167983 */ /* 0x002ee20000300a00 */
[----:B--2---:R-:W-:-:S03]  /*3ccb0*/  IMAD.WIDE R182, R4, 0x4, R8 ;  /* 0x0000000404b67825 */ /* 0x004fc600078e0208 */
[----:B------:R-:W2:Y:S01]  /*3ccc0*/  LDL.LU.64 R8, [R1+0x210] ;  /* 0x0002100001087983 */ /* 0x000ea20000300a00 */
[----:B----4-:R-:W-:-:S03]  /*3ccd0*/  IMAD.WIDE R174, R4, 0x4, R134 ;  /* 0x0000000404ae7825 */ /* 0x010fc600078e0286 */
[----:B------:R-:W4:Y:S01]  /*3cce0*/  LDL.LU.64 R134, [R1+0x1f0] ;  /* 0x0001f00001867983 */ /* 0x000f220000300a00 */
[----:B---3--:R-:W-:-:S03]  /*3ccf0*/  IMAD.WIDE R184, R4, 0x4, R126 ;  /* 0x0000000404b87825 */ /* 0x008fc600078e027e */
[----:B------:R-:W3:Y:S01]  /*3cd00*/  LDL.LU.64 R126, [R1+0x1d0] ;  /* 0x0001d000017e7983 */ /* 0x000ee20000300a00 */
[----:B------:R-:W-:-:S03]  /*3cd10*/  IMAD.WIDE R190, R4, 0x4, R118 ;  /* 0x0000000404be7825 */ /* 0x000fc600078e0276 */
        /* <DEDUP_REMOVED lines=19> */
[----:B------:R-:W-:-:S04]  /*3ce50*/  IMAD.WIDE R12, R4, 0x4, R12 ;  /* 0x00000004040c7825 */ /* 0x000fc800078e020c */
[C---:B------:R-:W-:Y:S02]  /*3ce60*/  IMAD.WIDE R192, R4.reuse, 0x4, R38 ;  /* 0x0000000404c07825 */ /* 0x040fe400078e0226 */
[----:B------:R-:W3:Y:S02]  /*3ce70*/  LDL.LU.64 R38, [R1+0x70] ;  /* 0x0000700001267983 */ /* 0x000ee40000300a00 */
[C---:B------:R-:W-:Y:S02]  /*3ce80*/  IMAD.WIDE R176, R4.reuse, 0x4, R30 ;  /* 0x0000000404b07825 */ /* 0x040fe400078e021e */
[----:B------:R-:W3:Y:S02]  /*3ce90*/  LDL.LU.64 R30, [R1+0x50] ;  /* 0x00005000011e7983 */ /* 0x000ee40000300a00 */
[C---:B------:R-:W-:Y:S02]  /*3cea0*/  IMAD.WIDE R166, R4.reuse, 0x4, R22 ;  /* 0x0000000404a67825 */ /* 0x040fe400078e0216 */
[----:B------:R1:W-:Y:S04]  /*3ceb0*/  STL.64 [R1+0x21d8], R12 ;  /* 0x0021d80c01007387 */ /* 0x0003e80000100a00 */
[----:B------:R-:W3:Y:S01]  /*3cec0*/  LDL.LU.64 R22, [R1+0x30] ;  /* 0x0000300001167983 */ /* 0x000ee20000300a00 */
[----:B--2---:R-:W-:-:S03]  /*3ced0*/  IMAD.WIDE R160, R4, 0x4, R8 ;  /* 0x0000000404a07825 */ /* 0x004fc600078e0208 */
[----:B------:R-:W2:Y:S01]  /*3cee0*/  LDL.LU.64 R8, [R1+0x10] ;  /* 0x0000100001087983 */ /* 0x000ea20000300a00 */
[----:B------:R-:W-:-:S05]  /*3cef0*/  IMAD.WIDE R168, R4, 0x4, R142 ;  /* 0x0000000404a87825 */ /* 0x000fca00078e028e */
[----:B------:R-:W-:Y:S04]  /*3cf00*/  LDGSTS.E [R3+0x40200], desc[UR4][R168.64], P1 ;  /* 0x40200000a8037fae */ /* 0x000fe80008921844 */
[----:B------:R-:W-:Y:S04]  /*3cf10*/  LDGSTS.E [R3+0x40600], desc[UR4][R174.64], P1 ;  /* 0x40600000ae037fae */ /* 0x000fe80008921844 */
[----:B------:R-:W-:Y:S01]  /*3cf20*/  LDGSTS.E [R3+0x40a00], desc[UR4][R182.64], P1 ;  /* 0x40a00000b6037fae */ /* 0x000fe20008921844 */
[----:B----4-:R-:W-:-:S03]  /*3cf30*/  IMAD.WIDE R158, R4, 0x4, R134 ;  /* 0x00000004049e7825 */ /* 0x010fc600078e0286 */
[----:B------:R-:W-:Y:S01]  /*3cf40*/  LDGSTS.E [R3+0x40e00], desc[UR4][R184.64], P1 ;  /* 0x40e00000b8037fae */ /* 0x000fe20008921844 */
[----:B---3--:R-:W-:-:S03]  /*3cf50*/  IMAD.WIDE R152, R4, 0x4, R126 ;  /* 0x0000000404987825 */ /* 0x008fc600078e027e */
[----:B------:R-:W-:Y:S01]  /*3cf60*/  LDGSTS.E [R3+0x41200], desc[UR4][R190.64], P1 ;  /* 0x41200000be037fae */ /* 0x000fe20008921844 */
[----:B------:R-:W-:-:S03]  /*3cf70*/  IMAD.WIDE R150, R4, 0x4, R118 ;  /* 0x0000000404967825 */ /* 0x000fc600078e0276 */
[----:B------:R-:W-:Y:S01]  /*3cf80*/  LDGSTS.E [R3+0x41600], desc[UR4][R198.64], P1 ;  /* 0x41600000c6037fae */ /* 0x000fe20008921844 */
[----:B------:R-:W-:-:S03]  /*3cf90*/  IMAD.WIDE R144, R4, 0x4, R110 ;  /* 0x0000000404907825 */ /* 0x000fc600078e026e */
        /* <DEDUP_REMOVED lines=25> */
[----:B------:R-:W-:Y:S01]  /*3d130*/  STL.64 [R1+0x2d50], R142 ;  /* 0x002d508e01007387 */ /* 0x000fe20000100a00 */
[----:B------:R-:W-:-:S03]  /*3d140*/  IMAD.WIDE R110, R4, 0x4, R38 ;  /* 0x00000004046e7825 */ /* 0x000fc600078e0226 */
        /* <DEDUP_REMOVED lines=60> */
[C---:B------:R-:W-:Y:S01]  /*3d510*/  IMAD.WIDE R8, R4.reuse, 0x4, R34 ;  /* 0x0000000404087825 */ /* 0x040fe200078e0222 */
[----:B------:R-:W-:Y:S04]  /*3d520*/  STL.64 [R1+0x2df8], R96 ;  /* 0x002df86001007387 */ /* 0x000fe80000100a00 */
[----:B------:R-:W-:Y:S04]  /*3d530*/  STL.64 [R1+0x2e00], R94 ;  /* 0x002e005e01007387 */ /* 0x000fe80000100a00 */
[----:B------:R-:W-:Y:S04]  /*3d540*/  STL.64 [R1+0x2e08], R88 ;  /* 0x002e085801007387 */ /* 0x000fe80000100a00 */
[----:B------:R-:W-:Y:S04]  /*3d550*/  STL.64 [R1+0x2e10], R78 ;  /* 0x002e104e01007387 */ /* 0x000fe80000100a00 */
[----:B------:R-:W-:Y:S04]  /*3d560*/  STL.64 [R1+0x2e20], R18 ;  /* 0x002e201201007387 */ /* 0x000fe80000100a00 */
[----:B------:R-:W-:Y:S04]  /*3d570*/  STL.64 [R1+0x2e38], R26 ;  /* 0x002e381a01007387 */ /* 0x000fe80000100a00 */
[----:B------:R2:W-:Y:S04]  /*3d580*/  STL.64 [R1+0x2e50], R8 ;  /* 0x002e500801007387 */ /* 0x0005e80000100a00 */
[----:B------:R-:W-:Y:S04]  /*3d590*/  STL.64 [R1+0x2e68], R42 ;  /* 0x002e682a01007387 */ /* 0x000fe80000100a00 */
        /* <DEDUP_REMOVED lines=38> */
[----:B------:R4:W-:Y:S04]  /*3d800*/  STL.64 [R1+0x2fc0], R30 ;  /* 0x002fc01e01007387 */ /* 0x0009e80000100a00 */
[----:B------:R-:W-:Y:S04]  /*3d810*/  LDGSTS.E [R3+0x55600], desc[UR4][R56.64], P1 ;  /* 0x5560000038037fae */ /* 0x000fe80008921844 */
[----:B------:R4:W-:Y:S04]  /*3d820*/  STL.64 [R1+0x2fd8], R24 ;  /* 0x002fd81801007387 */ /* 0x0009e80000100a00 */
[----:B------:R-:W-:Y:S04]  /*3d830*/  LDGSTS.E [R3+0x55a00], desc[UR4][R54.64], P1 ;  /* 0x55a0000036037fae */ /* 0x000fe80008921844 */
[----:B------:R4:W-:Y:S04]  /*3d840*/  STL.64 [R1+0x2ff0], R16 ;  /* 0x002ff01001007387 */ /* 0x0009e80000100a00 */
[----:B------:R-:W-:Y:S04]  /*3d850*/  LDGSTS.E [R3+0x55e00], desc[UR4][R48.64], P1 ;  /* 0x55e0000030037fae */ /* 0x000fe80008921844 */
[----:B-1----:R-:W4:Y:S04]  /*3d860*/  LDL.LU.64 R12, [R1+0x3230] ;  /* 0x00323000010c7983 */ /* 0x002f280000300a00 */
[----:B------:R-:W-:Y:S04]  /*3d870*/  LDGSTS.E [R3+0x56200], desc[UR4][R46.64], P1 ;  /* 0x562000002e037fae */ /* 0x000fe80008921844 */
[----:B--2---:R-:W2:Y:S04]  /*3d880*/  LDL.LU.64 R8, [R1+0x4c8] ;  /* 0x0004c80001087983 */ /* 0x004ea80000300a00 */
[----:B------:R-:W-:Y:S04]  /*3d890*/  LDGSTS.E [R3+0x56600], desc[UR4][R40.64], P1 ;  /* 0x5660000028037fae */ /* 0x000fe80008921844 */
[----:B------:R-:W2:Y:S04]  /*3d8a0*/  LDL.LU.64 R78, [R1+0x428] ;  /* 0x00042800014e7983 */ /* 0x000ea80000300a00 */
[----:B------:R-:W-:Y:S04]  /*3d8b0*/  LDGSTS.E [R3+0x56a00], desc[UR4][R38.64], P1 ;  /* 0x56a0000026037fae */ /* 0x000fe80008921844 */
[----:B---3--:R-:W3:Y:S04]  /*3d8c0*/  LDL.LU.64 R70, [R1+0x408] ;  /* 0x0004080001467983 */ /* 0x008ee80000300a00 */
[----:B------:R-:W-:Y:S04]  /*3d8d0*/  LDGSTS.E [R3+0x56e00], desc[UR4][R22.64], P1 ;  /* 0x56e0000016037fae */ /* 0x000fe80008921844 */
[----:B------:R-:W-:Y:S04]  /*3d8e0*/  LDGSTS.E [R3+0x57200], desc[UR4][R32.64], P1 ;  /* 0x5720000020037fae */ /* 0x000fe80008921844 */
[----:B------:R-:W-:Y:S04]  /*3d8f0*/  LDGSTS.E [R3+0x57600], desc[UR4][R30.64], P1 ;  /* 0x576000001e037fae */ /* 0x000fe80008921844 */
[----:B----4-:R-:W4:Y:S04]  /*3d900*/  LDL.LU.64 R22, [R1+0x3e8] ;  /* 0x0003e80001167983 */ /* 0x010f280000300a00 */
        /* <DEDUP_REMOVED lines=13> */
[----:B------:R2:W-:Y:S04]  /*3d9e0*/  LDGSTS.E [R3+0x57e00], desc[UR4][R16.64], P1 ;  /* 0x57e0000010037fae */ /* 0x0005e80008921844 */
        /* <DEDUP_REMOVED lines=9> */
[----:B------:R-:W4:Y:S01]  /*3da80*/  LDL.LU.64 R94, [R1+0x128] ;  /* 0x00012800015e7983 */ /* 0x000f220000300a00 */
[----:B--2---:R-:W-:-:S03]  /*3da90*/  IMAD.WIDE R16, R4, 0x4, R78 ;  /* 0x0000000404107825 */ /* 0x004fc600078e024e */
[----:B------:R-:W2:Y:S01]  /*3daa0*/  LDL.LU.64 R78, [R1+0x108] ;  /* 0x00010800014e7983 */ /* 0x000ea20000300a00 */
[----:B---3--:R-:W-:-:S03]  /*3dab0*/  IMAD.WIDE R18, R4, 0x4, R70 ;  /* 0x0000000404127825 */ /* 0x008fc600078e0246 */
[----:B------:R-:W3:Y:S01]  /*3dac0*/  LDL.LU.64 R70, [R1+0xe8] ;  /* 0x0000e80001467983 */ /* 0x000ee20000300a00 */
[----:B----4-:R-:W-:-:S03]  /*3dad0*/  IMAD.WIDE R152, R4, 0x4, R62 ;  /* 0x0000000404987825 */ /* 0x010fc600078e023e */
[----:B------:R-:W4:Y:S01]  /*3dae0*/  LDL.LU.64 R62, [R1+0xc8] ;  /* 0x0000c800013e7983 */ /* 0x000f220000300a00 */
[----:B------:R-:W-:-:S03]  /*3daf0*/  IMAD.WIDE R154, R4, 0x4, R54 ;  /* 0x00000004049a7825 */ /* 0x000fc600078e0236 */
[----:B------:R-:W4:Y:S01]  /*3db00*/  LDL.LU.64 R54, [R1+0xa8] ;  /* 0x0000a80001367983 */ /* 0x000f220000300a00 */
[----:B------:R-:W-:-:S03]  /*3db10*/  IMAD.WIDE R158, R4, 0x4, R46 ;  /* 0x00000004049e7825 */ /* 0x000fc600078e022e */
[----:B------:R-:W4:Y:S01]  /*3db20*/  LDL.LU.64 R46, [R1+0x88] ;  /* 0x00008800012e7983 */ /* 0x000f220000300a00 */
[----:B------:R-:W-:-:S03]  /*3db30*/  IMAD.WIDE R160, R4, 0x4, R38 ;  /* 0x0000000404a07825 */ /* 0x000fc600078e0226 */
[----:B------:R-:W4:Y:S01]  /*3db40*/  LDL.LU.64 R38, [R1+0x68] ;  /* 0x0000680001267983 */ /* 0x000f220000300a00 */
[----:B------:R-:W-:-:S03]  /*3db50*/  IMAD.WIDE R162, R4, 0x4, R30 ;  /* 0x0000000404a27825 */ /* 0x000fc600078e021e */
[----:B------:R-:W4:Y:S01]  /*3db60*/  LDL.LU.64 R30, [R1+0x48] ;  /* 0x00004800011e7983 */ /* 0x000f220000300a00 */
        /* <DEDUP_REMOVED lines=11> */
[C---:B------:R-:W-:Y:S01]  /*3dc20*/  IMAD.WIDE R86, R4.reuse, 0x4, R86 ;  /* 0x0000000404567825 */ /* 0x040fe200078e0256 */
[----:B------:R-:W-:Y:S03]  /*3dc30*/  STL.64 [R1+0x2c50], R88 ;  /* 0x002c505801007387 */ /* 0x000fe60000100a00 */
[C---:B------:R-:W-:Y:S01]  /*3dc40*/  IMAD.WIDE R82, R4.reuse, 0x4, R102 ;  /* 0x0000000404527825 */ /* 0x040fe200078e0266 */
[----:B------:R-:W-:Y:S03]  /*3dc50*/  STL.64 [R1+0x2c58], R86 ;  /* 0x002c585601007387 */ /* 0x000fe60000100a00 */
[C---:B------:R-:W-:Y:S01]  /*3dc60*/  IMAD.WIDE R80, R4.reuse, 0x4, R94 ;  /* 0x0000000404507825 */ /* 0x040fe200078e025e */
[----:B------:R-:W-:Y:S04]  /*3dc70*/  STL.64 [R1+0x2c60], R82 ;  /* 0x002c605201007387 */ /* 0x000fe80000100a00 */
[----:B------:R-:W-:Y:S01]  /*3dc80*/  STL.64 [R1+0x2c68], R80 ;  /* 0x002c685001007387 */ /* 0x000fe20000100a00 */
        /* <DEDUP_REMOVED lines=11> */
[C---:B---3--:R-:W-:Y:S01]  /*3dd40*/  IMAD.WIDE R74, R4.reuse, 0x4, R70 ;  /* 0x00000004044a7825 */ /* 0x048fe200078e0246 */
[----:B------:R-:W-:Y:S04]  /*3dd50*/  STL.64 [R1+0x2c70], R78 ;  /* 0x002c704e01007387 */ /* 0x000fe80000100a00 */
[----:B------:R-:W-:Y:S01]  /*3dd60*/  STL.64 [R1+0x2c78], R74 ;  /* 0x002c784a01007387 */ /* 0x000fe20000100a00 */
[----:B----4-:R-:W-:-:S04]  /*3dd70*/  IMAD.WIDE R72, R4, 0x4, R62 ;  /* 0x0000000404487825 */ /* 0x010fc800078e023e */
[C---:B------:R-:W-:Y:S01]  /*3dd80*/  IMAD.WIDE R70, R4.reuse, 0x4, R54 ;  /* 0x0000000404467825 */ /* 0x040fe200078e0236 */
[----:B------:R-:W-:Y:S03]  /*3dd90*/  STL.64 [R1+0x2c80], R72 ;  /* 0x002c804801007387 */ /* 0x000fe60000100a00 */
[C---:B------:R-:W-:Y:S01]  /*3dda0*/  IMAD.WIDE R66, R4.reuse, 0x4, R46 ;  /* 0x0000000404427825 */ /* 0x040fe200078e022e */
[----:B------:R-:W-:Y:S03]  /*3ddb0*/  STL.64 [R1+0x2c88], R70 ;  /* 0x002c884601007387 */ /* 0x000fe60000100a00 */
[C---:B------:R-:W-:Y:S01]  /*3ddc0*/  IMAD.WIDE R64, R4.reuse, 0x4, R38 ;  /* 0x0000000404407825 */ /* 0x040fe200078e0226 */
[----:B------:R-:W5:Y:S03]  /*3ddd0*/  LDL.LU.64 R12, [R1+0x3228] ;  /* 0x00322800010c7983 */ /* 0x000f660000300a00 */
[C---:B------:R-:W-:Y:S01]  /*3dde0*/  IMAD.WIDE R62, R4.reuse, 0x4, R30 ;  /* 0x00000004043e7825 */ /* 0x040fe200078e021e */
[----:B------:R-:W-:Y:S03]  /*3ddf0*/  STL.64 [R1+0x2c90], R66 ;  /* 0x002c904201007387 */ /* 0x000fe60000100a00 */
[C---:B------:R-:W-:Y:S01]  /*3de00*/  IMAD.WIDE R54, R4.reuse, 0x4, R28 ;  /* 0x0000000404367825 */ /* 0x040fe200078e021c */
[----:B------:R-:W5:Y:S04]  /*3de10*/  LDL.LU.64 R10, [R1+0x3220] ;  /* 0x00322000010a7983 */ /* 0x000f680000300a00 */
        /* <DEDUP_REMOVED lines=15> */
[----:B------:R1:W-:Y:S04]  /*3df10*/  STL.64 [R1+0x2da8], R24 ;  /* 0x002da81801007387 */ /* 0x0003e80000100a00 */
[----:B------:R-:W-:Y:S04]  /*3df20*/  STL.64 [R1+0x2d88], R38 ;  /* 0x002d882601007387 */ /* 0x000fe80000100a00 */
[----:B------:R2:W-:Y:S01]  /*3df30*/  STL.64 [R1+0x2db8], R26 ;  /* 0x002db81a01007387 */ /* 0x0005e20000100a00 */
[----:B-1----:R-:W-:-:S03]  /*3df40*/  IMAD.WIDE R24, R4, 0x4, R132 ;  /* 0x0000000404187825 */ /* 0x002fc600078e0284 */
[----:B------:R-:W-:Y:S04]  /*3df50*/  STL.64 [R1+0x2d98], R34 ;  /* 0x002d982201007387 */ /* 0x000fe80000100a00 */
[----:B------:R1:W-:Y:S01]  /*3df60*/  STL.64 [R1+0x2dc8], R24 ;  /* 0x002dc81801007387 */ /* 0x0003e20000100a00 */
[----:B--2---:R-:W-:-:S04]  /*3df70*/  IMAD.WIDE R26, R4, 0x4, R140 ;  /* 0x00000004041a7825 */ /* 0x004fc800078e028c */
[C---:B------:R-:W-:Y:S01]  /*3df80*/  IMAD.WIDE R30, R4.reuse, 0x4, R196 ;  /* 0x00000004041e7825 */ /* 0x040fe200078e02c4 */
[----:B------:R2:W-:Y:S03]  /*3df90*/  STL.64 [R1+0x2dd8], R26 ;  /* 0x002dd81a01007387 */ /* 0x0005e60000100a00 */
[----:B-1----:R-:W-:-:S04]  /*3dfa0*/  IMAD.WIDE R24, R4, 0x4, R148 ;  /* 0x0000000404187825 */ /* 0x002fc800078e0294 */
[C---:B------:R-:W-:Y:S01]  /*3dfb0*/  IMAD.WIDE R28, R4.reuse, 0x4, R204 ;  /* 0x00000004041c7825 */ /* 0x040fe200078e02cc */
[----:B------:R1:W-:Y:S04]  /*3dfc0*/  STL.64 [R1+0x2de8], R24 ;  /* 0x002de81801007387 */ /* 0x0003e80000100a00 */
[----:B------:R-:W3:Y:S01]  /*3dfd0*/  LDL.64 R188, [R1+0x2de8] ;  /* 0x002de80001bc7983 */ /* 0x000ee20000100a00 */
[----:B--2---:R-:W-:-:S03]  /*3dfe0*/  IMAD.WIDE R26, R4, 0x4, R212 ;  /* 0x00000004041a7825 */ /* 0x004fc600078e02d4 */
[----:B------:R-:W2:Y:S04]  /*3dff0*/  LDL.64 R196, [R1+0x2dd8] ;  /* 0x002dd80001c47983 */ /* 0x000ea80000100a00 */
[----:B------:R-:W-:Y:S01]  /*3e000*/  STL.64 [R1+0x2e18], R32 ;  /* 0x002e182001007387 */ /* 0x000fe20000100a00 */
[----:B-1----:R-:W-:-:S03]  /*3e010*/  IMAD.WIDE R24, R4, 0x4, R220 ;  /* 0x0000000404187825 */ /* 0x002fc600078e02dc */
[----:B------:R-:W4:Y:S04]  /*3e020*/  LDL.64 R204, [R1+0x2dc8] ;  /* 0x002dc80001cc7983 */ /* 0x000f280000100a00 */
[----:B------:R-:W-:Y:S04]  /*3e030*/  STL.64 [R1+0x2e30], R30 ;  /* 0x002e301e01007387 */ /* 0x000fe80000100a00 */
[----:B------:R-:W3:Y:S04]  /*3e040*/  LDL.64 R212, [R1+0x2db8] ;  /* 0x002db80001d47983 */ /* 0x000ee80000100a00 */
[----:B------:R-:W-:Y:S04]  /*3e050*/  STL.64 [R1+0x2e48], R28 ;  /* 0x002e481c01007387 */ /* 0x000fe80000100a00 */
[----:B------:R-:W2:Y:S04]  /*3e060*/  LDL.64 R220, [R1+0x2da8] ;  /* 0x002da80001dc7983 */ /* 0x000ea80000100a00 */
[----:B------:R-:W-:Y:S04]  /*3e070*/  STL.64 [R1+0x2e60], R26 ;  /* 0x002e601a01007387 */ /* 0x000fe80000100a00 */
[----:B------:R1:W-:Y:S04]  /*3e080*/  STL.64 [R1+0x2e78], R24 ;  /* 0x002e781801007387 */ /* 0x0003e80000100a00 */
[----:B------:R1:W-:Y:S04]  /*3e090*/  STL [R1+0x1c08], RZ ;  /* 0x001c08ff01007387 */ /* 0x0003e80000100800 */
        /* <DEDUP_REMOVED lines=1789> */
[----:B------:R1:W-:Y:S04]  /*45070*/  STL [R1], RZ ;  /* 0x000000ff01007387 */ /* 0x0003e80000100800 */
        /* <DEDUP_REMOVED lines=53> */
[----:B------:R1:W-:Y:S01]  /*453d0*/  STL [R1+0xd8], RZ ;  /* 0x0000d8ff01007387 */ /* 0x0003e20000100800 */
[----:B------:R-:W-:-:S03]  /*453e0*/  IMAD.WIDE R8, R4, 0x4, R8 ;  /* 0x0000000404087825 */ /* 0x000fc600078e0208 */
[----:B------:R1:W-:Y:S04]  /*453f0*/  STL [R1+0xdc], RZ ;  /* 0x0000dcff01007387 */ /* 0x0003e80000100800 */
[----:B------:R1:W-:Y:S04]  /*45400*/  STL [R1+0xe0], RZ ;  /* 0x0000e0ff01007387 */ /* 0x0003e80000100800 */
[----:B------:R1:W-:Y:S01]  /*45410*/  STL [R1+0xe4], RZ ;  /* 0x0000e4ff01007387 */ /* 0x0003e20000100800 */
[----:B------:R-:W-:-:S03]  /*45420*/  IMAD.WIDE R22, R4, 0x4, R22 ;  /* 0x0000000404167825 */ /* 0x000fc600078e0216 */
[----:B------:R1:W-:Y:S04]  /*45430*/  STL [R1+0xe8], RZ ;  /* 0x0000e8ff01007387 */ /* 0x0003e80000100800 */
[----:B------:R1:W-:Y:S04]  /*45440*/  STL [R1+0xec], RZ ;  /* 0x0000ecff01007387 */ /* 0x0003e80000100800 */
[----:B------:R1:W-:Y:S04]  /*45450*/  STL [R1+0xf0], RZ ;  /* 0x0000f0ff01007387 */ /* 0x0003e80000100800 */
[----:B------:R1:W-:Y:S04]  /*45460*/  STL [R1+0xf4], RZ ;  /* 0x0000f4ff01007387 */ /* 0x0003e80000100800 */
[----:B------:R1:W-:Y:S04]  /*45470*/  STL [R1+0xf8], RZ ;  /* 0x0000f8ff01007387 */ /* 0x0003e80000100800 */
[----:B------:R-:W-:Y:S04]  /*45480*/  LDGSTS.E [R0+0x40300], desc[UR4][R8.64], P1 ;  /* 0x4030000008007fae */ /* 0x000fe80008921844 */
[----:B------:R1:W-:Y:S01]  /*45490*/  STL [R1+0xfc], RZ ;  /* 0x0000fcff01007387 */ /* 0x0003e20000100800 */
[----:B------:R-:W-:-:S03]  /*454a0*/  IMAD.WIDE R166, R4, 0x4, R166 ;  /* 0x0000000404a67825 */ /* 0x000fc600078e02a6 */
[----:B------:R-:W-:Y:S04]  /*454b0*/  LDGSTS.E [R0+0x40700], desc[UR4][R16.64], P1 ;  /* 0x4070000010007fae */ /* 0x000fe80008921844 */
[----:B------:R1:W-:Y:S04]  /*454c0*/  STL [R1+0x100], RZ ;  /* 0x000100ff01007387 */ /* 0x0003e80000100800 */
        /* <DEDUP_REMOVED lines=13> */
[----:B------:R1:W-:Y:S01]  /*455a0*/  STL [R1+0x11c], RZ ;  /* 0x00011cff01007387 */ /* 0x0003e20000100800 */
[----:B------:R-:W-:-:S03]  /*455b0*/  IMAD.WIDE R210, R4, 0x4, R150 ;  /* 0x0000000404d27825 */ /* 0x000fc600078e0296 */
        /* <DEDUP_REMOVED lines=94> */
[----:B--2---:R-:W-:Y:S04]  /*45ba0*/  LDGSTS.E [R0+0x54b00], desc[UR4][R220.64], P1 ;  /* 0x54b00000dc007fae */ /* 0x004fe80008921844 */
[----:B------:R2:W-:Y:S04]  /*45bb0*/  STL [R1+0x1c4], RZ ;  /* 0x0001c4ff01007387 */ /* 0x0005e80000100800 */
[----:B---3--:R-:W-:Y:S04]  /*45bc0*/  LDGSTS.E [R0+0x54f00], desc[UR4][R212.64], P1 ;  /* 0x54f00000d4007fae */ /* 0x008fe80008921844 */
[----:B------:R2:W-:Y:S04]  /*45bd0*/  STL [R1+0x1c8], RZ ;  /* 0x0001c8ff01007387 */ /* 0x0005e80000100800 */
[----:B----4-:R-:W-:Y:S04]  /*45be0*/  LDGSTS.E [R0+0x55300], desc[UR4][R204.64], P1 ;  /* 0x55300000cc007fae */ /* 0x010fe80008921844 */
        /* <DEDUP_REMOVED lines=21> */
[----:B------:R1:W-:Y:S04]  /*45d40*/  LDGSTS.E [R0+0x57f00], desc[UR4][R24.64], P1 ;  /* 0x57f0000018007fae */ /* 0x0003e80008921844 */
[----:B------:R2:W-:Y:S04]  /*45d50*/  STL [R1+0x1f8], RZ ;  /* 0x0001f8ff01007387 */ /* 0x0005e80000100800 */
[----:B------:R2:W-:Y:S04]  /*45d60*/  STL [R1+0x1fc], RZ ;  /* 0x0001fcff01007387 */ /* 0x0005e80000100800 */
[----:B------:R-:W0:Y:S01]  /*45d70*/  LDGDEPBAR ;  /* 0x00000000000079af */ /* 0x000e220000000000 */
[----:B-1----:R-:W-:-:S02]  /*45d80*/  CS2R R24, SRZ ;  /* 0x0000000000187805 */ /* 0x002fc4000001ff00 */
[----:B------:R-:W-:Y:S02]  /*45d90*/  CS2R R26, SRZ ;  /* 0x00000000001a7805 */ /* 0x000fe4000001ff00 */
[----:B------:R-:W-:Y:S02]  /*45da0*/  CS2R R28, SRZ ;  /* 0x00000000001c7805 */ /* 0x000fe4000001ff00 */
[----:B------:R-:W-:Y:S02]  /*45db0*/  CS2R R30, SRZ ;  /* 0x00000000001e7805 */ /* 0x000fe4000001ff00 */
[----:B------:R-:W-:Y:S02]  /*45dc0*/  CS2R R32, SRZ ;  /* 0x0000000000207805 */ /* 0x000fe4000001ff00 */
[----:B------:R-:W-:Y:S02]  /*45dd0*/  CS2R R34, SRZ ;  /* 0x0000000000227805 */ /* 0x000fe4000001ff00 */
[----:B------:R-:W-:-:S02]  /*45de0*/  CS2R R36, SRZ ;  /* 0x0000000000247805 */ /* 0x000fc4000001ff00 */
        /* <DEDUP_REMOVED lines=55> */
[----:B------:R-:W-:Y:S02]  /*46160*/  PLOP3.LUT P0, PT, PT, PT, UP0, 0x40, 0x0 ;  /* 0x000000000000781c */ /* 0x000fe40003f0e808 */
[----:B------:R-:W-:Y:S02]  /*46170*/  CS2R R148, SRZ ;  /* 0x0000000000947805 */ /* 0x000fe4000001ff00 */
[----:B------:R-:W-:-:S09]  /*46180*/  CS2R R150, SRZ ;  /* 0x0000000000967805 */ /* 0x000fd2000001ff00 */
[----:B--2---:R-:W-:Y:S05]  /*46190*/  @P0 BRA `(.L_x_0) ;  /* 0x000002c800d80947 */ /* 0x004fea0003800000 */
[----:B------:R-:W2:Y:S04]  /*461a0*/  LDL.LU.64 R136, [R1+0x2240] ;  /* 0x0022400001887983 */ /* 0x000ea80000300a00 */
[----:B------:R-:W3:Y:S04]  /*461b0*/  LDL.LU.64 R138, [R1+0x2248] ;  /* 0x00224800018a7983 */ /* 0x000ee80000300a00 */
        /* <DEDUP_REMOVED lines=9> */
[----:B--2---:R-:W-:-:S02]  /*46250*/  IMAD.MOV.U32 R252, RZ, RZ, R136 ;  /* 0x000000fffffc7224 */ /* 0x004fc400078e0088 */
[----:B------:R-:W-:Y:S02]  /*46260*/  IMAD.MOV.U32 R15, RZ, RZ, R137 ;  /* 0x000000ffff0f7224 */ /* 0x000fe400078e0089 */
[----:B------:R-:W2:Y:S01]  /*46270*/  LDL.LU.64 R136, [R1+0x2168] ;  /* 0x0021680001887983 */ /* 0x000ea20000300a00 */
[----:B---3--:R-:W-:-:S03]  /*46280*/  IMAD.MOV.U32 R0, RZ, RZ, R139 ;  /* 0x000000ffff007224 */ /* 0x008fc600078e008b */
[----:B------:R1:W-:Y:S04]  /*46290*/  STL [R1+0x2244], R138 ;  /* 0x0022448a01007387 */ /* 0x0003e80000100800 */
[----:B-1----:R-:W3:Y:S04]  /*462a0*/  LDL.LU.64 R138, [R1+0x2188] ;  /* 0x00218800018a7983 */ /* 0x002ee80000300a00 */
[----:B------:R1:W-:Y:S04]  /*462b0*/  STL [R1+0x2240], R0 ;  /* 0x0022400001007387 */ /* 0x0003e80000100800 */
[----:B----4-:R4:W-:Y:S01]  /*462c0*/  STL [R1+0x224c], R130 ;  /* 0x00224c8201007387 */ /* 0x0109e20000100800 */
[----:B-1----:R-:W-:-:S03]  /*462d0*/  IMAD.MOV.U32 R0, RZ, RZ, R131 ;  /* 0x000000ffff007224 */ /* 0x002fc600078e0083 */
[----:B----4-:R-:W4:Y:S04]  /*462e0*/  LDL.LU.64 R130, [R1+0x21a0] ;  /* 0x0021a00001827983 */ /* 0x010f280000300a00 */
[----:B------:R1:W-:Y:S04]  /*462f0*/  STL [R1+0x2248], R0 ;  /* 0x0022480001007387 */ /* 0x0003e80000100800 */
[----:B------:R1:W-:Y:S02]  /*46300*/  STL [R1+0x2254], R132 ;  /* 0x0022548401007387 */ /* 0x0003e40000100800 */
[----:B-1----:R-:W-:-:S02]  /*46310*/  IMAD.MOV.U32 R0, RZ, RZ, R133 ;  /* 0x000000ffff007224 */ /* 0x002fc400078e0085 */
[----:B------:R-:W4:Y:S04]  /*46320*/  LDL.LU.64 R132, [R1+0x21b0] ;  /* 0x0021b00001847983 */ /* 0x000f280000300a00 */
        /* <DEDUP_REMOVED lines=29> */
[----:B--2---:R2:W-:Y:S01]  /*46500*/  STL [R1+0x2294], R136 ;  /* 0x0022948801007387 */ /* 0x0045e20000100800 */
[----:B-1----:R-:W-:-:S03]  /*46510*/  IMAD.MOV.U32 R0, RZ, RZ, R137 ;  /* 0x000000ffff007224 */ /* 0x002fc600078e0089 */
[----:B--2---:R-:W2:Y:S04]  /*46520*/  LDL.LU.64 R136, [R1+0x2010] ;  /* 0x0020100001887983 */ /* 0x004ea80000300a00 */
[----:B------:R1:W-:Y:S04]  /*46530*/  STL [R1+0x2290], R0 ;  /* 0x0022900001007387 */ /* 0x0003e80000100800 */
[----:B---3--:R3:W-:Y:S01]  /*46540*/  STL [R1+0x229c], R138 ;  /* 0x00229c8a01007387 */ /* 0x0087e20000100800 */
[----:B-1----:R-:W-:-:S03]  /*46550*/  IMAD.MOV.U32 R0, RZ, RZ, R139 ;  /* 0x000000ffff007224 */ /* 0x002fc600078e008b */
[----:B---3--:R-:W3:Y:S04]  /*46560*/  LDL.LU.64 R138, [R1+0x2050] ;  /* 0x00205000018a7983 */ /* 0x008ee80000300a00 */
        /* <DEDUP_REMOVED lines=124> */
[----:B------:R2:W-:Y:S02]  /*46d30*/  STL [R1+0x2390], R0 ;  /* 0x0023900001007387 */ /* 0x0005e40000100800 */
[----:B--2---:R-:W-:Y:S02]  /*46d40*/  IMAD.MOV.U32 R0, RZ, RZ, R137 ;  /* 0x000000ffff007224 */ /* 0x004fe400078e0089 */
[----:B------:R1:W-:Y:S04]  /*46d50*/  STL [R1+0x239c], R136 ;  /* 0x00239c8801007387 */ /* 0x0003e80000100800 */
[----:B-1----:R-:W2:Y:S04]  /*46d60*/  LDL.LU.64 R136, [R1+0x1fc0] ;  /* 0x001fc00001887983 */ /* 0x002ea80000300a00 */
        /* <DEDUP_REMOVED lines=9> */
[----:B------:R-:W-:Y:S04]  /*46e00*/  STL [R1+0x23b4], R132 ;  /* 0x0023b48401007387 */ /* 0x000fe80000100800 */
[----:B------:R-:W4:Y:S01]  /*46e10*/  LDL.LU.64 R128, [R1+0x2080] ;  /* 0x0020800001807983 */ /* 0x000f220000300a00 */
[----:B-1----:R-:W-:-:S05]  /*46e20*/  IMAD.MOV.U32 R0, RZ, RZ, R133 ;  /* 0x000000ffff007224 */ /* 0x002fca00078e0085 */
[----:B------:R1:W-:Y:S04]  /*46e30*/  STL [R1+0x23b0], R0 ;  /* 0x0023b00001007387 */ /* 0x0003e80000100800 */
[----:B------:R1:W-:Y:S02]  /*46e40*/  STL [R1+0x23bc], R140 ;  /* 0x0023bc8c01007387 */ /* 0x0003e40000100800 */
[----:B-1----:R-:W-:Y:S02]  /*46e50*/  IMAD.MOV.U32 R0, RZ, RZ, R141 ;  /* 0x000000ffff007224 */ /* 0x002fe400078e008d */
        /* <DEDUP_REMOVED lines=22> */
[----:B------:R-:W-:Y:S04]  /*46fc0*/  STL [R1+0x23ec], R134 ;  /* 0x0023ec8601007387 */ /* 0x000fe80000100800 */
[----:B------:R-:W4:Y:S01]  /*46fd0*/  LDL.LU.64 R132, [R1+0x1e48] ;  /* 0x001e480001847983 */ /* 0x000f220000300a00 */
[----:B-1----:R-:W-:-:S05]  /*46fe0*/  IMAD.MOV.U32 R0, RZ, RZ, R135 ;  /* 0x000000ffff007224 */ /* 0x002fca00078e0087 */
[----:B------:R1:W-:Y:S04]  /*46ff0*/  STL [R1+0x23e8], R0 ;  /* 0x0023e80001007387 */ /* 0x0003e80000100800 */
[----:B--2---:R2:W-:Y:S01]  /*47000*/  STL [R1+0x23f4], R136 ;  /* 0x0023f48801007387 */ /* 0x0045e20000100800 */
[----:B-1----:R-:W-:-:S03]  /*47010*/  IMAD.MOV.U32 R0, RZ, RZ, R137 ;  /* 0x000000ffff007224 */ /* 0x002fc600078e0089 */
[----:B------:R-:W4:Y:S04]  /*47020*/  LDL.LU.64 R134, [R1+0x1e70] ;  /* 0x001e700001867983 */ /* 0x000f280000300a00 */
[----:B---3--:R-:W-:Y:S04]  /*47030*/  STL [R1+0x23fc], R138 ;  /* 0x0023fc8a01007387 */ /* 0x008fe80000100800 */
[----:B------:R1:W-:Y:S04]  /*47040*/  STL [R1+0x23f0], R0 ;  /* 0x0023f00001007387 */ /* 0x0003e80000100800 */
[----:B--2---:R-:W2:Y:S01]  /*47050*/  LDL.LU.64 R136, [R1+0x1ea0] ;  /* 0x001ea00001887983 */ /* 0x004ea20000300a00 */
[----:B-1----:R-:W-:-:S03]  /*47060*/  IMAD.MOV.U32 R0, RZ, RZ, R139 ;  /* 0x000000ffff007224 */ /* 0x002fc600078e008b */
[----:B----4-:R-:W-:Y:S04]  /*47070*/  STL [R1+0x2404], R130 ;  /* 0x0024048201007387 */ /* 0x010fe80000100800 */
[----:B------:R1:W-:Y:S04]  /*47080*/  STL [R1+0x23f8], R0 ;  /* 0x0023f80001007387 */ /* 0x0003e80000100800 */
[----:B------:R-:W3:Y:S01]  /*47090*/  LDL.LU.64 R138, [R1+0x1ed8] ;  /* 0x001ed800018a7983 */ /* 0x000ee20000300a00 */
[----:B-1----:R-:W-:-:S03]  /*470a0*/  IMAD.MOV.U32 R0, RZ, RZ, R131 ;  /* 0x000000ffff007224 */ /* 0x002fc600078e0083 */
[----:B------:R-:W-:Y:S04]  /*470b0*/  STL [R1+0x240c], R128 ;  /* 0x00240c8001007387 */ /* 0x000fe80000100800 */
[----:B------:R1:W-:Y:S04]  /*470c0*/  STL [R1+0x2400], R0 ;  /* 0x0024000001007387 */ /* 0x0003e80000100800 */
[----:B------:R-:W4:Y:S01]  /*470d0*/  LDL.LU.64 R130, [R1+0x1f10] ;  /* 0x001f100001827983 */ /* 0x000f220000300a00 */
[----:B-1----:R-:W-:-:S03]  /*470e0*/  IMAD.MOV.U32 R0, RZ, RZ, R129 ;  /* 0x000000ffff007224 */ /* 0x002fc600078e0081 */
[----:B------:R-:W-:Y:S04]  /*470f0*/  STL [R1+0x2414], R140 ;  /* 0x0024148c01007387 */ /* 0x000fe80000100800 */
        /* <DEDUP_REMOVED lines=26> */
[----:B------:R-:W-:Y:S04]  /*472a0*/  STL [R1+0x244c], R134 ;  /* 0x00244c8601007387 */ /* 0x000fe80000100800 */
[----:B------:R1:W-:Y:S04]  /*472b0*/  STL [R1+0x2440], R0 ;  /* 0x0024400001007387 */ /* 0x0003e80000100800 */
[----:B------:R-:W4:Y:S01]  /*472c0*/  LDL.LU.64 R132, [R1+0x20b8] ;  /* 0x0020b80001847983 */ /* 0x000f220000300a00 */
[----:B-1----:R-:W-:-:S03]  /*472d0*/  IMAD.MOV.U32 R0, RZ, RZ, R135 ;  /* 0x000000ffff007224 */ /* 0x002fc600078e0087 */
[----:B--2---:R-:W-:Y:S04]  /*472e0*/  STL [R1+0x2454], R136 ;  /* 0x0024548801007387 */ /* 0x004fe80000100800 */
[----:B------:R1:W-:Y:S04]  /*472f0*/  STL [R1+0x2448], R0 ;  /* 0x0024480001007387 */ /* 0x0003e80000100800 */
[----:B------:R-:W2:Y:S01]  /*47300*/  LDL.LU.64 R134, [R1+0x20f0] ;  /* 0x0020f00001867983 */ /* 0x000ea20000300a00 */
[----:B-1----:R-:W-:-:S03]  /*47310*/  IMAD.MOV.U32 R0, RZ, RZ, R137 ;  /* 0x000000ffff007224 */ /* 0x002fc600078e0089 */
[----:B---3--:R-:W-:Y:S04]  /*47320*/  STL [R1+0x245c], R138 ;  /* 0x00245c8a01007387 */ /* 0x008fe80000100800 */
[----:B------:R1:W-:Y:S04]  /*47330*/  STL [R1+0x2450], R0 ;  /* 0x0024500001007387 */ /* 0x0003e80000100800 */
[----:B------:R-:W3:Y:S01]  /*47340*/  LDL.LU.64 R136, [R1+0x2120] ;  /* 0x0021200001887983 */ /* 0x000ee20000300a00 */
[----:B-1----:R-:W-:-:S03]  /*47350*/  IMAD.MOV.U32 R0, RZ, RZ, R139 ;  /* 0x000000ffff007224 */ /* 0x002fc600078e008b */
[----:B----4-:R-:W-:Y:S04]  /*47360*/  STL [R1+0x2464], R130 ;  /* 0x0024648201007387 */ /* 0x010fe80000100800 */
[----:B------:R1:W-:Y:S04]  /*47370*/  STL [R1+0x2458], R0 ;  /* 0x0024580001007387 */ /* 0x0003e80000100800 */
[----:B------:R-:W4:Y:S04]  /*47380*/  LDL.LU.64 R138, [R1+0x2148] ;  /* 0x00214800018a7983 */ /* 0x000f280000300a00 */
        /* <DEDUP_REMOVED lines=19> */
[----:B------:R1:W-:Y:S04]  /*474c0*/  STL [R1+0x248c], R146 ;  /* 0x00248c9201007387 */ /* 0x0003e80000100800 */
[----:B------:R-:W4:Y:S01]  /*474d0*/  LDL.LU.64 R130, [R1+0x1ed0] ;  /* 0x001ed00001827983 */ /* 0x000f220000300a00 */
[----:B-1----:R-:W-:-:S05]  /*474e0*/  IMAD.MOV.U32 R0, RZ, RZ, R147 ;  /* 0x000000ffff007224 */ /* 0x002fca00078e0093 */
[----:B------:R1:W-:Y:S04]  /*474f0*/  STL [R1+0x2488], R0 ;  /* 0x0024880001007387 */ /* 0x0003e80000100800 */
[----:B------:R1:W-:Y:S04]  /*47500*/  STL [R1+0x2494], R148 ;  /* 0x0024949401007387 */ /* 0x0003e80000100800 */
[----:B------:R-:W4:Y:S01]  /*47510*/  LDL.LU.64 R146, [R1+0x1f08] ;  /* 0x001f080001927983 */ /* 0x000f220000300a00 */
[----:B-1----:R-:W-:-:S03]  /*47520*/  IMAD.MOV.U32 R0, RZ, RZ, R149 ;  /* 0x000000ffff007224 */ /* 0x002fc600078e0095 */
        /* <DEDUP_REMOVED lines=16> */
[----:B------:R-:W-:Y:S04]  /*47630*/  STL [R1+0x24bc], R128 ;  /* 0x0024bc8001007387 */ /* 0x000fe80000100800 */
[----:B------:R1:W-:Y:S04]  /*47640*/  STL [R1+0x24b0], R0 ;  /* 0x0024b00001007387 */ /* 0x0003e80000100800 */
[----:B----4-:R-:W4:Y:S01]  /*47650*/  LDL.LU.64 R138, [R1+0x2030] ;  /* 0x00203000018a7983 */ /* 0x010f220000300a00 */
        /* <DEDUP_REMOVED lines=18> */
[----:B------:R-:W-:Y:S01]  /*47780*/  STL [R1+0x24e4], R130 ;  /* 0x0024e48201007387 */ /* 0x000fe20000100800 */
[----:B-1----:R-:W-:-:S03]  /*47790*/  IMAD.MOV.U32 R0, RZ, RZ, R131 ;  /* 0x000000ffff007224 */ /* 0x002fc600078e0083 */
[----:B------:R-:W-:Y:S04]  /*477a0*/  STL [R1+0x24ec], R146 ;  /* 0x0024ec9201007387 */ /* 0x000fe80000100800 */
[----:B------:R1:W-:Y:S04]  /*477b0*/  STL [R1+0x24e0], R0 ;  /* 0x0024e00001007387 */ /* 0x0003e80000100800 */
[----:B------:R-:W-:Y:S01]  /*477c0*/  STL [R1+0x24f4], R148 ;  /* 0x0024f49401007387 */ /* 0x000fe20000100800 */
[----:B-1----:R-:W-:-:S05]  /*477d0*/  IMAD.MOV.U32 R0, RZ, RZ, R147 ;  /* 0x000000ffff007224 */ /* 0x002fca00078e0093 */
[----:B------:R1:W-:Y:S04]  /*477e0*/  STL [R1+0x24e8], R0 ;  /* 0x0024e80001007387 */ /* 0x0003e80000100800 */
[----:B------:R-:W4:Y:S01]  /*477f0*/  LDL.LU.64 R146, [R1+0x1e00] ;  /* 0x001e000001927983 */ /* 0x000f220000300a00 */
[----:B-1----:R-:W-:-:S03]  /*47800*/  IMAD.MOV.U32 R0, RZ, RZ, R149 ;  /* 0x000000ffff007224 */ /* 0x002fc600078e0095 */
        /* <DEDUP_REMOVED lines=10> */
[----:B------:R-:W3:Y:S04]  /*478b0*/  LDL.LU.64 R128, [R1+0x1e60] ;  /* 0x001e600001807983 */ /* 0x000ee80000300a00 */
[----:B------:R-:W3:Y:S01]  /*478c0*/  LDL.LU.64 R130, [R1+0x1e90] ;  /* 0x001e900001827983 */ /* 0x000ee20000300a00 */
[----:B-1----:R-:W-:-:S05]  /*478d0*/  IMAD.MOV.U32 R0, RZ, RZ, R137 ;  /* 0x000000ffff007224 */ /* 0x002fca00078e0089 */
[----:B------:R1:W-:Y:S04]  /*478e0*/  STL [R1+0x2508], R0 ;  /* 0x0025080001007387 */ /* 0x0003e80000100800 */
[----:B----4-:R-:W-:Y:S04]  /*478f0*/  STL [R1+0x2514], R138 ;  /* 0x0025148a01007387 */ /* 0x010fe80000100800 */
[----:B------:R-:W4:Y:S01]  /*47900*/  LDL.LU.64 R132, [R1+0x1ec8] ;  /* 0x001ec80001847983 */ /* 0x000f220000300a00 */
[----:B-1----:R-:W-:-:S03]  /*47910*/  IMAD.MOV.U32 R0, RZ, RZ, R139 ;  /* 0x000000ffff007224 */ /* 0x002fc600078e008b */
[----:B------:R-:W4:Y:S04]  /*47920*/  LDL.LU.64 R134, [R1+0x1f00] ;  /* 0x001f000001867983 */ /* 0x000f280000300a00 */
[----:B------:R1:W-:Y:S04]  /*47930*/  STL [R1+0x2510], R0 ;  /* 0x0025100001007387 */ /* 0x0003e80000100800 */
[----:B------:R-:W-:Y:S04]  /*47940*/  STL [R1+0x251c], R140 ;  /* 0x00251c8c01007387 */ /* 0x000fe80000100800 */
[----:B------:R-:W4:Y:S01]  /*47950*/  LDL.LU.64 R136, [R1+0x1f38] ;  /* 0x001f380001887983 */ /* 0x000f220000300a00 */
[----:B-1----:R-:W-:-:S03]  /*47960*/  IMAD.MOV.U32 R0, RZ, RZ, R141 ;  /* 0x000000ffff007224 */ /* 0x002fc600078e008d */
[----:B------:R-:W-:Y:S04]  /*47970*/  STL [R1+0x2524], R150 ;  /* 0x0025249601007387 */ /* 0x000fe80000100800 */
[----:B------:R1:W-:Y:S04]  /*47980*/  STL [R1+0x2518], R0 ;  /* 0x0025180001007387 */ /* 0x0003e80000100800 */
        /* <DEDUP_REMOVED lines=12> */
[----:B------:R-:W4:Y:S04]  /*47a50*/  LDL.LU.64 R142, [R1+0x2028] ;  /* 0x00202800018e7983 */ /* 0x000f280000300a00 */
[----:B------:R-:W-:Y:S04]  /*47a60*/  STL [R1+0x2538], R249 ;  /* 0x002538f901007387 */ /* 0x000fe80000100800 */
[----:B------:R1:W-:Y:S02]  /*47a70*/  STL [R1+0x2544], R146 ;  /* 0x0025449201007387 */ /* 0x0003e40000100800 */
[----:B-1----:R-:W-:-:S02]  /*47a80*/  IMAD.MOV.U32 R0, RZ, RZ, R147 ;  /* 0x000000ffff007224 */ /* 0x002fc400078e0093 */
[----:B------:R-:W4:Y:S04]  /*47a90*/  LDL.LU.64 R144, [R1+0x2068] ;  /* 0x0020680001907983 */ /* 0x000f280000300a00 */
        /* <DEDUP_REMOVED lines=10> */
[----:B------:R-:W-:Y:S01]  /*47b40*/  STL [R1+0x2564], R130 ;  /* 0x0025648201007387 */ /* 0x000fe20000100800 */
[----:B-1----:R-:W-:-:S05]  /*47b50*/  IMAD.MOV.U32 R0, RZ, RZ, R129 ;  /* 0x000000ffff007224 */ /* 0x002fca00078e0081 */
[----:B------:R1:W-:Y:S04]  /*47b60*/  STL [R1+0x2558], R0 ;  /* 0x0025580001007387 */ /* 0x0003e80000100800 */
[----:B----4-:R-:W-:Y:S01]  /*47b70*/  STL [R1+0x256c], R132 ;  /* 0x00256c8401007387 */ /* 0x010fe20000100800 */
[----:B-1----:R-:W-:-:S05]  /*47b80*/  IMAD.MOV.U32 R0, RZ, RZ, R131 ;  /* 0x000000ffff007224 */ /* 0x002fca00078e0083 */
[----:B------:R1:W-:Y:S04]  /*47b90*/  STL [R1+0x2560], R0 ;  /* 0x0025600001007387 */ /* 0x0003e80000100800 */
[----:B------:R-:W-:Y:S01]  /*47ba0*/  STL [R1+0x2574], R134 ;  /* 0x0025748601007387 */ /* 0x000fe20000100800 */
[----:B-1----:R-:W-:-:S05]  /*47bb0*/  IMAD.MOV.U32 R0, RZ, RZ, R133 ;  /* 0x000000ffff007224 */ /* 0x002fca00078e0085 */
[----:B------:R1:W-:Y:S04]  /*47bc0*/  STL [R1+0x2568], R0 ;  /* 0x0025680001007387 */ /* 0x0003e80000100800 */
[----:B------:R-:W-:Y:S01]  /*47bd0*/  STL [R1+0x257c], R136 ;  /* 0x00257c8801007387 */ /* 0x000fe20000100800 */
[----:B-1----:R-:W-:-:S05]  /*47be0*/  IMAD.MOV.U32 R0, RZ, RZ, R135 ;  /* 0x000000ffff007224 */ /* 0x002fca00078e0087 */
[----:B------:R1:W-:Y:S02]  /*47bf0*/  STL [R1+0x2570], R0 ;  /* 0x0025700001007387 */ /* 0x0003e40000100800 */
[----:B-1----:R-:W-:Y:S02]  /*47c00*/  IMAD.MOV.U32 R0, RZ, RZ, R137 ;  /* 0x000000ffff007224 */ /* 0x002fe400078e0089 */
[----:B------:R-:W3:Y:S04]  /*47c10*/  LDL.LU.64 R136, [R1+0x1e10] ;  /* 0x001e100001887983 */ /* 0x000ee80000300a00 */
[----:B------:R1:W-:Y:S04]  /*47c20*/  STL [R1+0x2578], R0 ;  /* 0x0025780001007387 */ /* 0x0003e80000100800 */
[----:B------:R4:W-:Y:S01]  /*47c30*/  STL [R1+0x2584], R138 ;  /* 0x0025848a01007387 */ /* 0x0009e20000100800 */
        /* <DEDUP_REMOVED lines=19> */
[----:B-1----:R-:W-:Y:S02]  /*47d70*/  IMAD.MOV.U32 R0, RZ, RZ, R147 ;  /* 0x000000ffff007224 */ /* 0x002fe400078e0093 */
[----:B------:R1:W-:Y:S04]  /*47d80*/  STL [R1+0x25ac], R146 ;  /* 0x0025ac9201007387 */ /* 0x0003e80000100800 */
[----:B-1----:R-:W4:Y:S04]  /*47d90*/  LDL.LU.64 R146, [R1+0x1f30] ;  /* 0x001f300001927983 */ /* 0x002f280000300a00 */
[----:B------:R1:W-:Y:S04]  /*47da0*/  STL [R1+0x25a8], R0 ;  /* 0x0025a80001007387 */ /* 0x0003e80000100800 */
[----:B--2---:R2:W-:Y:S01]  /*47db0*/  STL [R1+0x25b4], R148 ;  /* 0x0025b49401007387 */ /* 0x0045e20000100800 */
[----:B-1----:R-:W-:-:S03]  /*47dc0*/  IMAD.MOV.U32 R0, RZ, RZ, R149 ;  /* 0x000000ffff007224 */ /* 0x002fc600078e0095 */
[----:B------:R-:W4:Y:S04]  /*47dd0*/  LDL.LU.64 R134, [R1+0x1f68] ;  /* 0x001f680001867983 */ /* 0x000f280000300a00 */
[----:B------:R1:W-:Y:S04]  /*47de0*/  STL [R1+0x25b0], R0 ;  /* 0x0025b00001007387 */ /* 0x0003e80000100800 */
[----:B------:R-:W-:Y:S04]  /*47df0*/  STL [R1+0x25bc], R244 ;  /* 0x0025bcf401007387 */ /* 0x000fe80000100800 */
[----:B------:R-:W-:Y:S04]  /*47e00*/  STL [R1+0x25b8], R245 ;  /* 0x0025b8f501007387 */ /* 0x000fe80000100800 */
[----:B--2---:R-:W2:Y:S04]  /*47e10*/  LDL.LU.64 R148, [R1+0x1fa0] ;  /* 0x001fa00001947983 */ /* 0x004ea80000300a00 */
[----:B------:R-:W-:Y:S04]  /*47e20*/  STL [R1+0x25c4], R246 ;  /* 0x0025c4f601007387 */ /* 0x000fe80000100800 */
[----:B------:R-:W-:Y:S04]  /*47e30*/  STL [R1+0x25c0], R247 ;  /* 0x0025c0f701007387 */ /* 0x000fe80000100800 */
[----:B------:R-:W2:Y:S04]  /*47e40*/  LDL.LU.64 R130, [R1+0x1fe0] ;  /* 0x001fe00001827983 */ /* 0x000ea80000300a00 */
[----:B------:R-:W-:Y:S04]  /*47e50*/  STL [R1+0x25cc], R250 ;  /* 0x0025ccfa01007387 */ /* 0x000fe80000100800 */
[----:B------:R-:W-:Y:S04]  /*47e60*/  STL [R1+0x25c8], R251 ;  /* 0x0025c8fb01007387 */ /* 0x000fe80000100800 */
[----:B------:R-:W2:Y:S04]  /*47e70*/  LDL.LU.64 R132, [R1+0x2020] ;  /* 0x0020200001847983 */ /* 0x000ea80000300a00 */
        /* <DEDUP_REMOVED lines=36> */
[----:B------:R1:W-:Y:S02]  /*480c0*/  STL [R1+0x261c], R130 ;  /* 0x00261c8201007387 */ /* 0x0003e40000100800 */
[----:B-1----:R-:W-:-:S02]  /*480d0*/  IMAD.MOV.U32 R0, RZ, RZ, R131 ;  /* 0x000000ffff007224 */ /* 0x002fc400078e0083 */
[----:B------:R-:W2:Y:S04]  /*480e0*/  LDL.LU.64 R130, [R1+0x2678] ;  /* 0x0026780001827983 */ /* 0x000ea80000300a00 */
[----:B------:R1:W-:Y:S04]  /*480f0*/  STL [R1+0x2618], R0 ;  /* 0x0026180001007387 */ /* 0x0003e80000100800 */
[----:B------:R1:W-:Y:S02]  /*48100*/  STL [R1+0x2624], R132 ;  /* 0x0026248401007387 */ /* 0x0003e40000100800 */
[----:B-1----:R-:W-:-:S02]  /*48110*/  IMAD.MOV.U32 R0, RZ, RZ, R133 ;  /* 0x000000ffff007224 */ /* 0x002fc400078e0085 */
[----:B------:R-:W2:Y:S04]  /*48120*/  LDL.LU.64 R132, [R1+0x2680] ;  /* 0x0026800001847983 */ /* 0x000ea80000300a00 */
        /* <DEDUP_REMOVED lines=261> */
[----:B------:R-:W-:Y:S04]  /*49180*/  STL [R1+0x2834], R132 ;  /* 0x0028348401007387 */ /* 0x000fe80000100800 */
[----:B------:R-:W2:Y:S01]  /*49190*/  LDL.LU.64 R128, [R1+0x2890] ;  /* 0x0028900001807983 */ /* 0x000ea20000300a00 */
[----:B-1----:R-:W-:-:S05]  /*491a0*/  IMAD.MOV.U32 R0, RZ, RZ, R133 ;  /* 0x000000ffff007224 */ /* 0x002fca00078e0085 */
        /* <DEDUP_REMOVED lines=29> */
[----:B------:R-:W-:Y:S04]  /*49380*/  STL [R1+0x2874], R134 ;  /* 0x0028748601007387 */ /* 0x000fe80000100800 */
[----:B------:R-:W4:Y:S01]  /*49390*/  LDL.LU.64 R132, [R1+0x28d0] ;  /* 0x0028d00001847983 */ /* 0x000f220000300a00 */
[----:B-1----:R-:W-:-:S05]  /*493a0*/  IMAD.MOV.U32 R0, RZ, RZ, R135 ;  /* 0x000000ffff007224 */ /* 0x002fca00078e0087 */
[----:B------:R1:W-:Y:S04]  /*493b0*/  STL [R1+0x2870], R0 ;  /* 0x0028700001007387 */ /* 0x0003e80000100800 */
[----:B--2---:R-:W-:Y:S01]  /*493c0*/  STL [R1+0x287c], R148 ;  /* 0x00287c9401007387 */ /* 0x004fe20000100800 */
[----:B-1----:R-:W-:-:S03]  /*493d0*/  IMAD.MOV.U32 R0, RZ, RZ, R149 ;  /* 0x000000ffff007224 */ /* 0x002fc600078e0095 */
[----:B------:R-:W2:Y:S04]  /*493e0*/  LDL.LU.64 R134, [R1+0x28d8] ;  /* 0x0028d80001867983 */ /* 0x000ea80000300a00 */
[----:B------:R1:W-:Y:S04]  /*493f0*/  STL [R1+0x2878], R0 ;  /* 0x0028780001007387 */ /* 0x0003e80000100800 */
[----:B------:R1:W-:Y:S02]  /*49400*/  STL [R1+0x2884], R130 ;  /* 0x0028848201007387 */ /* 0x0003e40000100800 */
[----:B-1----:R-:W-:-:S02]  /*49410*/  IMAD.MOV.U32 R0, RZ, RZ, R131 ;  /* 0x000000ffff007224 */ /* 0x002fc400078e0083 */
[----:B------:R-:W2:Y:S04]  /*49420*/  LDL.LU.64 R148, [R1+0x28e0] ;  /* 0x0028e00001947983 */ /* 0x000ea80000300a00 */
[----:B------:R-:W-:Y:S04]  /*49430*/  STL [R1+0x288c], R128 ;  /* 0x00288c8001007387 */ /* 0x000fe80000100800 */
[----:B------:R1:W-:Y:S04]  /*49440*/  STL [R1+0x2880], R0 ;  /* 0x0028800001007387 */ /* 0x0003e80000100800 */
[----:B------:R-:W2:Y:S01]  /*49450*/  LDL.LU.64 R130, [R1+0x28e8] ;  /* 0x0028e80001827983 */ /* 0x000ea20000300a00 */
[----:B-1----:R-:W-:-:S03]  /*49460*/  IMAD.MOV.U32 R0, RZ, RZ, R129 ;  /* 0x000000ffff007224 */ /* 0x002fc600078e0081 */
[----:B---3--:R-:W-:Y:S04]  /*49470*/  STL [R1+0x2894], R136 ;  /* 0x0028948801007387 */ /* 0x008fe80000100800 */
[----:B------:R1:W-:Y:S02]  /*49480*/  STL [R1+0x2888], R0 ;  /* 0x0028880001007387 */ /* 0x0003e40000100800 */
[----:B-1----:R-:W-:Y:S02]  /*49490*/  IMAD.MOV.U32 R0, RZ, RZ, R137 ;  /* 0x000000ffff007224 */ /* 0x002fe400078e0089 */
[----:B------:R-:W3:Y:S04]  /*494a0*/  LDL.LU.64 R136, [R1+0x28f0] ;  /* 0x0028f00001887983 */ /* 0x000ee80000300a00 */
        /* <DEDUP_REMOVED lines=31> */
[----:B------:R-:W-:Y:S04]  /*496a0*/  STL [R1+0x28dc], R148 ;  /* 0x0028dc9401007387 */ /* 0x000fe80000100800 */
[----:B------:R1:W-:Y:S04]  /*496b0*/  STL [R1+0x28d0], R0 ;  /* 0x0028d00001007387 */ /* 0x0003e80000100800 */
[----:B--2---:R-:W2:Y:S01]  /*496c0*/  LDL.LU.64 R134, [R1+0x2930] ;  /* 0x0029300001867983 */ /* 0x004ea20000300a00 */
[----:B-1----:R-:W-:-:S03]  /*496d0*/  IMAD.MOV.U32 R0, RZ, RZ, R149 ;  /* 0x000000ffff007224 */ /* 0x002fc600078e0095 */
[----:B------:R-:W-:Y:S04]  /*496e0*/  STL [R1+0x28e4], R130 ;  /* 0x0028e48201007387 */ /* 0x000fe80000100800 */
[----:B------:R1:W-:Y:S04]  /*496f0*/  STL [R1+0x28d8], R0 ;  /* 0x0028d80001007387 */ /* 0x0003e80000100800 */
[----:B------:R-:W2:Y:S04]  /*49700*/  LDL.LU.64 R148, [R1+0x2938] ;  /* 0x0029380001947983 */ /* 0x000ea80000300a00 */
        /* <DEDUP_REMOVED lines=82> */
[----:B------:R-:W2:Y:S04]  /*49c30*/  LDL.LU.64 R124, [R1+0x2230] ;  /* 0x00223000017c7983 */ /* 0x000ea80000300a00 */
[----:B------:R-:W2:Y:S01]  /*49c40*/  LDL.LU.64 R126, [R1+0x29e0] ;  /* 0x0029e000017e7983 */ /* 0x000ea20000300a00 */
[----:B-1----:R-:W-:-:S05]  /*49c50*/  IMAD.MOV.U32 R0, RZ, RZ, R135 ;  /* 0x000000ffff007224 */ /* 0x002fca00078e0087 */
[----:B------:R1:W-:Y:S04]  /*49c60*/  STL [R1+0x2988], R0 ;  /* 0x0029880001007387 */ /* 0x0003e80000100800 */
[----:B------:R1:W-:Y:S04]  /*49c70*/  STL [R1+0x2994], R148 ;  /* 0x0029949401007387 */ /* 0x0003e80000100800 */
[----:B------:R-:W2:Y:S01]  /*49c80*/  LDL.LU.64 R128, [R1+0x29e8] ;  /* 0x0029e80001807983 */ /* 0x000ea20000300a00 */
[----:B-1----:R-:W-:-:S03]  /*49c90*/  IMAD.MOV.U32 R0, RZ, RZ, R149 ;  /* 0x000000ffff007224 */ /* 0x002fc600078e0095 */
[----:B------:R-:W2:Y:S04]  /*49ca0*/  LDL.LU.64 R148, [R1+0x29f0] ;  /* 0x0029f00001947983 */ /* 0x000ea80000300a00 */
[----:B------:R1:W-:Y:S04]  /*49cb0*/  STL [R1+0x2990], R0 ;  /* 0x0029900001007387 */ /* 0x0003e80000100800 */
[----:B---3--:R-:W-:Y:S01]  /*49cc0*/  STL [R1+0x299c], R136 ;  /* 0x00299c8801007387 */ /* 0x008fe20000100800 */
[----:B-1----:R-:W-:-:S03]  /*49cd0*/  IMAD.MOV.U32 R0, RZ, RZ, R137 ;  /* 0x000000ffff007224 */ /* 0x002fc600078e0089 */
[----:B------:R-:W3:Y:S04]  /*49ce0*/  LDL.LU.64 R130, [R1+0x29f8] ;  /* 0x0029f80001827983 */ /* 0x000ee80000300a00 */
[----:B----4-:R-:W-:Y:S04]  /*49cf0*/  STL [R1+0x29a4], R138 ;  /* 0x0029a48a01007387 */ /* 0x010fe80000100800 */
[----:B------:R1:W-:Y:S04]  /*49d00*/  STL [R1+0x2998], R0 ;  /* 0x0029980001007387 */ /* 0x0003e80000100800 */
[----:B------:R-:W4:Y:S04]  /*49d10*/  LDL.LU.64 R132, [R1+0x2a00] ;  /* 0x002a000001847983 */ /* 0x000f280000300a00 */
[----:B------:R-:W4:Y:S01]  /*49d20*/  LDL.LU.64 R134, [R1+0x2a08] ;  /* 0x002a080001867983 */ /* 0x000f220000300a00 */
[----:B-1----:R-:W-:-:S05]  /*49d30*/  IMAD.MOV.U32 R0, RZ, RZ, R139 ;  /* 0x000000ffff007224 */ /* 0x002fca00078e008b */
[----:B------:R1:W-:Y:S04]  /*49d40*/  STL [R1+0x29a0], R0 ;  /* 0x0029a00001007387 */ /* 0x0003e80000100800 */
[----:B------:R1:W-:Y:S04]  /*49d50*/  STL [R1+0x29ac], R150 ;  /* 0x0029ac9601007387 */ /* 0x0003e80000100800 */
[----:B------:R-:W4:Y:S01]  /*49d60*/  LDL.LU.64 R136, [R1+0x2a10] ;  /* 0x002a100001887983 */ /* 0x000f220000300a00 */
[----:B-1----:R-:W-:-:S03]  /*49d70*/  IMAD.MOV.U32 R0, RZ, RZ, R151 ;  /* 0x000000ffff007224 */ /* 0x002fc600078e0097 */
        /* <DEDUP_REMOVED lines=9> */
[----:B------:R1:W-:Y:S02]  /*49e10*/  STL [R1+0x29b8], R0 ;  /* 0x0029b80001007387 */ /* 0x0003e40000100800 */
[----:B-1----:R-:W-:Y:S02]  /*49e20*/  IMAD.MOV.U32 R0, RZ, RZ, R145 ;  /* 0x000000ffff007224 */ /* 0x002fe400078e0091 */
[----:B------:R1:W-:Y:S04]  /*49e30*/  STL [R1+0x29c4], R144 ;  /* 0x0029c49001007387 */ /* 0x0003e80000100800 */
[----:B------:R-:W4:Y:S04]  /*49e40*/  LDL.LU.64 R142, [R1+0x2a30] ;  /* 0x002a3000018e7983 */ /* 0x000f280000300a00 */
[----:B-1----:R-:W4:Y:S04]  /*49e50*/  LDL.LU.64 R144, [R1+0x2a38] ;  /* 0x002a380001907983 */ /* 0x002f280000300a00 */
[----:B------:R1:W-:Y:S04]  /*49e60*/  STL [R1+0x29c0], R0 ;  /* 0x0029c00001007387 */ /* 0x0003e80000100800 */
[----:B------:R1:W-:Y:S02]  /*49e70*/  STL [R1+0x29cc], R146 ;  /* 0x0029cc9201007387 */ /* 0x0003e40000100800 */
[----:B-1----:R-:W-:-:S02]  /*49e80*/  IMAD.MOV.U32 R0, RZ, RZ, R147 ;  /* 0x000000ffff007224 */ /* 0x002fc400078e0093 */
[----:B------:R-:W4:Y:S04]  /*49e90*/  LDL.LU.64 R146, [R1+0x2a40] ;  /* 0x002a400001927983 */ /* 0x000f280000300a00 */
[----:B------:R1:W-:Y:S04]  /*49ea0*/  STL [R1+0x29c8], R0 ;  /* 0x0029c80001007387 */ /* 0x0003e80000100800 */
[----:B--2---:R-:W-:Y:S01]  /*49eb0*/  STL [R1+0x29d4], R124 ;  /* 0x0029d47c01007387 */ /* 0x004fe20000100800 */
[----:B-1----:R-:W-:-:S03]  /*49ec0*/  IMAD.MOV.U32 R0, RZ, RZ, R125 ;  /* 0x000000ffff007224 */ /* 0x002fc600078e007d */
[----:B------:R-:W-:Y:S04]  /*49ed0*/  STL [R1+0x29dc], R126 ;  /* 0x0029dc7e01007387 */ /* 0x000fe80000100800 */
[----:B------:R1:W-:Y:S02]  /*49ee0*/  STL [R1+0x29d0], R0 ;  /* 0x0029d00001007387 */ /* 0x0003e40000100800 */
[----:B-1----:R-:W-:Y:S02]  /*49ef0*/  IMAD.MOV.U32 R0, RZ, RZ, R127 ;  /* 0x000000ffff007224 */ /* 0x002fe400078e007f */
[----:B------:R-:W-:Y:S04]  /*49f00*/  STL [R1+0x29e4], R128 ;  /* 0x0029e48001007387 */ /* 0x000fe80000100800 */
[----:B------:R1:W-:Y:S04]  /*49f10*/  STL [R1+0x29d8], R0 ;  /* 0x0029d80001007387 */ /* 0x0003e80000100800 */
[----:B------:R-:W-:Y:S01]  /*49f20*/  STL [R1+0x29ec], R148 ;  /* 0x0029ec9401007387 */ /* 0x000fe20000100800 */
[----:B-1----:R-:W-:-:S05]  /*49f30*/  IMAD.MOV.U32 R0, RZ, RZ, R129 ;  /* 0x000000ffff007224 */ /* 0x002fca00078e0081 */
[----:B------:R1:W-:Y:S02]  /*49f40*/  STL [R1+0x29e0], R0 ;  /* 0x0029e00001007387 */ /* 0x0003e40000100800 */
[----:B-1----:R-:W-:Y:S02]  /*49f50*/  IMAD.MOV.U32 R0, RZ, RZ, R149 ;  /* 0x000000ffff007224 */ /* 0x002fe400078e0095 */
[----:B---3--:R-:W-:Y:S04]  /*49f60*/  STL [R1+0x29f4], R130 ;  /* 0x0029f48201007387 */ /* 0x008fe80000100800 */
[----:B------:R1:W-:Y:S04]  /*49f70*/  STL [R1+0x29e8], R0 ;  /* 0x0029e80001007387 */ /* 0x0003e80000100800 */
[----:B------:R-:W2:Y:S01]  /*49f80*/  LDL.LU.64 R148, [R1+0x2a60] ;  /* 0x002a600001947983 */ /* 0x000ea20000300a00 */
[----:B-1----:R-:W-:-:S03]  /*49f90*/  IMAD.MOV.U32 R0, RZ, RZ, R131 ;  /* 0x000000ffff007224 */ /* 0x002fc600078e0083 */
[----:B----4-:R-:W-:Y:S04]  /*49fa0*/  STL [R1+0x29fc], R132 ;  /* 0x0029fc8401007387 */ /* 0x010fe80000100800 */
[----:B------:R1:W-:Y:S04]  /*49fb0*/  STL [R1+0x29f0], R0 ;  /* 0x0029f00001007387 */ /* 0x0003e80000100800 */
[----:B------:R-:W-:Y:S01]  /*49fc0*/  STL [R1+0x2a04], R134 ;  /* 0x002a048601007387 */ /* 0x000fe20000100800 */
        /* <DEDUP_REMOVED lines=27> */
[----:B-1----:R-:W-:-:S05]  /*4a180*/  IMAD.MOV.U32 R0, RZ, RZ, R147 ;  /* 0x000000ffff007224 */ /* 0x002fca00078e0093 */
[----:B------:R1:W-:Y:S04]  /*4a190*/  STL [R1+0x2a38], R0 ;  /* 0x002a380001007387 */ /* 0x0003e80000100800 */
[----:B------:R-:W-:Y:S04]  /*4a1a0*/  STL [R1+0x2a44], R228 ;  /* 0x002a44e401007387 */ /* 0x000fe80000100800 */
[----:B------:R-:W-:Y:S04]  /*4a1b0*/  STL [R1+0x2a40], R229 ;  /* 0x002a40e501007387 */ /* 0x000fe80000100800 */
[----:B------:R-:W-:Y:S04]  /*4a1c0*/  STL [R1+0x2a4c], R168 ;  /* 0x002a4ca801007387 */ /* 0x000fe80000100800 */
[----:B------:R-:W-:Y:S04]  /*4a1d0*/  STL [R1+0x2a48], R169 ;  /* 0x002a48a901007387 */ /* 0x000fe80000100800 */
[----:B------:R-:W-:Y:S04]  /*4a1e0*/  STL [R1+0x2a54], R8 ;  /* 0x002a540801007387 */ /* 0x000fe80000100800 */
[----:B------:R-:W4:Y:S04]  /*4a1f0*/  LDL.LU.64 R144, [R1+0x2ac0] ;  /* 0x002ac00001907983 */ /* 0x000f280000300a00 */
[----:B------:R-:W-:Y:S04]  /*4a200*/  STL [R1+0x2a50], R9 ;  /* 0x002a500901007387 */ /* 0x000fe80000100800 */
[----:B--2---:R2:W-:Y:S01]  /*4a210*/  STL [R1+0x2a5c], R148 ;  /* 0x002a5c9401007387 */ /* 0x0045e20000100800 */
[----:B-1----:R-:W-:-:S03]  /*4a220*/  IMAD.MOV.U32 R0, RZ, RZ, R149 ;  /* 0x000000ffff007224 */ /* 0x002fc600078e0095 */
[----:B------:R-:W4:Y:S04]  /*4a230*/  LDL.LU.64 R146, [R1+0x21d0] ;  /* 0x0021d00001927983 */ /* 0x000f280000300a00 */
[----:B------:R1:W-:Y:S04]  /*4a240*/  STL [R1+0x2a58], R0 ;  /* 0x002a580001007387 */ /* 0x0003e80000100800 */
[----:B------:R-:W-:Y:S04]  /*4a250*/  STL [R1+0x2a64], R236 ;  /* 0x002a64ec01007387 */ /* 0x000fe80000100800 */
[----:B------:R-:W-:Y:S04]  /*4a260*/  STL [R1+0x2a60], R237 ;  /* 0x002a60ed01007387 */ /* 0x000fe80000100800 */
[----:B------:R-:W-:Y:S04]  /*4a270*/  STL [R1+0x2a6c], R174 ;  /* 0x002a6cae01007387 */ /* 0x000fe80000100800 */
[----:B------:R-:W-:Y:S04]  /*4a280*/  STL [R1+0x2a68], R175 ;  /* 0x002a68af01007387 */ /* 0x000fe80000100800 */
[----:B------:R-:W-:Y:S04]  /*4a290*/  STL [R1+0x2a74], R16 ;  /* 0x002a741001007387 */ /* 0x000fe80000100800 */
[----:B------:R-:W-:Y:S04]  /*4a2a0*/  STL [R1+0x2a70], R17 ;  /* 0x002a701101007387 */ /* 0x000fe80000100800 */
[----:B--2---:R-:W2:Y:S04]  /*4a2b0*/  LDL.LU.64 R148, [R1+0x2ae0] ;  /* 0x002ae00001947983 */ /* 0x004ea80000300a00 */
[----:B---3--:R3:W-:Y:S01]  /*4a2c0*/  STL [R1+0x2a7c], R150 ;  /* 0x002a7c9601007387 */ /* 0x0087e20000100800 */
[----:B-1----:R-:W-:-:S03]  /*4a2d0*/  IMAD.MOV.U32 R0, RZ, RZ, R151 ;  /* 0x000000ffff007224 */ /* 0x002fc600078e0097 */
[----:B---3--:R-:W3:Y:S04]  /*4a2e0*/  LDL.LU.64 R150, [R1+0x21e0] ;  /* 0x0021e00001967983 */ /* 0x008ee80000300a00 */
[----:B------:R1:W-:Y:S04]  /*4a2f0*/  STL [R1+0x2a78], R0 ;  /* 0x002a780001007387 */ /* 0x0003e80000100800 */
[----:B----4-:R-:W-:Y:S01]  /*4a300*/  STL [R1+0x2a84], R140 ;  /* 0x002a848c01007387 */ /* 0x010fe20000100800 */
[----:B-1----:R-:W-:-:S03]  /*4a310*/  IMAD.MOV.U32 R0, RZ, RZ, R141 ;  /* 0x000000ffff007224 */ /* 0x002fc600078e008d */
[----:B------:R-:W-:Y:S04]  /*4a320*/  STL [R1+0x2a8c], R182 ;  /* 0x002a8cb601007387 */ /* 0x000fe80000100800 */
[----:B------:R1:W-:Y:S04]  /*4a330*/  STL [R1+0x2a80], R0 ;  /* 0x002a800001007387 */ /* 0x0003e80000100800 */
[----:B------:R-:W-:Y:S04]  /*4a340*/  STL [R1+0x2a88], R183 ;  /* 0x002a88b701007387 */ /* 0x000fe80000100800 */
[----:B------:R-:W-:Y:S04]  /*4a350*/  STL [R1+0x2a94], R18 ;  /* 0x002a941201007387 */ /* 0x000fe80000100800 */
[----:B------:R-:W-:Y:S04]  /*4a360*/  STL [R1+0x2a90], R19 ;  /* 0x002a901301007387 */ /* 0x000fe80000100800 */
[----:B------:R4:W-:Y:S01]  /*4a370*/  STL [R1+0x2a9c], R142 ;  /* 0x002a9c8e01007387 */ /* 0x0009e20000100800 */
[----:B-1----:R-:W-:-:S03]  /*4a380*/  IMAD.MOV.U32 R0, RZ, RZ, R143 ;  /* 0x000000ffff007224 */ /* 0x002fc600078e008f */
[----:B------:R-:W3:Y:S04]  /*4a390*/  LDL.LU.64 R140, [R1+0x2b00] ;  /* 0x002b0000018c7983 */ /* 0x000ee80000300a00 */
[----:B----4-:R-:W4:Y:S04]  /*4a3a0*/  LDL.LU.64 R142, [R1+0x21f0] ;  /* 0x0021f000018e7983 */ /* 0x010f280000300a00 */
[----:B------:R1:W-:Y:S04]  /*4a3b0*/  STL [R1+0x2a98], R0 ;  /* 0x002a980001007387 */ /* 0x0003e80000100800 */
[----:B------:R-:W-:Y:S01]  /*4a3c0*/  STL [R1+0x2aa4], R138 ;  /* 0x002aa48a01007387 */ /* 0x000fe20000100800 */
[----:B-1----:R-:W-:-:S03]  /*4a3d0*/  IMAD.MOV.U32 R0, RZ, RZ, R139 ;  /* 0x000000ffff007224 */ /* 0x002fc600078e008b */
[----:B------:R-:W-:Y:S04]  /*4a3e0*/  STL [R1+0x2aac], R184 ;  /* 0x002aacb801007387 */ /* 0x000fe80000100800 */
[----:B------:R1:W-:Y:S04]  /*4a3f0*/  STL [R1+0x2aa0], R0 ;  /* 0x002aa00001007387 */ /* 0x0003e80000100800 */
[----:B------:R-:W-:Y:S04]  /*4a400*/  STL [R1+0x2aa8], R185 ;  /* 0x002aa8b901007387 */ /* 0x000fe80000100800 */
[----:B------:R-:W-:Y:S04]  /*4a410*/  STL [R1+0x2ab4], R22 ;  /* 0x002ab41601007387 */ /* 0x000fe80000100800 */
[----:B------:R-:W-:Y:S04]  /*4a420*/  STL [R1+0x2ab0], R23 ;  /* 0x002ab01701007387 */ /* 0x000fe80000100800 */
[----:B------:R1:W-:Y:S02]  /*4a430*/  STL [R1+0x2abc], R144 ;  /* 0x002abc9001007387 */ /* 0x0003e40000100800 */
[----:B-1----:R-:W-:-:S02]  /*4a440*/  IMAD.MOV.U32 R0, RZ, RZ, R145 ;  /* 0x000000ffff007224 */ /* 0x002fc400078e0091 */
[----:B------:R-:W4:Y:S04]  /*4a450*/  LDL.LU.64 R136, [R1+0x2b20] ;  /* 0x002b200001887983 */ /* 0x000f280000300a00 */
[----:B------:R-:W4:Y:S04]  /*4a460*/  LDL.LU.64 R144, [R1+0x2200] ;  /* 0x0022000001907983 */ /* 0x000f280000300a00 */
[----:B------:R1:W-:Y:S02]  /*4a470*/  STL [R1+0x2ab8], R0 ;  /* 0x002ab80001007387 */ /* 0x0003e40000100800 */
[----:B-1----:R-:W-:-:S02]  /*4a480*/  IMAD.MOV.U32 R0, RZ, RZ, R147 ;  /* 0x000000ffff007224 */ /* 0x002fc400078e0093 */
[----:B------:R1:W-:Y:S04]  /*4a490*/  STL [R1+0x2ac4], R146 ;  /* 0x002ac49201007387 */ /* 0x0003e80000100800 */
[----:B------:R-:W-:Y:S04]  /*4a4a0*/  STL [R1+0x2acc], R190 ;  /* 0x002accbe01007387 */ /* 0x000fe80000100800 */
[----:B------:R2:W-:Y:S04]  /*4a4b0*/  STL [R1+0x2ac0], R0 ;  /* 0x002ac00001007387 */ /* 0x0005e80000100800 */
[----:B------:R-:W-:Y:S04]  /*4a4c0*/  STL [R1+0x2ac8], R191 ;  /* 0x002ac8bf01007387 */ /* 0x000fe80000100800 */
[----:B------:R-:W-:Y:S04]  /*4a4d0*/  STL [R1+0x2ad4], R152 ;  /* 0x002ad49801007387 */ /* 0x000fe80000100800 */
[----:B------:R-:W-:Y:S04]  /*4a4e0*/  STL [R1+0x2ad0], R153 ;  /* 0x002ad09901007387 */ /* 0x000fe80000100800 */
[----:B-1----:R-:W4:Y:S01]  /*4a4f0*/  LDL.LU.64 R146, [R1+0x2b40] ;  /* 0x002b400001927983 */ /* 0x002f220000300a00 */
[----:B--2---:R-:W-:-:S03]  /*4a500*/  IMAD.MOV.U32 R0, RZ, RZ, R149 ;  /* 0x000000ffff007224 */ /* 0x004fc600078e0095 */
[----:B------:R-:W-:Y:S04]  /*4a510*/  STL [R1+0x2adc], R148 ;  /* 0x002adc9401007387 */ /* 0x000fe80000100800 */
[----:B------:R-:W2:Y:S04]  /*4a520*/  LDL.LU.64 R138, [R1+0x2b48] ;  /* 0x002b4800018a7983 */ /* 0x000ea80000300a00 */
[----:B------:R3:W-:Y:S02]  /*4a530*/  STL [R1+0x2ad8], R0 ;  /* 0x002ad80001007387 */ /* 0x0007e40000100800 */
[----:B---3--:R-:W-:-:S02]  /*4a540*/  IMAD.MOV.U32 R0, RZ, RZ, R151 ;  /* 0x000000ffff007224 */ /* 0x008fc400078e0097 */
[----:B------:R1:W-:Y:S04]  /*4a550*/  STL [R1+0x2ae4], R150 ;  /* 0x002ae49601007387 */ /* 0x0003e80000100800 */
[----:B------:R-:W-:Y:S04]  /*4a560*/  STL [R1+0x2aec], R198 ;  /* 0x002aecc601007387 */ /* 0x000fe80000100800 */
[----:B------:R3:W-:Y:S04]  /*4a570*/  STL [R1+0x2ae0], R0 ;  /* 0x002ae00001007387 */ /* 0x0007e80000100800 */
[----:B------:R-:W-:Y:S04]  /*4a580*/  STL [R1+0x2ae8], R199 ;  /* 0x002ae8c701007387 */ /* 0x000fe80000100800 */
[----:B------:R-:W-:Y:S04]  /*4a590*/  STL [R1+0x2af4], R154 ;  /* 0x002af49a01007387 */ /* 0x000fe80000100800 */
[----:B------:R-:W2:Y:S04]  /*4a5a0*/  LDL.LU.64 R148, [R1+0x2b60] ;  /* 0x002b600001947983 */ /* 0x000ea80000300a00 */
[----:B------:R-:W-:Y:S04]  /*4a5b0*/  STL [R1+0x2af0], R155 ;  /* 0x002af09b01007387 */ /* 0x000fe80000100800 */
[----:B-1----:R-:W2:Y:S01]  /*4a5c0*/  LDL.LU.64 R150, [R1+0x2b68] ;  /* 0x002b680001967983 */ /* 0x002ea20000300a00 */
[----:B---3--:R-:W-:-:S03]  /*4a5d0*/  IMAD.MOV.U32 R0, RZ, RZ, R141 ;  /* 0x000000ffff007224 */ /* 0x008fc600078e008d */
[----:B------:R-:W-:Y:S04]  /*4a5e0*/  STL [R1+0x2afc], R140 ;  /* 0x002afc8c01007387 */ /* 0x000fe80000100800 */
[----:B----4-:R-:W-:Y:S04]  /*4a5f0*/  STL [R1+0x2b04], R142 ;  /* 0x002b048e01007387 */ /* 0x010fe80000100800 */
[----:B------:R1:W-:Y:S04]  /*4a600*/  STL [R1+0x2af8], R0 ;  /* 0x002af80001007387 */ /* 0x0003e80000100800 */
[----:B------:R-:W-:Y:S01]  /*4a610*/  STL [R1+0x2b0c], R200 ;  /* 0x002b0cc801007387 */ /* 0x000fe20000100800 */
[----:B-1----:R-:W-:-:S05]  /*4a620*/  IMAD.MOV.U32 R0, RZ, RZ, R143 ;  /* 0x000000ffff007224 */ /* 0x002fca00078e008f */
[----:B------:R1:W-:Y:S04]  /*4a630*/  STL [R1+0x2b00], R0 ;  /* 0x002b000001007387 */ /* 0x0003e80000100800 */
[----:B------:R-:W-:Y:S04]  /*4a640*/  STL [R1+0x2b08], R201 ;  /* 0x002b08c901007387 */ /* 0x000fe80000100800 */
[----:B------:R-:W-:Y:S04]  /*4a650*/  STL [R1+0x2b14], R158 ;  /* 0x002b149e01007387 */ /* 0x000fe80000100800 */
[----:B------:R-:W3:Y:S04]  /*4a660*/  LDL.LU.64 R140, [R1+0x2b80] ;  /* 0x002b8000018c7983 */ /* 0x000ee80000300a00 */
[----:B------:R-:W-:Y:S04]  /*4a670*/  STL [R1+0x2b10], R159 ;  /* 0x002b109f01007387 */ /* 0x000fe80000100800 */
[----:B------:R-:W4:Y:S01]  /*4a680*/  LDL.LU.64 R142, [R1+0x2b88] ;  /* 0x002b8800018e7983 */ /* 0x000f220000300a00 */
[----:B-1----:R-:W-:-:S03]  /*4a690*/  IMAD.MOV.U32 R0, RZ, RZ, R137 ;  /* 0x000000ffff007224 */ /* 0x002fc600078e0089 */
[----:B------:R-:W-:Y:S04]  /*4a6a0*/  STL [R1+0x2b1c], R136 ;  /* 0x002b1c8801007387 */ /* 0x000fe80000100800 */
[----:B------:R-:W-:Y:S04]  /*4a6b0*/  STL [R1+0x2b24], R144 ;  /* 0x002b249001007387 */ /* 0x000fe80000100800 */
[----:B------:R1:W-:Y:S04]  /*4a6c0*/  STL [R1+0x2b18], R0 ;  /* 0x002b180001007387 */ /* 0x0003e80000100800 */
[----:B------:R-:W-:Y:S01]  /*4a6d0*/  STL [R1+0x2b2c], R206 ;  /* 0x002b2cce01007387 */ /* 0x000fe20000100800 */
[----:B-1----:R-:W-:-:S05]  /*4a6e0*/  IMAD.MOV.U32 R0, RZ, RZ, R145 ;  /* 0x000000ffff007224 */ /* 0x002fca00078e0091 */
[----:B------:R1:W-:Y:S04]  /*4a6f0*/  STL [R1+0x2b20], R0 ;  /* 0x002b200001007387 */ /* 0x0003e80000100800 */
[----:B------:R-:W-:Y:S04]  /*4a700*/  STL [R1+0x2b28], R207 ;  /* 0x002b28cf01007387 */ /* 0x000fe80000100800 */
[----:B------:R-:W-:Y:S04]  /*4a710*/  STL [R1+0x2b34], R160 ;  /* 0x002b34a001007387 */ /* 0x000fe80000100800 */
[----:B------:R-:W4:Y:S04]  /*4a720*/  LDL.LU.64 R144, [R1+0x2ba0] ;  /* 0x002ba00001907983 */ /* 0x000f280000300a00 */
[----:B------:R-:W-:Y:S04]  /*4a730*/  STL [R1+0x2b30], R161 ;  /* 0x002b30a101007387 */ /* 0x000fe80000100800 */
[----:B------:R2:W-:Y:S01]  /*4a740*/  STL [R1+0x2b3c], R146 ;  /* 0x002b3c9201007387 */ /* 0x0005e20000100800 */
[----:B-1----:R-:W-:-:S03]  /*4a750*/  IMAD.MOV.U32 R0, RZ, RZ, R147 ;  /* 0x000000ffff007224 */ /* 0x002fc600078e0093 */
[----:B--2---:R-:W2:Y:S04]  /*4a760*/  LDL.LU.64 R146, [R1+0x2ba8] ;  /* 0x002ba80001927983 */ /* 0x004ea80000300a00 */
[----:B------:R1:W-:Y:S04]  /*4a770*/  STL [R1+0x2b38], R0 ;  /* 0x002b380001007387 */ /* 0x0003e80000100800 */
[----:B------:R-:W-:Y:S01]  /*4a780*/  STL [R1+0x2b44], R138 ;  /* 0x002b448a01007387 */ /* 0x000fe20000100800 */
[----:B-1----:R-:W-:-:S03]  /*4a790*/  IMAD.MOV.U32 R0, RZ, RZ, R139 ;  /* 0x000000ffff007224 */ /* 0x002fc600078e008b */
[----:B------:R-:W-:Y:S04]  /*4a7a0*/  STL [R1+0x2b4c], R208 ;  /* 0x002b4cd001007387 */ /* 0x000fe80000100800 */
[----:B------:R1:W-:Y:S04]  /*4a7b0*/  STL [R1+0x2b40], R0 ;  /* 0x002b400001007387 */ /* 0x0003e80000100800 */
[----:B------:R-:W-:Y:S04]  /*4a7c0*/  STL [R1+0x2b48], R209 ;  /* 0x002b48d101007387 */ /* 0x000fe80000100800 */
[----:B------:R-:W-:Y:S04]  /*4a7d0*/  STL [R1+0x2b54], R162 ;  /* 0x002b54a201007387 */ /* 0x000fe80000100800 */
[----:B------:R-:W-:Y:S01]  /*4a7e0*/  STL [R1+0x2b50], R163 ;  /* 0x002b50a301007387 */ /* 0x000fe20000100800 */
[----:B-1----:R-:W-:-:S03]  /*4a7f0*/  IMAD.MOV.U32 R0, RZ, RZ, R149 ;  /* 0x000000ffff007224 */ /* 0x002fc600078e0095 */
[----:B------:R1:W-:Y:S04]  /*4a800*/  STL [R1+0x2b5c], R148 ;  /* 0x002b5c9401007387 */ /* 0x0003e80000100800 */
[----:B------:R-:W-:Y:S04]  /*4a810*/  STL [R1+0x2b64], R150 ;  /* 0x002b649601007387 */ /* 0x000fe80000100800 */
[----:B------:R1:W-:Y:S04]  /*4a820*/  STL [R1+0x2b58], R0 ;  /* 0x002b580001007387 */ /* 0x0003e80000100800 */
[----:B-1----:R-:W2:Y:S01]  /*4a830*/  LDL.LU.64 R148, [R1+0x2bc0] ;  /* 0x002bc00001947983 */ /* 0x002ea20000300a00 */
[----:B------:R-:W-:-:S03]  /*4a840*/  IMAD.MOV.U32 R0, RZ, RZ, R151 ;  /* 0x000000ffff007224 */ /* 0x000fc600078e0097 */
[----:B------:R-:W2:Y:S04]  /*4a850*/  LDL.LU.64 R150, [R1+0x2bc8] ;  /* 0x002bc80001967983 */ /* 0x000ea80000300a00 */
[----:B------:R3:W-:Y:S04]  /*4a860*/  STL [R1+0x2b60], R0 ;  /* 0x002b600001007387 */ /* 0x0007e80000100800 */
[----:B------:R-:W-:Y:S04]  /*4a870*/  STL [R1+0x2b6c], R214 ;  /* 0x002b6cd601007387 */ /* 0x000fe80000100800 */
[----:B------:R-:W-:Y:S04]  /*4a880*/  STL [R1+0x2b68], R215 ;  /* 0x002b68d701007387 */ /* 0x000fe80000100800 */
[----:B------:R-:W-:Y:S04]  /*4a890*/  STL [R1+0x2b74], R166 ;  /* 0x002b74a601007387 */ /* 0x000fe80000100800 */
[----:B------:R-:W-:Y:S01]  /*4a8a0*/  STL [R1+0x2b70], R167 ;  /* 0x002b70a701007387 */ /* 0x000fe20000100800 */
[----:B---3--:R-:W-:-:S03]  /*4a8b0*/  IMAD.MOV.U32 R0, RZ, RZ, R141 ;  /* 0x000000ffff007224 */ /* 0x008fc600078e008d */
[----:B------:R-:W-:Y:S04]  /*4a8c0*/  STL [R1+0x2b7c], R140 ;  /* 0x002b7c8c01007387 */ /* 0x000fe80000100800 */
[----:B----4-:R-:W-:Y:S04]  /*4a8d0*/  STL [R1+0x2b84], R142 ;  /* 0x002b848e01007387 */ /* 0x010fe80000100800 */
[----:B------:R1:W-:Y:S04]  /*4a8e0*/  STL [R1+0x2b78], R0 ;  /* 0x002b780001007387 */ /* 0x0003e80000100800 */
[----:B------:R-:W3:Y:S04]  /*4a8f0*/  LDL.LU.64 R132, [R1+0x2be0] ;  /* 0x002be00001847983 */ /* 0x000ee80000300a00 */
[----:B------:R-:W4:Y:S01]  /*4a900*/  LDL.LU.64 R134, [R1+0x2be8] ;  /* 0x002be80001867983 */ /* 0x000f220000300a00 */
[----:B-1----:R-:W-:-:S05]  /*4a910*/  IMAD.MOV.U32 R0, RZ, RZ, R143 ;  /* 0x000000ffff007224 */ /* 0x002fca00078e008f */
[----:B------:R1:W-:Y:S04]  /*4a920*/  STL [R1+0x2b80], R0 ;  /* 0x002b800001007387 */ /* 0x0003e80000100800 */
[----:B------:R-:W-:Y:S04]  /*4a930*/  STL [R1+0x2b8c], R216 ;  /* 0x002b8cd801007387 */ /* 0x000fe80000100800 */
[----:B------:R-:W-:Y:S04]  /*4a940*/  STL [R1+0x2b88], R217 ;  /* 0x002b88d901007387 */ /* 0x000fe80000100800 */
[----:B------:R-:W-:Y:S04]  /*4a950*/  STL [R1+0x2b94], R170 ;  /* 0x002b94aa01007387 */ /* 0x000fe80000100800 */
[----:B------:R-:W-:Y:S04]  /*4a960*/  STL [R1+0x2b90], R171 ;  /* 0x002b90ab01007387 */ /* 0x000fe80000100800 */
[----:B------:R-:W-:Y:S01]  /*4a970*/  STL [R1+0x2b9c], R144 ;  /* 0x002b9c9001007387 */ /* 0x000fe20000100800 */
[----:B-1----:R-:W-:-:S03]  /*4a980*/  IMAD.MOV.U32 R0, RZ, RZ, R145 ;  /* 0x000000ffff007224 */ /* 0x002fc600078e0091 */
[----:B------:R-:W4:Y:S04]  /*4a990*/  LDL.LU.64 R136, [R1+0x2c00] ;  /* 0x002c000001887983 */ /* 0x000f280000300a00 */
[----:B------:R-:W4:Y:S04]  /*4a9a0*/  LDL.LU.64 R138, [R1+0x2c08] ;  /* 0x002c0800018a7983 */ /* 0x000f280000300a00 */
[----:B------:R1:W-:Y:S04]  /*4a9b0*/  STL [R1+0x2b98], R0 ;  /* 0x002b980001007387 */ /* 0x0003e80000100800 */
[----:B--2---:R2:W-:Y:S01]  /*4a9c0*/  STL [R1+0x2ba4], R146 ;  /* 0x002ba49201007387 */ /* 0x0045e20000100800 */
[----:B-1----:R-:W-:-:S03]  /*4a9d0*/  IMAD.MOV.U32 R0, RZ, RZ, R147 ;  /* 0x000000ffff007224 */ /* 0x002fc600078e0093 */
[----:B------:R-:W4:Y:S04]  /*4a9e0*/  LDL.LU.64 R140, [R1+0x21d8] ;  /* 0x0021d800018c7983 */ /* 0x000f280000300a00 */
[----:B------:R-:W-:Y:S04]  /*4a9f0*/  STL [R1+0x2bac], R226 ;  /* 0x002bace201007387 */ /* 0x000fe80000100800 */
[----:B------:R1:W-:Y:S04]  /*4aa00*/  STL [R1+0x2ba0], R0 ;  /* 0x002ba00001007387 */ /* 0x0003e80000100800 */
[----:B------:R-:W-:Y:S04]  /*4aa10*/  STL [R1+0x2ba8], R227 ;  /* 0x002ba8e301007387 */ /* 0x000fe80000100800 */
[----:B------:R-:W4:Y:S04]  /*4aa20*/  LDL.LU.64 R142, [R1+0x2c20] ;  /* 0x002c2000018e7983 */ /* 0x000f280000300a00 */
[----:B------:R-:W-:Y:S04]  /*4aa30*/  STL [R1+0x2bb4], R176 ;  /* 0x002bb4b001007387 */ /* 0x000fe80000100800 */
[----:B------:R-:W4:Y:S04]  /*4aa40*/  LDL.LU.64 R144, [R1+0x2c28] ;  /* 0x002c280001907983 */ /* 0x000f280000300a00 */
[----:B------:R-:W-:Y:S04]  /*4aa50*/  STL [R1+0x2bb0], R177 ;  /* 0x002bb0b101007387 */ /* 0x000fe80000100800 */
[----:B--2---:R-:W2:Y:S01]  /*4aa60*/  LDL.LU.64 R146, [R1+0x21e8] ;  /* 0x0021e80001927983 */ /* 0x004ea20000300a00 */
        /* <DEDUP_REMOVED lines=21> */
[----:B------:R-:W-:Y:S01]  /*4abc0*/  STL [R1+0x2bf0], R187 ;  /* 0x002bf0bb01007387 */ /* 0x000fe20000100800 */
[----:B-1----:R-:W-:-:S03]  /*4abd0*/  IMAD.MOV.U32 R0, RZ, RZ, R137 ;  /* 0x000000ffff007224 */ /* 0x002fc600078e0089 */
[----:B------:R-:W-:Y:S04]  /*4abe0*/  STL [R1+0x2bfc], R136 ;  /* 0x002bfc8801007387 */ /* 0x000fe80000100800 */
[----:B------:R-:W-:Y:S04]  /*4abf0*/  STL [R1+0x2c04], R138 ;  /* 0x002c048a01007387 */ /* 0x000fe80000100800 */
[----:B------:R1:W-:Y:S02]  /*4ac00*/  STL [R1+0x2bf8], R0 ;  /* 0x002bf80001007387 */ /* 0x0003e40000100800 */
[----:B-1----:R-:W-:-:S02]  /*4ac10*/  IMAD.MOV.U32 R0, RZ, RZ, R139 ;  /* 0x000000ffff007224 */ /* 0x002fc400078e008b */
[----:B------:R-:W-:Y:S04]  /*4ac20*/  STL [R1+0x2c0c], R140 ;  /* 0x002c0c8c01007387 */ /* 0x000fe80000100800 */
[----:B------:R1:W-:Y:S04]  /*4ac30*/  STL [R1+0x2c00], R0 ;  /* 0x002c000001007387 */ /* 0x0003e80000100800 */
[----:B------:R-:W-:Y:S01]  /*4ac40*/  STL [R1+0x2c14], R192 ;  /* 0x002c14c001007387 */ /* 0x000fe20000100800 */
[----:B-1----:R-:W-:-:S05]  /*4ac50*/  IMAD.MOV.U32 R0, RZ, RZ, R141 ;  /* 0x000000ffff007224 */ /* 0x002fca00078e008d */
[----:B------:R1:W-:Y:S04]  /*4ac60*/  STL [R1+0x2c08], R0 ;  /* 0x002c080001007387 */ /* 0x0003e80000100800 */
[----:B------:R-:W-:Y:S01]  /*4ac70*/  STL [R1+0x2c10], R193 ;  /* 0x002c10c101007387 */ /* 0x000fe20000100800 */
[----:B-1----:R-:W-:-:S03]  /*4ac80*/  IMAD.MOV.U32 R0, RZ, RZ, R143 ;  /* 0x000000ffff007224 */ /* 0x002fc600078e008f */
[----:B------:R-:W-:Y:S04]  /*4ac90*/  STL [R1+0x2c1c], R142 ;  /* 0x002c1c8e01007387 */ /* 0x000fe80000100800 */
[----:B------:R-:W-:Y:S04]  /*4aca0*/  STL [R1+0x2c24], R144 ;  /* 0x002c249001007387 */ /* 0x000fe80000100800 */
[----:B------:R1:W-:Y:S04]  /*4acb0*/  STL [R1+0x2c18], R0 ;  /* 0x002c180001007387 */ /* 0x0003e80000100800 */
[----:B--2---:R-:W-:Y:S01]  /*4acc0*/  STL [R1+0x2c2c], R146 ;  /* 0x002c2c9201007387 */ /* 0x004fe20000100800 */
[----:B-1----:R-:W-:-:S05]  /*4acd0*/  IMAD.MOV.U32 R0, RZ, RZ, R145 ;  /* 0x000000ffff007224 */ /* 0x002fca00078e0091 */
        /* <DEDUP_REMOVED lines=9> */
[----:B------:R-:W2:Y:S01]  /*4ad70*/  LDL.LU.64 R8, [R1+0x2cb8] ;  /* 0x002cb80001087983 */ /* 0x000ea20000300a00 */
[----:B-1----:R-:W-:-:S05]  /*4ad80*/  IMAD.MOV.U32 R0, RZ, RZ, R151 ;  /* 0x000000ffff007224 */ /* 0x002fca00078e0097 */
[----:B------:R-:W-:Y:S04]  /*4ad90*/  STL [R1+0x2c40], R0 ;  /* 0x002c400001007387 */ /* 0x000fe80000100800 */
[----:B------:R-:W-:Y:S04]  /*4ada0*/  STL.64 [R1+0x2228], R202 ;  /* 0x002228ca01007387 */ /* 0x000fe80000100a00 */
[----:B--2---:R1:W-:Y:S04]  /*4adb0*/  STL.64 [R1+0x2230], R8 ;  /* 0x0022300801007387 */ /* 0x0043e80000100a00 */
[----:B-1----:R-:W2:Y:S04]  /*4adc0*/  LDL.LU.64 R8, [R1+0x2fa0] ;  /* 0x002fa00001087983 */ /* 0x002ea80000300a00 */
[----:B------:R-:W3:Y:S04]  /*4add0*/  LDL.LU.64 R16, [R1+0x2e28] ;  /* 0x002e280001107983 */ /* 0x000ee80000300a00 */
[----:B--2---:R1:W-:Y:S04]  /*4ade0*/  STL.64 [R1+0x2220], R8 ;  /* 0x0022200801007387 */ /* 0x0043e80000100a00 */
[----:B-1----:R-:W2:Y:S04]  /*4adf0*/  LDL.LU.64 R8, [R1+0x2cc0] ;  /* 0x002cc00001087983 */ /* 0x002ea80000300a00 */
[----:B---3--:R-:W-:Y:S04]  /*4ae00*/  STL.64 [R1+0x2218], R16 ;  /* 0x0022181001007387 */ /* 0x008fe80000100a00 */
        /* <DEDUP_REMOVED lines=34> */
[----:B---3--:R1:W-:Y:S04]  /*4b030*/  STL.64 [R1+0x2178], R16 ;  /* 0x0021781001007387 */ /* 0x0083e80000100a00 */
[----:B-1----:R-:W3:Y:S04]  /*4b040*/  LDL.LU.64 R16, [R1+0x2c50] ;  /* 0x002c500001107983 */ /* 0x002ee80000300a00 */
        /* <DEDUP_REMOVED lines=215> */
[----:B------:R3:W5:Y:S01]  /*4bdc0*/  LDL.LU.64 R250, [R1+0x3078] ;  /* 0x0030780001fa7983 */ /* 0x0007620000300a00 */
[----:B------:R-:W-:-:S02]  /*4bdd0*/  IMAD.MOV.U32 R246, RZ, RZ, R220 ;  /* 0x000000fffff67224 */ /* 0x000fc400078e00dc */
[----:B------:R-:W-:Y:S02]  /*4bde0*/  IMAD.MOV.U32 R247, RZ, RZ, R221 ;  /* 0x000000fffff77224 */ /* 0x000fe400078e00dd */
[----:B------:R-:W-:Y:S02]  /*4bdf0*/  IMAD.MOV.U32 R238, RZ, RZ, R212 ;  /* 0x000000ffffee7224 */ /* 0x000fe400078e00d4 */
[----:B------:R-:W-:Y:S02]  /*4be00*/  IMAD.MOV.U32 R239, RZ, RZ, R213 ;  /* 0x000000ffffef7224 */ /* 0x000fe400078e00d5 */
[----:B------:R-:W-:Y:S02]  /*4be10*/  IMAD.MOV.U32 R230, RZ, RZ, R204 ;  /* 0x000000ffffe67224 */ /* 0x000fe400078e00cc */
[----:B------:R-:W-:Y:S02]  /*4be20*/  IMAD.MOV.U32 R231, RZ, RZ, R205 ;  /* 0x000000ffffe77224 */ /* 0x000fe400078e00cd */
        /* <DEDUP_REMOVED lines=11> */
[----:B------:R-:W-:Y:S01]  /*4bee0*/  IMAD.MOV.U32 R207, RZ, RZ, R157 ;  /* 0x000000ffffcf7224 */ /* 0x000fe200078e009d */
[----:B--2---:R2:W-:Y:S04]  /*4bef0*/  STL.64 [R1+0x1e00], R8 ;  /* 0x001e000801007387 */ /* 0x0045e80000100a00 */
[----:B------:R3:W5:Y:S04]  /*4bf00*/  LDL.LU.64 R248, [R1+0x2f00] ;  /* 0x002f000001f87983 */ /* 0x0007680000300a00 */
        /* <DEDUP_REMOVED lines=42> */
[----:B-1----:R3:W5:Y:S04]  /*4c1b0*/  LDL.LU.64 R16, [R1+0x2ff0] ;  /* 0x002ff00001107983 */ /* 0x0027680000300a00 */
[----:B--2---:R3:W5:Y:S04]  /*4c1c0*/  LDL.LU.64 R8, [R1+0x2e78] ;  /* 0x002e780001087983 */ /* 0x0047680000300a00 */
[----:B------:R-:W-:Y:S04]  /*4c1d0*/  STL [R1+0x1c00], RZ ;  /* 0x001c00ff01007387 */ /* 0x000fe80000100800 */
        /* <DEDUP_REMOVED lines=1791> */
[----:B------:R-:W-:Y:S04]  /*531d0*/  STL [R1], RZ ;  /* 0x000000ff01007387 */ /* 0x000fe80000100800 */
        /* <DEDUP_REMOVED lines=44> */
[----:B------:R-:W-:Y:S01]  /*534a0*/  STL [R1+0xb4], RZ ;  /* 0x0000b4ff01007387 */ /* 0x000fe20000100800 */
[----:B------:R-:W-:-:S03]  /*534b0*/  USHF.R.S32.HI UR8, URZ, 0x1f, UR6 ;  /* 0x0000001f3f087899 */ /* 0x000fc60008011406 */
[----:B------:R-:W-:Y:S04]  /*534c0*/  STL [R1+0xb8], RZ ;  /* 0x0000b8ff01007387 */ /* 0x000fe80000100800 */
[----:B------:R-:W-:Y:S04]  /*534d0*/  STL [R1+0xbc], RZ ;  /* 0x0000bcff01007387 */ /* 0x000fe80000100800 */
[----:B------:R-:W-:Y:S04]  /*534e0*/  STL [R1+0xc0], RZ ;  /* 0x0000c0ff01007387 */ /* 0x000fe80000100800 */
[----:B------:R-:W-:Y:S01]  /*534f0*/  STL [R1+0xc4], RZ ;  /* 0x0000c4ff01007387 */ /* 0x000fe20000100800 */
[----:B------:R-:W-:-:S03]  /*53500*/  ULEA.HI UR8, UR8, UR6, URZ, 0x6 ;  /* 0x0000000608087291 */ /* 0x000fc6000f8f303f */
        /* <DEDUP_REMOVED lines=8> */
[----:B------:R-:W-:Y:S04]  /*53590*/  STL [R1+0xe4], RZ ;  /* 0x0000e4ff01007387 */ /* 0x000fe80000100800 */
[----:B------:R-:W-:Y:S04]  /*535a0*/  STL [R1+0xe8], RZ ;  /* 0x0000e8ff01007387 */ /* 0x000fe80000100800 */
[----:B------:R-:W-:Y:S01]  /*535b0*/  STL [R1+0xec], RZ ;  /* 0x0000ecff01007387 */ /* 0x000fe20000100800 */
[----:B------:R-:W-:-:S03]  /*535c0*/  IMAD.U32 R5, RZ, RZ, UR9 ;  /* 0x00000009ff057e24 */ /* 0x000fc6000f8e00ff */
[----:B------:R-:W-:Y:S01]  /*535d0*/  STL [R1+0xf0], RZ ;  /* 0x0000f0ff01007387 */ /* 0x000fe20000100800 */
[----:B------:R-:W-:-:S03]  /*535e0*/  UIADD3 UR6, UR9, -0x5, URZ ;  /* 0xfffffffb09067890 */ /* 0x000fc6000fffe03f */
[----:B------:R-:W-:Y:S04]  /*535f0*/  STL [R1+0xf4], RZ ;  /* 0x0000f4ff01007387 */ /* 0x000fe80000100800 */
[----:B------:R-:W-:Y:S04]  /*53600*/  STL [R1+0xf8], RZ ;  /* 0x0000f8ff01007387 */ /* 0x000fe80000100800 */
[----:B------:R-:W-:Y:S04]  /*53610*/  STL [R1+0xfc], RZ ;  /* 0x0000fcff01007387 */ /* 0x000fe80000100800 */
[----:B------:R-:W-:Y:S04]  /*53620*/  STL [R1+0x100], RZ ;  /* 0x000100ff01007387 */ /* 0x000fe80000100800 */
[----:B------:R-:W-:Y:S04]  /*53630*/  STL [R1+0x104], RZ ;  /* 0x000104ff01007387 */ /* 0x000fe80000100800 */
[----:B------:R-:W-:Y:S04]  /*53640*/  STL [R1+0x108], RZ ;  /* 0x000108ff01007387 */ /* 0x000fe80000100800 */
[----:B------:R-:W-:Y:S04]  /*53650*/  STL [R1+0x10c], RZ ;  /* 0x00010cff01007387 */ /* 0x000fe80000100800 */
[----:B------:R1:W-:Y:S04]  /*53660*/  STL [R1+0x2d20], R5 ;  /* 0x002d200501007387 */ /* 0x0003e80000100800 */
[----:B------:R3:W-:Y:S01]  /*53670*/  STL [R1+0x110], RZ ;  /* 0x000110ff01007387 */ /* 0x0007e20000100800 */
[----:B-1----:R-:W-:-:S03]  /*53680*/  IMAD.U32 R5, RZ, RZ, UR6 ;  /* 0x00000006ff057e24 */ /* 0x002fc6000f8e00ff */
[----:B------:R3:W-:Y:S04]  /*53690*/  STL [R1+0x114], RZ ;  /* 0x000114ff01007387 */ /* 0x0007e80000100800 */
[----:B------:R3:W-:Y:S04]  /*536a0*/  STL [R1+0x118], RZ ;  /* 0x000118ff01007387 */ /* 0x0007e80000100800 */
[----:B------:R3:W-:Y:S04]  /*536b0*/  STL [R1+0x2d1c], R5 ;  /* 0x002d1c0501007387 */ /* 0x0007e80000100800 */
        /* <DEDUP_REMOVED lines=57> */
[----:B------:R-:W-:-:S02]  /*53a50*/  SHF.R.S32.HI R0, RZ, 0x1f, R2 ;  /* 0x0000001fff007819 */ /* 0x000fc40000011402 */
[----:B------:R-:W-:Y:S02]  /*53a60*/  SHF.R.S32.HI R3, RZ, 0x1f, R4 ;  /* 0x0000001fff037819 */ /* 0x000fe40000011404 */
[----:B------:R-:W-:Y:S02]  /*53a70*/  CS2R R24, SRZ ;  /* 0x0000000000187805 */ /* 0x000fe4000001ff00 */
[C---:B------:R-:W-:Y:S01]  /*53a80*/  SHF.L.U64.HI R0, R2.reuse, 0x2, R0 ;  /* 0x0000000202007819 */ /* 0x040fe20000010200 */
[----:B------:R-:W-:Y:S01]  /*53a90*/  IMAD.SHL.U32 R2, R2, 0x4, RZ ;  /* 0x0000000402027824 */ /* 0x000fe200078e00ff */
[C---:B------:R-:W-:Y:S01]  /*53aa0*/  SHF.L.U64.HI R3, R4.reuse, 0x2, R3 ;  /* 0x0000000204037819 */ /* 0x040fe20000010203 */
[----:B------:R-:W-:Y:S01]  /*53ab0*/  IMAD.SHL.U32 R4, R4, 0x4, RZ ;  /* 0x0000000404047824 */ /* 0x000fe200078e00ff */
        /* <DEDUP_REMOVED lines=62> */
[----:B------:R-:W-:Y:S01]  /*53ea0*/  CS2R R150, SRZ ;  /* 0x0000000000967805 */ /* 0x000fe2000001ff00 */
[----:B------:R-:W-:Y:S01]  /*53eb0*/  UMOV UR7, 0x4 ;  /* 0x0000000400077882 */ /* 0x000fe20000000000 */
[----:B------:R-:W-:Y:S01]  /*53ec0*/  UMOV UR60, 0xffffffff ;  /* 0xffffffff003c7882 */ /* 0x000fe20000000000 */
[----:B---3--:R-:W-:-:S05]  /*53ed0*/  UMOV UR6, URZ ;  /* 0x0000003f00067c82 */ /* 0x008fca0008000000 */
.L_x_1:
[----:B-----5:R-:W-:Y:S01]  /*53ee0*/  STL.64 [R1+0x3568], R250 ;  /* 0x003568fa01007387 */ /* 0x020fe20000100a00 */
[----:B------:R-:W-:Y:S01]  /*53ef0*/  UIADD3 UR60, UR60, 0x1, URZ ;  /* 0x000000013c3c7890 */ /* 0x000fe2000fffe03f */
[----:B------:R-:W-:-:S04]  /*53f00*/  DEPBAR.LE SB0, 0x8 ;  /* 0x000082000000791a */ /* 0x000fc80000000000 */
        /* <DEDUP_REMOVED lines=126> */
[----:B------:R-:W2:Y:S01]  /*546f0*/  LDL.LU.64 R250, [R1+0x1df8] ;  /* 0x001df80001fa7983 */ /* 0x000ea20000300a00 */
[----:B------:R-:W-:Y:S01]  /*54700*/  UISETP.GT.AND UP0, UPT, UR60, 0x5, UPT ;  /* 0x000000053c00788c */ /* 0x000fe2000bf04270 */
[----:B------:R-:W-:Y:S01]  /*54710*/  MOV R6, UR5 ;  /* 0x0000000500067c02 */ /* 0x000fe20008000f00 */
[----:B------:R-:W-:Y:S01]  /*54720*/  UMOV UR45, 0x40000040 ;  /* 0x40000040002d7882 */ /* 0x000fe20000000000 */
[----:B------:R-:W-:Y:S01]  /*54730*/  BAR.SYNC.DEFER_BLOCKING 0x0 ;  /* 0x0000000000007b1d */ /* 0x000fe20000010000 */
[----:B------:R-:W-:Y:S01]  /*54740*/  USEL UR60, UR60, URZ, !UP0 ;  /* 0x0000003f3c3c7287 */ /* 0x000fe2000c000000 */
[----:B------:R-:W-:-:S03]  /*54750*/  MOV R5, UR4 ;  /* 0x0000000400057c02 */ /* 0x000fc60008000f00 */
[----:B------:R-:W-:Y:S01]  /*54760*/  ULEA UR8, UR60, UR61, 0x11 ;  /* 0x0000003d3c087291 */ /* 0x000fe2000f8e883f */
[----:B------:R-:W-:Y:S01]  /*54770*/  UMOV UR47, 0x40000040 ;  /* 0x40000040002f7882 */ /* 0x000fe20000000000 */
[----:B------:R1:W-:Y:S02]  /*54780*/  STL [R1+0x3368], R9 ;  /* 0x0033680901007387 */ /* 0x0003e40000100800 */
[----:B------:R-:W-:Y:S02]  /*54790*/  UIADD3 UR9, UR8, 0xc0000, URZ ;  /* 0x000c000008097890 */ /* 0x000fe4000fffe03f */
[----:B------:R-:W-:Y:S01]  /*547a0*/  USHF.R.U32.HI UR44, URZ, 0x4, UR8 ;  /* 0x000000043f2c7899 */ /* 0x000fe20008011608 */
[----:B------:R-:W-:Y:S01]  /*547b0*/  STL [R1+0x3330], R14 ;  /* 0x0033300e01007387 */ /* 0x000fe20000100800 */
[----:B------:R-:W-:Y:S02]  /*547c0*/  USHF.R.U32.HI UR9, URZ, 0x4, UR9 ;  /* 0x000000043f097899 */ /* 0x000fe40008011609 */
[----:B------:R-:W-:Y:S01]  /*547d0*/  USGXT.U32 UR44, UR44, 0xe ;  /* 0x0000000e2c2c789a */ /* 0x000fe20008000000 */
[----:B------:R-:W-:Y:S01]  /*547e0*/  STL.64 [R1+0x3228], R12 ;  /* 0x0032280c01007387 */ /* 0x000fe20000100a00 */
[----:B------:R-:W-:-:S02]  /*547f0*/  USGXT.U32 UR46, UR9, 0xe ;  /* 0x0000000e092e789a */ /* 0x000fc40008000000 */
[----:B------:R-:W-:Y:S01]  /*54800*/  UIADD3 UR10, UP0, UR44, 0x2, URZ ;  /* 0x000000022c0a7890 */ /* 0x000fe2000ff1e03f */
[----:B------:R3:W-:Y:S01]  /*54810*/  STL.64 [R1+0x3220], R10 ;  /* 0x0032200a01007387 */ /* 0x0007e20000100a00 */
[----:B------:R-:W-:Y:S01]  /*54820*/  UIADD3 UR12, UP1, UR46, 0x2, URZ ;  /* 0x000000022e0c7890 */ /* 0x000fe2000ff3e03f */
[----:B------:R-:W-:Y:S01]  /*54830*/  UMOV UR8, URZ ;  /* 0x0000003f00087c82 */ /* 0x000fe20008000000 */
[----:B------:R-:W-:Y:S01]  /*54840*/  UMOV UR9, URZ ;  /* 0x0000003f00097c82 */ /* 0x000fe20008000000 */
[----:B------:R-:W-:Y:S01]  /*54850*/  UIADD3.X UR11, UR8, 0x40000040, URZ, UP0, !UPT ;  /* 0x40000040080b7890 */ /* 0x000fe200087fe43f */
[----:B-1----:R-:W4:Y:S01]  /*54860*/  LDL R9, [R1+0x2d1c] ;  /* 0x002d1c0001097983 */ /* 0x002f220000100800 */
[----:B------:R-:W-:Y:S01]  /*54870*/  UIADD3.X UR13, UR9, 0x40000040, URZ, UP1, !UPT ;  /* 0x40000040090d7890 */ /* 0x000fe20008ffe43f */
[----:B------:R-:W-:Y:S01]  /*54880*/  UMOV UR8, UR10 ;  /* 0x0000000a00087c82 */ /* 0x000fe20008000000 */
[----:B------:R-:W-:-:S03]  /*54890*/  UMOV UR10, UR12 ;  /* 0x0000000c000a7c82 */ /* 0x000fc60008000000 */
[----:B------:R-:W-:Y:S01]  /*548a0*/  UMOV UR9, UR11 ;  /* 0x0000000b00097c82 */ /* 0x000fe20008000000 */
[----:B---3--:R-:W3:Y:S01]  /*548b0*/  LDL R10, [R1+0x3208] ;  /* 0x00320800010a7983 */ /* 0x008ee20000100800 */
[----:B------:R-:W-:Y:S01]  /*548c0*/  UMOV UR11, UR13 ;  /* 0x0000000d000b7c82 */ /* 0x000fe20008000000 */
[----:B------:R-:W-:Y:S02]  /*548d0*/  UIADD3.64 UR16, UR8, 0x2, URZ ;  /* 0x0000000208107897 */ /* 0x000fe4000fffe03f */
[----:B------:R-:W-:Y:S02]  /*548e0*/  UIADD3.64 UR18, UR10, 0x2, URZ ;  /* 0x000000020a127897 */ /* 0x000fe4000fffe03f */
[----:B------:R-:W-:Y:S02]  /*548f0*/  UIADD3.64 UR12, UR8, 0x4, URZ ;  /* 0x00000004080c7897 */ /* 0x000fe4000fffe03f */
[----:B------:R-:W-:Y:S02]  /*54900*/  UIADD3.64 UR14, UR10, 0x4, URZ ;  /* 0x000000040a0e7897 */ /* 0x000fe4000fffe03f */
[----:B------:R-:W-:-:S02]  /*54910*/  UIADD3.64 UR36, UR8, 0xffe, URZ ;  /* 0x00000ffe08247897 */ /* 0x000fc4000fffe03f */
[----:B------:R-:W-:Y:S02]  /*54920*/  UIADD3.64 UR38, UR10, 0x7fe, URZ ;  /* 0x000007fe0a267897 */ /* 0x000fe4000fffe03f */
[----:B------:R-:W-:Y:S02]  /*54930*/  UIADD3.64 UR32, UR8, 0x1000, URZ ;  /* 0x0000100008207897 */ /* 0x000fe4000fffe03f */
[----:B------:R-:W-:Y:S02]  /*54940*/  UIADD3.64 UR34, UR10, 0x800, URZ ;  /* 0x000008000a227897 */ /* 0x000fe4000fffe03f */
[----:B------:R-:W-:Y:S02]  /*54950*/  UIADD3.64 UR28, UR8, 0x1002, URZ ;  /* 0x00001002081c7897 */ /* 0x000fe4000fffe03f */
[----:B------:R-:W-:Y:S02]  /*54960*/  UIADD3.64 UR30, UR10, 0x802, URZ ;  /* 0x000008020a1e7897 */ /* 0x000fe4000fffe03f */
[----:B------:R-:W-:-:S02]  /*54970*/  UIADD3.64 UR24, UR8, 0x1004, URZ ;  /* 0x0000100408187897 */ /* 0x000fc4000fffe03f */
[----:B------:R-:W-:Y:S01]  /*54980*/  UIADD3.64 UR26, UR10, 0x804, URZ ;  /* 0x000008040a1a7897 */ /* 0x000fe2000fffe03f */
[----:B--2---:R-:W-:-:S06]  /*54990*/  WARPGROUP.ARRIVE ;  /* 0x00000000000079c5 */ /* 0x004fcc0000000000 */
[----:B------:R-:W-:Y:S03]  /*549a0*/  HGMMA.64x256x8.F32.TF32 R124, gdesc[UR44], R124, gsb0 ;  /* 0x07e000002c7c79f0 */ /* 0x000fe6000800287c */
[----:B------:R-:W-:Y:S02]  /*549b0*/  WARPGROUP.DEPBAR.LE gsb0, 0x0 ;  /* 0x00008000000079c5 */ /* 0x000fe40000010000 */
[----:B------:R-:W-:-:S15]  /*549c0*/  WARPGROUP.ARRIVE ;  /* 0x00000000000079c5 */ /* 0x000fde0000000000 */
[----:B------:R-:W-:-:S08]  /*549d0*/  NOP ;  /* 0x0000000000007918 */ /* 0x000fd00000000000 */
        /* <DEDUP_REMOVED lines=90> */
[----:B-1----:R-:W3:Y:S04]  /*54f80*/  LDL.LU.64 R124, [R1+0x1800] ;  /* 0x00180000017c7983 */ /* 0x002ee80000300a00 */
[----:B--2---:R-:W2:Y:S04]  /*54f90*/  LDL.LU.64 R126, [R1+0x1808] ;  /* 0x00180800017e7983 */ /* 0x004ea80000300a00 */
[----:B----4-:R-:W4:Y:S04]  /*54fa0*/  LDL.LU.64 R128, [R1+0x1810] ;  /* 0x0018100001807983 */ /* 0x010f280000300a00 */
[----:B---3--:R-:W3:Y:S04]  /*54fb0*/  LDL.LU.64 R130, [R1+0x1818] ;  /* 0x0018180001827983 */ /* 0x008ee80000300a00 */
[----:B------:R-:W2:Y:S04]  /*54fc0*/  LDL.LU.64 R132, [R1+0x1820] ;  /* 0x0018200001847983 */ /* 0x000ea80000300a00 */
[----:B------:R-:W4:Y:S04]  /*54fd0*/  LDL.LU.64 R134, [R1+0x1828] ;  /* 0x0018280001867983 */ /* 0x000f280000300a00 */
[----:B------:R-:W3:Y:S04]  /*54fe0*/  LDL.LU.64 R136, [R1+0x1830] ;  /* 0x0018300001887983 */ /* 0x000ee80000300a00 */
[----:B------:R-:W2:Y:S04]  /*54ff0*/  LDL.LU.64 R138, [R1+0x1838] ;  /* 0x00183800018a7983 */ /* 0x000ea80000300a00 */
[----:B------:R-:W4:Y:S04]  /*55000*/  LDL.LU.64 R140, [R1+0x1840] ;  /* 0x00184000018c7983 */ /* 0x000f280000300a00 */
[----:B------:R-:W3:Y:S04]  /*55010*/  LDL.LU.64 R142, [R1+0x1848] ;  /* 0x00184800018e7983 */ /* 0x000ee80000300a00 */
[----:B------:R-:W2:Y:S04]  /*55020*/  LDL.LU.64 R144, [R1+0x1850] ;  /* 0x0018500001907983 */ /* 0x000ea80000300a00 */
[----:B------:R-:W4:Y:S04]  /*55030*/  LDL.LU.64 R146, [R1+0x1858] ;  /* 0x0018580001927983 */ /* 0x000f280000300a00 */
[----:B------:R-:W3:Y:S04]  /*55040*/  LDL.LU.64 R148, [R1+0x1860] ;  /* 0x0018600001947983 */ /* 0x000ee80000300a00 */
[----:B------:R-:W2:Y:S04]  /*55050*/  LDL.LU.64 R150, [R1+0x1868] ;  /* 0x0018680001967983 */ /* 0x000ea80000300a00 */
[----:B--2---:R-:W-:Y:S04]  /*55060*/  STL.64 [R1+0x4368], R150 ;  /* 0x0043689601007387 */ /* 0x004fe80000100a00 */
[----:B---3--:R-:W-:Y:S04]  /*55070*/  STL.64 [R1+0x4360], R148 ;  /* 0x0043609401007387 */ /* 0x008fe80000100a00 */
[----:B----4-:R-:W-:Y:S04]  /*55080*/  STL.64 [R1+0x4358], R146 ;  /* 0x0043589201007387 */ /* 0x010fe80000100a00 */
        /* <DEDUP_REMOVED lines=125> */
[----:B------:R-:W-:Y:S01]  /*55860*/  UIADD3.64 UR22, UR10, 0xffe, URZ ;  /* 0x00000ffe0a167897 */ /* 0x000fe2000fffe03f */
[----:B------:R-:W-:Y:S01]  /*55870*/  UMOV UR20, UR44 ;  /* 0x0000002c00147c82 */ /* 0x000fe20008000000 */
[----:B------:R-:W-:Y:S01]  /*55880*/  UMOV UR21, UR45 ;  /* 0x0000002d00157c82 */ /* 0x000fe20008000000 */
[----:B------:R-:W-:Y:S01]  /*55890*/  UIADD3.64 UR50, UR10, 0x1004, URZ ;  /* 0x000010040a327897 */ /* 0x000fe2000fffe03f */
[----:B------:R-:W3:Y:S03]  /*558a0*/  LDL.LU.64 R152, [R1+0x1870] ;  /* 0x0018700001987983 */ /* 0x000ee60000300a00 */
[----:B------:R-:W-:Y:S01]  /*558b0*/  UMOV UR4, UR22 ;  /* 0x0000001600047c82 */ /* 0x000fe20008000000 */
[----:B------:R-:W-:Y:S01]  /*558c0*/  UMOV UR5, UR23 ;  /* 0x0000001700057c82 */ /* 0x000fe20008000000 */
[----:B------:R-:W-:Y:S01]  /*558d0*/  UMOV UR48, UR12 ;  /* 0x0000000c00307c82 */ /* 0x000fe20008000000 */
[----:B------:R-:W-:Y:S01]  /*558e0*/  UMOV UR49, UR13 ;  /* 0x0000000d00317c82 */ /* 0x000fe20008000000 */
[----:B------:R-:W-:Y:S01]  /*558f0*/  UIADD3.64 UR54, UR10, 0x17fe, URZ ;  /* 0x000017fe0a367897 */ /* 0x000fe2000fffe03f */
[----:B------:R-:W3:Y:S01]  /*55900*/  LDL.LU.64 R154, [R1+0x1878] ;  /* 0x00187800019a7983 */ /* 0x000ee20000300a00 */
[----:B------:R-:W-:Y:S01]  /*55910*/  UMOV UR52, UR36 ;  /* 0x0000002400347c82 */ /* 0x000fe20008000000 */
[----:B------:R-:W-:Y:S01]  /*55920*/  UMOV UR53, UR37 ;  /* 0x0000002500357c82 */ /* 0x000fe20008000000 */
[----:B------:R-:W-:Y:S01]  /*55930*/  UIADD3.64 UR58, UR10, 0x1800, URZ ;  /* 0x000018000a3a7897 */ /* 0x000fe2000fffe03f */
[----:B------:R-:W3:Y:S01]  /*55940*/  LDL.LU.64 R156, [R1+0x1880] ;  /* 0x00188000019c7983 */ /* 0x000ee20000300a00 */
[----:B------:R-:W-:Y:S01]  /*55950*/  UMOV UR56, UR32 ;  /* 0x0000002000387c82 */ /* 0x000fe20008000000 */
[----:B------:R-:W-:-:S02]  /*55960*/  UMOV UR57, UR33 ;  /* 0x0000002100397c82 */ /* 0x000fc40008000000 */
[----:B------:R-:W3:Y:S04]  /*55970*/  LDL.LU.64 R158, [R1+0x1888] ;  /* 0x00188800019e7983 */ /* 0x000ee80000300a00 */
        /* <DEDUP_REMOVED lines=45> */
[----:B------:R-:W3:Y:S01]  /*55c50*/  LDL.LU.64 R250, [R1+0x19f8] ;  /* 0x0019f80001fa7983 */ /* 0x000ee20000300a00 */
[----:B--2---:R-:W-:-:S06]  /*55c60*/  WARPGROUP.ARRIVE ;  /* 0x00000000000079c5 */ /* 0x004fcc0000000000 */
[----:B------:R-:W-:Y:S01]  /*55c70*/  HGMMA.64x256x8.F32.TF32 R24, gdesc[UR20], R24, gsb0 ;  /* 0x07e00000141879f0 */ /* 0x000fe20008002818 */
[----:B------:R-:W-:Y:S01]  /*55c80*/  UIADD3.64 UR22, UR10, 0x1000, URZ ;  /* 0x000010000a167897 */ /* 0x000fe2000fffe03f */
[----:B------:R-:W-:Y:S01]  /*55c90*/  UMOV UR20, UR8 ;  /* 0x0000000800147c82 */ /* 0x000fe20008000000 */
[----:B------:R-:W-:Y:S01]  /*55ca0*/  UMOV UR21, UR9 ;  /* 0x0000000900157c82 */ /* 0x000fe20008000000 */
[----:B------:R-:W-:Y:S02]  /*55cb0*/  WARPGROUP.DEPBAR.LE gsb0, 0x0 ;  /* 0x00008000000079c5 */ /* 0x000fe40000010000 */
[----:B------:R-:W-:-:S15]  /*55cc0*/  WARPGROUP.ARRIVE ;  /* 0x00000000000079c5 */ /* 0x000fde0000000000 */
[----:B------:R-:W-:-:S07]  /*55cd0*/  NOP ;  /* 0x0000000000007918 */ /* 0x000fce0000000000 */
[----:B------:R-:W-:Y:S01]  /*55ce0*/  HGMMA.64x256x8.F32.TF32 R24, gdesc[UR20], R24, gsb0 ;  /* 0x07e00000141879f0 */ /* 0x000fe20008002818 */
[----:B------:R-:W-:Y:S01]  /*55cf0*/  UIADD3.64 UR22, UR10, 0x1002, URZ ;  /* 0x000010020a167897 */ /* 0x000fe2000fffe03f */
[----:B------:R-:W-:Y:S01]  /*55d00*/  UMOV UR20, UR16 ;  /* 0x0000001000147c82 */ /* 0x000fe20008000000 */
[----:B------:R-:W-:Y:S01]  /*55d10*/  UMOV UR21, UR17 ;  /* 0x0000001100157c82 */ /* 0x000fe20008000000 */
[----:B------:R-:W-:Y:S02]  /*55d20*/  WARPGROUP.DEPBAR.LE gsb0, 0x0 ;  /* 0x00008000000079c5 */ /* 0x000fe40000010000 */
[----:B------:R-:W-:-:S15]  /*55d30*/  WARPGROUP.ARRIVE ;  /* 0x00000000000079c5 */ /* 0x000fde0000000000 */
[----:B------:R-:W-:-:S07]  /*55d40*/  NOP ;  /* 0x0000000000007918 */ /* 0x000fce0000000000 */
        /* <DEDUP_REMOVED lines=8> */
[----:B------:R-:W-:Y:S01]  /*55dd0*/  HGMMA.64x256x8.F32.TF32 R24, gdesc[UR52], R24, gsb0 ;  /* 0x07e00000341879f0 */ /* 0x000fe20008002818 */
[----:B------:R-:W-:Y:S01]  /*55de0*/  UMOV UR44, UR22 ;  /* 0x00000016002c7c82 */ /* 0x000fe20008000000 */
[----:B------:R-:W-:Y:S01]  /*55df0*/  UMOV UR45, UR23 ;  /* 0x00000017002d7c82 */ /* 0x000fe20008000000 */
[----:B------:R-:W-:Y:S01]  /*55e00*/  UIADD3.64 UR22, UR10, 0x1802, URZ ;  /* 0x000018020a167897 */ /* 0x000fe2000fffe03f */
[----:B------:R-:W-:Y:S01]  /*55e10*/  UMOV UR20, UR28 ;  /* 0x0000001c00147c82 */ /* 0x000fe20008000000 */
[----:B------:R-:W-:Y:S01]  /*55e20*/  UMOV UR21, UR29 ;  /* 0x0000001d00157c82 */ /* 0x000fe20008000000 */
[----:B------:R-:W-:Y:S02]  /*55e30*/  WARPGROUP.DEPBAR.LE gsb0, 0x0 ;  /* 0x00008000000079c5 */ /* 0x000fe40000010000 */
[----:B------:R-:W-:-:S15]  /*55e40*/  WARPGROUP.ARRIVE ;  /* 0x00000000000079c5 */ /* 0x000fde0000000000 */
[----:B------:R-:W-:-:S05]  /*55e50*/  NOP ;  /* 0x0000000000007918 */ /* 0x000fca0000000000 */
[----:B------:R-:W-:Y:S01]  /*55e60*/  HGMMA.64x256x8.F32.TF32 R24, gdesc[UR56], R24, gsb0 ;  /* 0x07e00000381879f0 */ /* 0x000fe20008002818 */
[----:B------:R-:W-:Y:S01]  /*55e70*/  UMOV UR56, UR22 ;  /* 0x0000001600387c82 */ /* 0x000fe20008000000 */
[----:B------:R-:W-:Y:S01]  /*55e80*/  UMOV UR57, UR23 ;  /* 0x0000001700397c82 */ /* 0x000fe20008000000 */
[----:B------:R-:W-:Y:S02]  /*55e90*/  WARPGROUP.DEPBAR.LE gsb0, 0x0 ;  /* 0x00008000000079c5 */ /* 0x000fe40000010000 */
[----:B------:R-:W-:-:S15]  /*55ea0*/  WARPGROUP.ARRIVE ;  /* 0x00000000000079c5 */ /* 0x000fde0000000000 */
[----:B------:R-:W-:-:S08]  /*55eb0*/  NOP ;  /* 0x0000000000007918 */ /* 0x000fd00000000000 */
        /* <DEDUP_REMOVED lines=73> */
[----:B-1----:R-:W3:Y:S04]  /*56350*/  LDL.LU.64 R150, [R1+0x4368] ;  /* 0x0043680001967983 */ /* 0x002ee80000300a00 */
        /* <DEDUP_REMOVED lines=13> */
[----:B------:R-:W-:Y:S01]  /*56430*/  UIADD3.64 UR40, UR8, 0x1fe, URZ ;  /* 0x000001fe08287897 */ /* 0x000fe2000fffe03f */
[----:B------:R-:W-:Y:S01]  /*56440*/  UMOV UR42, UR46 ;  /* 0x0000002e002a7c82 */ /* 0x000fe20008000000 */
[----:B------:R-:W-:Y:S01]  /*56450*/  UMOV UR43, UR47 ;  /* 0x0000002f002b7c82 */ /* 0x000fe20008000000 */
[----:B------:R-:W-:Y:S01]  /*56460*/  UIADD3.64 UR20, UR8, 0x200, URZ ;  /* 0x0000020008147897 */ /* 0x000fe2000fffe03f */
[----:B------:R-:W2:Y:S01]  /*56470*/  LDL.LU.64 R122, [R1+0x42f8] ;  /* 0x0042f800017a7983 */ /* 0x000ea20000300a00 */
[----:B------:R-:W-:Y:S01]  /*56480*/  UMOV UR48, UR22 ;  /* 0x0000001600307c82 */ /* 0x000fe20008000000 */
[----:B------:R-:W-:Y:S01]  /*56490*/  UMOV UR49, UR23 ;  /* 0x0000001700317c82 */ /* 0x000fe20008000000 */
[----:B------:R-:W-:Y:S01]  /*564a0*/  UMOV UR22, UR10 ;  /* 0x0000000a00167c82 */ /* 0x000fe20008000000 */
[----:B------:R-:W-:Y:S01]  /*564b0*/  UMOV UR23, UR11 ;  /* 0x0000000b00177c82 */ /* 0x000fe20008000000 */
[----:B------:R-:W-:Y:S01]  /*564c0*/  UIADD3.64 UR16, UR8, 0x202, URZ ;  /* 0x0000020208107897 */ /* 0x000fe2000fffe03f */
[----:B------:R-:W4:Y:S01]  /*564d0*/  LDL.LU.64 R120, [R1+0x42f0] ;  /* 0x0042f00001787983 */ /* 0x000f220000300a00 */
[----:B------:R-:W-:-:S02]  /*564e0*/  UIADD3.64 UR12, UR8, 0x204, URZ ;  /* 0x00000204080c7897 */ /* 0x000fc4000fffe03f */
[----:B------:R-:W-:Y:S01]  /*564f0*/  UIADD3.64 UR36, UR8, 0x11fe, URZ ;  /* 0x000011fe08247897 */ /* 0x000fe2000fffe03f */
[----:B------:R-:W4:Y:S01]  /*56500*/  LDL.LU.64 R118, [R1+0x42e8] ;  /* 0x0042e80001767983 */ /* 0x000f220000300a00 */
[----:B------:R-:W-:Y:S02]  /*56510*/  UIADD3.64 UR32, UR8, 0x1200, URZ ;  /* 0x0000120008207897 */ /* 0x000fe4000fffe03f */
[----:B------:R-:W-:Y:S01]  /*56520*/  UIADD3.64 UR28, UR8, 0x1202, URZ ;  /* 0x00001202081c7897 */ /* 0x000fe2000fffe03f */
[----:B------:R-:W4:Y:S01]  /*56530*/  LDL.LU.64 R116, [R1+0x42e0] ;  /* 0x0042e00001747983 */ /* 0x000f220000300a00 */
[----:B------:R-:W-:-:S03]  /*56540*/  UIADD3.64 UR24, UR8, 0x1204, URZ ;  /* 0x0000120408187897 */ /* 0x000fc6000fffe03f */
        /* <DEDUP_REMOVED lines=46> */
[----:B---3--:R-:W-:-:S06]  /*56830*/  WARPGROUP.ARRIVE ;  /* 0x00000000000079c5 */ /* 0x008fcc0000000000 */
        /* <DEDUP_REMOVED lines=94> */
[----:B-1----:R-:W4:Y:S04]  /*56e20*/  LDL.LU.64 R124, [R1+0x1400] ;  /* 0x00140000017c7983 */ /* 0x002f280000300a00 */
[----:B---3--:R-:W3:Y:S04]  /*56e30*/  LDL.LU.64 R126, [R1+0x1408] ;  /* 0x00140800017e7983 */ /* 0x008ee80000300a00 */
[----:B--2---:R-:W2:Y:S04]  /*56e40*/  LDL.LU.64 R128, [R1+0x1410] ;  /* 0x0014100001807983 */ /* 0x004ea80000300a00 */
[----:B----4-:R-:W4:Y:S04]  /*56e50*/  LDL.LU.64 R130, [R1+0x1418] ;  /* 0x0014180001827983 */ /* 0x010f280000300a00 */
        /* <DEDUP_REMOVED lines=10> */
[----:B---3--:R-:W-:Y:S04]  /*56f00*/  STL.64 [R1+0x4168], R150 ;  /* 0x0041689601007387 */ /* 0x008fe80000100a00 */
[----:B----4-:R-:W-:Y:S04]  /*56f10*/  STL.64 [R1+0x4160], R148 ;  /* 0x0041609401007387 */ /* 0x010fe80000100a00 */
[----:B--2---:R-:W-:Y:S04]  /*56f20*/  STL.64 [R1+0x4158], R146 ;  /* 0x0041589201007387 */ /* 0x004fe80000100a00 */
        /* <DEDUP_REMOVED lines=125> */
[----:B------:R-:W-:Y:S01]  /*57700*/  UMOV UR42, UR4 ;  /* 0x00000004002a7c82 */ /* 0x000fe20008000000 */
[----:B------:R-:W-:Y:S01]  /*57710*/  UMOV UR43, UR5 ;  /* 0x00000005002b7c82 */ /* 0x000fe20008000000 */
[----:B------:R-:W-:Y:S01]  /*57720*/  UIADD3.64 UR22, UR10, 0x1000, URZ ;  /* 0x000010000a167897 */ /* 0x000fe2000fffe03f */
        /* <DEDUP_REMOVED lines=51> */
[----:B------:R-:W-:Y:S03]  /*57a60*/  HGMMA.64x256x8.F32.TF32 R24, gdesc[UR40], R24, gsb0 ;  /* 0x07e00000281879f0 */ /* 0x000fe60008002818 */
[----:B------:R-:W-:Y:S02]  /*57a70*/  WARPGROUP.DEPBAR.LE gsb0, 0x0 ;  /* 0x00008000000079c5 */ /* 0x000fe40000010000 */
[----:B------:R-:W-:-:S15]  /*57a80*/  WARPGROUP.ARRIVE ;  /* 0x00000000000079c5 */ /* 0x000fde0000000000 */
[----:B------:R-:W-:-:S08]  /*57a90*/  NOP ;  /* 0x0000000000007918 */ /* 0x000fd00000000000 */
[----:B------:R-:W-:Y:S01]  /*57aa0*/  HGMMA.64x256x8.F32.TF32 R24, gdesc[UR20], R24, gsb0 ;  /* 0x07e00000141879f0 */ /* 0x000fe20008002818 */
[----:B------:R-:W-:Y:S01]  /*57ab0*/  UMOV UR20, UR16 ;  /* 0x0000001000147c82 */ /* 0x000fe20008000000 */
[----:B------:R-:W-:Y:S01]  /*57ac0*/  UMOV UR21, UR17 ;  /* 0x0000001100157c82 */ /* 0x000fe20008000000 */
[----:B------:R-:W-:Y:S01]  /*57ad0*/  UMOV UR22, UR44 ;  /* 0x0000002c00167c82 */ /* 0x000fe20008000000 */
[----:B------:R-:W-:Y:S01]  /*57ae0*/  UMOV UR23, UR45 ;  /* 0x0000002d00177c82 */ /* 0x000fe20008000000 */
[----:B------:R-:W-:Y:S02]  /*57af0*/  WARPGROUP.DEPBAR.LE gsb0, 0x0 ;  /* 0x00008000000079c5 */ /* 0x000fe40000010000 */
[----:B------:R-:W-:-:S15]  /*57b00*/  WARPGROUP.ARRIVE ;  /* 0x00000000000079c5 */ /* 0x000fde0000000000 */
[----:B------:R-:W-:-:S06]  /*57b10*/  NOP ;  /* 0x0000000000007918 */ /* 0x000fcc0000000000 */
        /* <DEDUP_REMOVED lines=2217> */
[----:B-1----:R-:W4:Y:S04]  /*605b0*/  LDL.LU.64 R124, [R1] ;  /* 0x00000000017c7983 */ /* 0x002f280000300a00 */
        /* <DEDUP_REMOVED lines=195> */
[----:B------:R-:W-:-:S07]  /*611f0*/  UIADD3.64 UR40, UR10, 0x1000, URZ ;  /* 0x000010000a287897 */ /* 0x000fce000fffe03f */
[----:B------:R-:W-:Y:S01]  /*61200*/  UMOV UR22, UR40 ;  /* 0x0000002800167c82 */ /* 0x000fe20008000000 */
[----:B------:R-:W-:Y:S01]  /*61210*/  UMOV UR23, UR41 ;  /* 0x0000002900177c82 */ /* 0x000fe20008000000 */
[----:B------:R-:W-:Y:S01]  /*61220*/  UIADD3.64 UR42, UR10, 0x1002, URZ ;  /* 0x000010020a2a7897 */ /* 0x000fe2000fffe03f */
[----:B------:R-:W-:Y:S02]  /*61230*/  WARPGROUP.DEPBAR.LE gsb0, 0x0 ;  /* 0x00008000000079c5 */ /* 0x000fe40000010000 */
[----:B------:R-:W-:-:S15]  /*61240*/  WARPGROUP.ARRIVE ;  /* 0x00000000000079c5 */ /* 0x000fde0000000000 */
        /* <DEDUP_REMOVED lines=128> */
[----:B------:R-:W-:-:S02]  /*61a50*/  UIADD3.64 UR44, UR8, 0xdfe, URZ ;  /* 0x00000dfe082c7897 */ /* 0x000fc4000fffe03f */
[----:B------:R-:W-:Y:S01]  /*61a60*/  UIADD3.64 UR20, UR8, 0xe00, URZ ;  /* 0x00000e0008147897 */ /* 0x000fe2000fffe03f */
[----:B------:R-:W2:Y:S01]  /*61a70*/  LDL.LU.64 R122, [R1+0x36f8] ;  /* 0x0036f800017a7983 */ /* 0x000ea20000300a00 */
[----:B------:R-:W-:Y:S01]  /*61a80*/  UMOV UR22, UR10 ;  /* 0x0000000a00167c82 */ /* 0x000fe20008000000 */
[----:B------:R-:W-:Y:S01]  /*61a90*/  UMOV UR23, UR11 ;  /* 0x0000000b00177c82 */ /* 0x000fe20008000000 */
[----:B---3--:R-:W-:Y:S01]  /*61aa0*/  WARPGROUP.ARRIVE ;  /* 0x00000000000079c5 */ /* 0x008fe20000000000 */
[----:B------:R-:W-:Y:S01]  /*61ab0*/  UIADD3.64 UR16, UR8, 0xe02, URZ ;  /* 0x00000e0208107897 */ /* 0x000fe2000fffe03f */
[----:B------:R-:W2:Y:S04]  /*61ac0*/  LDL.LU.64 R120, [R1+0x36f0] ;  /* 0x0036f00001787983 */ /* 0x000ea80000300a00 */
[----:B------:R-:W-:Y:S01]  /*61ad0*/  HGMMA.64x256x8.F32.TF32 R124, gdesc[UR44], R124, gsb0 ;  /* 0x07e000002c7c79f0 */ /* 0x000fe2000800287c */
[----:B------:R-:W-:Y:S01]  /*61ae0*/  UIADD3.64 UR12, UR8, 0xe04, URZ ;  /* 0x00000e04080c7897 */ /* 0x000fe2000fffe03f */
[----:B------:R-:W2:Y:S01]  /*61af0*/  LDL.LU.64 R118, [R1+0x36e8] ;  /* 0x0036e80001767983 */ /* 0x000ea20000300a00 */
[----:B------:R-:W-:-:S02]  /*61b00*/  UIADD3.64 UR36, UR8, 0x1dfe, URZ ;  /* 0x00001dfe08247897 */ /* 0x000fc4000fffe03f */
[----:B------:R-:W-:Y:S01]  /*61b10*/  UIADD3.64 UR32, UR8, 0x1e00, URZ ;  /* 0x00001e0008207897 */ /* 0x000fe2000fffe03f */
[----:B------:R-:W2:Y:S01]  /*61b20*/  LDL.LU.64 R116, [R1+0x36e0] ;  /* 0x0036e00001747983 */ /* 0x000ea20000300a00 */
[----:B------:R-:W-:Y:S01]  /*61b30*/  UIADD3.64 UR28, UR8, 0x1e02, URZ ;  /* 0x00001e02081c7897 */ /* 0x000fe2000fffe03f */
[----:B------:R-:W-:Y:S02]  /*61b40*/  WARPGROUP.DEPBAR.LE gsb0, 0x0 ;  /* 0x00008000000079c5 */ /* 0x000fe40000010000 */
[----:B------:R-:W-:Y:S01]  /*61b50*/  WARPGROUP.ARRIVE ;  /* 0x00000000000079c5 */ /* 0x000fe20000000000 */
[----:B------:R-:W-:Y:S01]  /*61b60*/  UMOV UR10, UR26 ;  /* 0x0000001a000a7c82 */ /* 0x000fe20008000000 */
[----:B------:R-:W-:Y:S01]  /*61b70*/  UMOV UR11, UR27 ;  /* 0x0000001b000b7c82 */ /* 0x000fe20008000000 */
[----:B------:R-:W2:-:S15]  /*61b80*/  LDL.LU.64 R114, [R1+0x36d8] ;  /* 0x0036d80001727983 */ /* 0x000e9e0000300a00 */
[----:B------:R-:W-:Y:S01]  /*61b90*/  HGMMA.64x256x8.F32.TF32 R124, gdesc[UR20], R124, gsb0 ;  /* 0x07e00000147c79f0 */ /* 0x000fe2000800287c */
[----:B------:R-:W-:Y:S01]  /*61ba0*/  UIADD3.64 UR8, UR8, 0x1e04, URZ ;  /* 0x00001e0408087897 */ /* 0x000fe2000fffe03f */
        /* <DEDUP_REMOVED lines=45> */
[----:B------:R-:W-:-:S02]  /*61e80*/  WARPGROUP.DEPBAR.LE gsb0, 0x0 ;  /* 0x00008000000079c5 */ /* 0x000fc40000010000 */
[----:B------:R-:W-:-:S06]  /*61e90*/  WARPGROUP.ARRIVE ;  /* 0x00000000000079c5 */ /* 0x000fcc0000000000 */
        /* <DEDUP_REMOVED lines=22> */
[----:B------:R-:W-:Y:S04]  /*62000*/  STL.64 [R1], R124 ;  /* 0x0000007c01007387 */ /* 0x000fe80000100a00 */
        /* <DEDUP_REMOVED lines=64> */
[----:B------:R-:W4:Y:S04]  /*62410*/  LDL.LU.64 R248, [R1+0x3560] ;  /* 0x0035600001f87983 */ /* 0x000f280000300a00 */
[----:B------:R-:W4:Y:S04]  /*62420*/  LDL.LU.64 R246, [R1+0x3558] ;  /* 0x0035580001f67983 */ /* 0x000f280000300a00 */
        /* <DEDUP_REMOVED lines=63> */
[----:B------:R-:W-:Y:S01]  /*62820*/  UMOV UR22, UR40 ;  /* 0x0000002800167c82 */ /* 0x000fe20008000000 */
[----:B------:R-:W-:Y:S01]  /*62830*/  UMOV UR23, UR41 ;  /* 0x0000002900177c82 */ /* 0x000fe20008000000 */
[----:B--2---:R-:W-:-:S06]  /*62840*/  WARPGROUP.ARRIVE ;  /* 0x00000000000079c5 */ /* 0x004fcc0000000000 */
[----:B------:R-:W-:Y:S01]  /*62850*/  HGMMA.64x256x8.F32.TF32 R24, gdesc[UR44], R24, gsb0 ;  /* 0x07e000002c1879f0 */ /* 0x000fe20008002818 */
[----:B------:R-:W-:Y:S01]  /*62860*/  UMOV UR18, UR42 ;  /* 0x0000002a00127c82 */ /* 0x000fe20008000000 */
[----:B------:R-:W-:Y:S01]  /*62870*/  UMOV UR19, UR43 ;  /* 0x0000002b00137c82 */ /* 0x000fe20008000000 */
[----:B------:R-:W-:Y:S02]  /*62880*/  WARPGROUP.DEPBAR.LE gsb0, 0x0 ;  /* 0x00008000000079c5 */ /* 0x000fe40000010000 */
[----:B------:R-:W-:-:S15]  /*62890*/  WARPGROUP.ARRIVE ;  /* 0x00000000000079c5 */ /* 0x000fde0000000000 */
[----:B------:R-:W-:-:S08]  /*628a0*/  NOP ;  /* 0x0000000000007918 */ /* 0x000fd00000000000 */
        /* <DEDUP_REMOVED lines=13> */
[----:B------:R-:W-:Y:S02]  /*62980*/  R2UR UR52, R9 ;  /* 0x00000000093472ca */ /* 0x000fe400000e0000 */
[----:B------:R-:W2:Y:S01]  /*62990*/  LDL R9, [R1+0x2d20] ;  /* 0x002d200001097983 */ /* 0x000ea20000100800 */
[----:B------:R-:W-:Y:S01]  /*629a0*/  UMOV UR34, UR58 ;  /* 0x0000003a00227c82 */ /* 0x000fe20008000000 */
[----:B------:R-:W-:Y:S01]  /*629b0*/  UMOV UR35, UR59 ;  /* 0x0000003b00237c82 */ /* 0x000fe20008000000 */
[----:B------:R-:W-:Y:S01]  /*629c0*/  UMOV UR30, UR56 ;  /* 0x00000038001e7c82 */ /* 0x000fe20008000000 */
[----:B------:R-:W-:Y:S01]  /*629d0*/  UMOV UR31, UR57 ;  /* 0x00000039001f7c82 */ /* 0x000fe20008000000 */
[----:B------:R-:W-:Y:S01]  /*629e0*/  R2UR UR53, R10 ;  /* 0x000000000a3572ca */ /* 0x000fe200000e0000 */
[----:B------:R-:W-:Y:S01]  /*629f0*/  UIADD3 UR7, UR7, 0x1, URZ ;  /* 0x0000000107077890 */ /* 0x000fe2000fffe03f */
[----:B------:R-:W3:Y:S01]  /*62a00*/  LDL.LU R14, [R1+0x2244] ;  /* 0x00224400010e7983 */ /* 0x000ee20000300800 */
[----:B------:R-:W-:-:S03]  /*62a10*/  R2UR UR5, R6 ;  /* 0x00000000060572ca */ /* 0x000fc600000e0000 */
[----:B------:R-:W4:Y:S01]  /*62a20*/  LDL.LU R13, [R1+0x2248] ;  /* 0x00224800010d7983 */ /* 0x000f220000300800 */
[----:B------:R-:W-:Y:S02]  /*62a30*/  WARPGROUP.DEPBAR.LE gsb0, 0x0 ;  /* 0x00008000000079c5 */ /* 0x000fe40000010000 */
[----:B------:R-:W-:-:S11]  /*62a40*/  WARPGROUP.ARRIVE ;  /* 0x00000000000079c5 */ /* 0x000fd60000000000 */
[----:B------:R-:W-:Y:S01]  /*62a50*/  HGMMA.64x256x8.F32.TF32 R24, gdesc[UR36], R24, gsb0 ;  /* 0x07e00000241879f0 */ /* 0x000fe20008002818 */
[----:B------:R-:W-:Y:S02]  /*62a60*/  UIMAD UR12, UR6, -0x40, UR53 ;  /* 0xffffffc0060c78a4 */ /* 0x000fe4000f8e0235 */
[----:B------:R-:W-:Y:S02]  /*62a70*/  WARPGROUP.DEPBAR.LE gsb0, 0x0 ;  /* 0x00008000000079c5 */ /* 0x000fe40000010000 */
[----:B------:R-:W-:-:S15]  /*62a80*/  WARPGROUP.ARRIVE ;  /* 0x00000000000079c5 */ /* 0x000fde0000000000 */
[----:B------:R-:W-:-:S08]  /*62a90*/  NOP ;  /* 0x0000000000007918 */ /* 0x000fd00000000000 */
[----:B------:R-:W-:Y:S01]  /*62aa0*/  HGMMA.64x256x8.F32.TF32 R24, gdesc[UR32], R24, gsb0 ;  /* 0x07e00000201879f0 */ /* 0x000fe20008002818 */
[----:B------:R-:W-:-:S04]  /*62ab0*/  UISETP.GT.AND UP1, UPT, UR12, URZ, UPT ;  /* 0x0000003f0c00728c */ /* 0x000fc8000bf24270 */
[----:B------:R-:W-:Y:S02]  /*62ac0*/  USEL UR10, URZ, 0x4, !UP1 ;  /* 0x000000043f0a7887 */ /* 0x000fe4000c800000 */
[----:B------:R-:W-:-:S04]  /*62ad0*/  UISETP.GT.AND UP1, UPT, UR7, 0x5, UPT ;  /* 0x000000050700788c */ /* 0x000fc8000bf24270 */
[----:B------:R-:W-:Y:S01]  /*62ae0*/  USEL UR7, UR7, URZ, !UP1 ;  /* 0x0000003f07077287 */ /* 0x000fe2000c800000 */
[----:B--2---:R-:W-:Y:S02]  /*62af0*/  R2UR UR14, R9 ;  /* 0x00000000090e72ca */ /* 0x004fe400000e0000 */
[----:B------:R-:W2:Y:S01]  /*62b00*/  LDL.LU R9, [R1+0x224c] ;  /* 0x00224c0001097983 */ /* 0x000ea20000300800 */
[----:B------:R-:W-:Y:S01]  /*62b10*/  ULEA UR13, UR7, UR61, 0x11 ;  /* 0x0000003d070d7291 */ /* 0x000fe2000f8e883f */
[----:B------:R-:W-:Y:S02]  /*62b20*/  R2UR UR4, R5 ;  /* 0x00000000050472ca */ /* 0x000fe400000e0000 */
[----:B------:R-:W4:Y:S04]  /*62b30*/  LDL.LU R12, [R1+0x2250] ;  /* 0x00225000010c7983 */ /* 0x000f280000300800 */
[----:B------:R-:W4:Y:S01]  /*62b40*/  LDL.LU R11, [R1+0x2254] ;  /* 0x00225400010b7983 */ /* 0x000f220000300800 */
[----:B------:R-:W-:-:S03]  /*62b50*/  VIADD R5, R7, UR13 ;  /* 0x0000000d07057c36 */ /* 0x000fc60008000000 */
[----:B------:R-:W4:Y:S04]  /*62b60*/  LDL.LU R6, [R1+0x2264] ;  /* 0x0022640001067983 */ /* 0x000f280000300800 */
[----:B------:R1:W-:Y:S04]  /*62b70*/  STL [R1+0x3334], R7 ;  /* 0x0033340701007387 */ /* 0x0003e80000100800 */
[----:B-1----:R-:W2:Y:S01]  /*62b80*/  LDL.LU R7, [R1+0x2240] ;  /* 0x0022400001077983 */ /* 0x002ea20000300800 */
[----:B------:R-:W-:-:S04]  /*62b90*/  UISETP.GE.AND UP0, UPT, UR6, UR52, UPT ;  /* 0x000000340600728c */ /* 0x000fc8000bf06270 */
[----:B------:R-:W-:Y:S01]  /*62ba0*/  USEL UR10, UR10, URZ, !UP0 ;  /* 0x0000003f0a0a7287 */ /* 0x000fe2000c000000 */
[----:B------:R-:W-:-:S05]  /*62bb0*/  UMOV UR11, UR49 ;  /* 0x00000031000b7c82 */ /* 0x000fca0008000000 */
[----:B------:R-:W-:Y:S01]  /*62bc0*/  ISETP.NE.U32.AND P0, PT, RZ, UR10, PT ;  /* 0x0000000aff007c0c */ /* 0x000fe2000bf05070 */
[----:B------:R-:W-:Y:S01]  /*62bd0*/  UMOV UR10, UR48 ;  /* 0x00000030000a7c82 */ /* 0x000fe20008000000 */
[----:B------:R-:W-:Y:S02]  /*62be0*/  WARPGROUP.DEPBAR.LE gsb0, 0x0 ;  /* 0x00008000000079c5 */ /* 0x000fe40000010000 */
[----:B------:R-:W-:-:S06]  /*62bf0*/  WARPGROUP.ARRIVE ;  /* 0x00000000000079c5 */ /* 0x000fcc0000000000 */
[----:B------:R-:W-:Y:S01]  /*62c00*/  HGMMA.64x256x8.F32.TF32 R24, gdesc[UR28], R24, gsb0 ;  /* 0x07e000001c1879f0 */ /* 0x000fe20008002818 */
[----:B------:R-:W-:-:S05]  /*62c10*/  IADD3 R252, P1, R252, R2, RZ ;  /* 0x00000002fcfc7210 */ /* 0x000fca0007f3e0ff */
[----:B------:R-:W-:Y:S01]  /*62c20*/  IMAD.X R15, R15, 0x1, R0, P1 ;  /* 0x000000010f0f7824 */ /* 0x000fe200008e0600 */
[----:B---3--:R-:W-:Y:S01]  /*62c30*/  IADD3 R14, P1, R14, R2, RZ ;  /* 0x000000020e0e7210 */ /* 0x008fe20007f3e0ff */
[----:B------:R-:W-:Y:S02]  /*62c40*/  WARPGROUP.DEPBAR.LE gsb0, 0x0 ;  /* 0x00008000000079c5 */ /* 0x000fe40000010000 */
[----:B------:R-:W-:-:S15]  /*62c50*/  WARPGROUP.ARRIVE ;  /* 0x00000000000079c5 */ /* 0x000fde0000000000 */
[----:B------:R-:W-:-:S03]  /*62c60*/  NOP ;  /* 0x0000000000007918 */ /* 0x000fc60000000000 */
[----:B------:R-:W-:Y:S01]  /*62c70*/  HGMMA.64x256x8.F32.TF32 R24, gdesc[UR8], R24, gsb0 ;  /* 0x07e00000081879f0 */ /* 0x000fe20008002818 */
[----:B--2---:R-:W-:Y:S01]  /*62c80*/  IMAD.X R7, R7, 0x1, R0, P1 ;  /* 0x0000000107077824 */ /* 0x004fe200008e0600 */
[----:B------:R-:W-:-:S05]  /*62c90*/  IADD3 R9, P2, R9, R2, RZ ;  /* 0x0000000209097210 */ /* 0x000fca0007f5e0ff */
[----:B----4-:R-:W-:Y:S01]  /*62ca0*/  IMAD.X R13, R13, 0x1, R0, P2 ;  /* 0x000000010d0d7824 */ /* 0x010fe200010e0600 */
[----:B------:R-:W-:-:S05]  /*62cb0*/  IADD3 R11, P1, R11, R2, RZ ;  /* 0x000000020b0b7210 */ /* 0x000fca0007f3e0ff */
[----:B------:R-:W-:Y:S01]  /*62cc0*/  IMAD.X R12, R12, 0x1, R0, P1 ;  /* 0x000000010c0c7824 */ /* 0x000fe200008e0600 */
[----:B------:R-:W-:Y:S02]  /*62cd0*/  WARPGROUP.DEPBAR.LE gsb0, 0x0 ;  /* 0x00008000000079c5 */ /* 0x000fe40000010000 */
[----:B------:R-:W-:Y:S04]  /*62ce0*/  STL [R1+0x3364], R76 ;  /* 0x0033644c01007387 */ /* 0x000fe80000100800 */
[----:B------:R-:W-:Y:S04]  /*62cf0*/  STL [R1+0x3360], R77 ;  /* 0x0033604d01007387 */ /* 0x000fe80000100800 */
[----:B------:R-:W-:Y:S04]  /*62d00*/  STL [R1+0x335c], R78 ;  /* 0x00335c4e01007387 */ /* 0x000fe80000100800 */
[----:B------:R-:W-:Y:S04]  /*62d10*/  STL [R1+0x3358], R79 ;  /* 0x0033584f01007387 */ /* 0x000fe80000100800 */
[----:B------:R1:W-:Y:S04]  /*62d20*/  STL [R1+0x3354], R80 ;  /* 0x0033545001007387 */ /* 0x0003e80000100800 */
[----:B-1----:R-:W2:Y:S04]  /*62d30*/  LDL.LU R80, [R1+0x225c] ;  /* 0x00225c0001507983 */ /* 0x002ea80000300800 */
[----:B------:R1:W-:Y:S04]  /*62d40*/  STL [R1+0x3350], R81 ;  /* 0x0033505101007387 */ /* 0x0003e80000100800 */
[----:B------:R-:W-:Y:S04]  /*62d50*/  STL [R1+0x334c], R82 ;  /* 0x00334c5201007387 */ /* 0x000fe80000100800 */
[----:B------:R-:W-:Y:S04]  /*62d60*/  STL [R1+0x3348], R83 ;  /* 0x0033485301007387 */ /* 0x000fe80000100800 */
[----:B------:R-:W-:Y:S04]  /*62d70*/  STL [R1+0x3344], R84 ;  /* 0x0033445401007387 */ /* 0x000fe80000100800 */
[----:B------:R-:W-:Y:S04]  /*62d80*/  STL [R1+0x3340], R85 ;  /* 0x0033405501007387 */ /* 0x000fe80000100800 */
[----:B------:R-:W-:Y:S04]  /*62d90*/  STL [R1+0x333c], R86 ;  /* 0x00333c5601007387 */ /* 0x000fe80000100800 */
[----:B------:R-:W-:Y:S04]  /*62da0*/  STL [R1+0x3338], R87 ;  /* 0x0033385701007387 */ /* 0x000fe80000100800 */
        /* <DEDUP_REMOVED lines=25> */
[----:B------:R-:W-:Y:S01]  /*62f40*/  STL.64 [R1+0x3260], R138 ;  /* 0x0032608a01007387 */ /* 0x000fe20000100a00 */
[----:B------:R-:W-:-:S03]  /*62f50*/  IMAD.MOV.U32 R76, RZ, RZ, R252 ;  /* 0x000000ffff4c7224 */ /* 0x000fc600078e00fc */
[----:B------:R-:W-:Y:S01]  /*62f60*/  STL.64 [R1+0x3258], R140 ;  /* 0x0032588c01007387 */ /* 0x000fe20000100a00 */
[----:B------:R-:W-:Y:S01]  /*62f70*/  IMAD.MOV.U32 R77, RZ, RZ, R15 ;  /* 0x000000ffff4d7224 */ /* 0x000fe200078e000f */
[----:B------:R-:W-:Y:S06]  /*62f80*/  BAR.SYNC.DEFER_BLOCKING 0x0 ;  /* 0x0000000000007b1d */ /* 0x000fec0000010000 */
[----:B------:R-:W-:Y:S04]  /*62f90*/  STL.64 [R1+0x3250], R142 ;  /* 0x0032508e01007387 */ /* 0x000fe80000100a00 */
[----:B------:R-:W-:Y:S04]  /*62fa0*/  STL.64 [R1+0x3248], R144 ;  /* 0x0032489001007387 */ /* 0x000fe80000100a00 */
[----:B------:R-:W-:Y:S04]  /*62fb0*/  STL.64 [R1+0x3240], R146 ;  /* 0x0032409201007387 */ /* 0x000fe80000100a00 */
[----:B------:R-:W-:Y:S04]  /*62fc0*/  STL.64 [R1+0x3238], R148 ;  /* 0x0032389401007387 */ /* 0x000fe80000100a00 */
[----:B------:R-:W-:Y:S04]  /*62fd0*/  STL.64 [R1+0x3230], R150 ;  /* 0x0032309601007387 */ /* 0x000fe80000100a00 */
[----:B-1----:R-:W3:Y:S04]  /*62fe0*/  LDL.LU R81, [R1+0x2258] ;  /* 0x0022580001517983 */ /* 0x002ee80000300800 */
[----:B------:R-:W-:Y:S01]  /*62ff0*/  @!PT LDS RZ, [RZ] ;  /* 0x00000000fffff984 */ /* 0x000fe20000000800 */
[----:B------:R-:W-:Y:S01]  /*63000*/  @!PT LDS RZ, [RZ] ;  /* 0x00000000fffff984 */ /* 0x000fe20000000800 */
[----:B------:R-:W-:Y:S01]  /*63010*/  @!PT LDS RZ, [RZ] ;  /* 0x00000000fffff984 */ /* 0x000fe20000000800 */
[----:B------:R1:W-:Y:S04]  /*63020*/  LDGSTS.E [R5], desc[UR4][R76.64], P0 ;  /* 0x000000004c057fae */ /* 0x0003e80008121844 */
[----:B------:R-:W4:Y:S01]  /*63030*/  LDL.LU R10, [R1+0x2260] ;  /* 0x00226000010a7983 */ /* 0x000f220000300800 */
[----:B-1----:R-:W-:-:S02]  /*63040*/  IMAD.MOV.U32 R76, RZ, RZ, R14 ;  /* 0x000000ffff4c7224 */ /* 0x002fc400078e000e */
[----:B------:R-:W-:Y:S01]  /*63050*/  IMAD.MOV.U32 R77, RZ, RZ, R7 ;  /* 0x000000ffff4d7224 */ /* 0x000fe200078e0007 */
[----:B------:R-:W-:Y:S04]  /*63060*/  STL [R1+0x2244], R14 ;  /* 0x0022440e01007387 */ /* 0x000fe80000100800 */
[----:B------:R1:W-:Y:S04]  /*63070*/  LDGSTS.E [R5+0x4000], desc[UR4][R76.64], P0 ;  /* 0x040000004c057fae */ /* 0x0003e80008121844 */
[----:B------:R-:W-:Y:S04]  /*63080*/  STL [R1+0x2240], R7 ;  /* 0x0022400701007387 */ /* 0x000fe80000100800 */
[----:B------:R1:W-:Y:S02]  /*63090*/  STL [R1+0x224c], R9 ;  /* 0x00224c0901007387 */ /* 0x0003e40000100800 */
[----:B-1----:R-:W-:-:S02]  /*630a0*/  IMAD.MOV.U32 R76, RZ, RZ, R9 ;  /* 0x000000ffff4c7224 */ /* 0x002fc400078e0009 */
[----:B------:R-:W-:Y:S01]  /*630b0*/  IMAD.MOV.U32 R77, RZ, RZ, R13 ;  /* 0x000000ffff4d7224 */ /* 0x000fe200078e000d */
[----:B------:R1:W-:Y:S04]  /*630c0*/  STL [R1+0x2248], R13 ;  /* 0x0022480d01007387 */ /* 0x0003e80000100800 */
[----:B------:R-:W4:Y:S04]  /*630d0*/  LDL.LU R78, [R1+0x226c] ;  /* 0x00226c00014e7983 */ /* 0x000f280000300800 */
[----:B------:R-:W-:Y:S04]  /*630e0*/  LDGSTS.E [R5+0x8000], desc[UR4][R76.64], P0 ;  /* 0x080000004c057fae */ /* 0x000fe80008121844 */
[----:B------:R-:W4:Y:S04]  /*630f0*/  LDL.LU R79, [R1+0x2268] ;  /* 0x00226800014f7983 */ /* 0x000f280000300800 */
[----:B------:R-:W4:Y:S04]  /*63100*/  LDL.LU R76, [R1+0x2270] ;  /* 0x00227000014c7983 */ /* 0x000f280000300800 */
[----:B------:R-:W4:Y:S01]  /*63110*/  LDL.LU R9, [R1+0x2274] ;  /* 0x0022740001097983 */ /* 0x000f220000300800 */
[----:B-1----:R-:W-:-:S03]  /*63120*/  IMAD.MOV.U32 R13, RZ, RZ, R12 ;  /* 0x000000ffff0d7224 */ /* 0x002fc600078e000c */
[----:B------:R-:W4:Y:S04]  /*63130*/  LDL.LU R77, [R1+0x2278] ;  /* 0x00227800014d7983 */ /* 0x000f280000300800 */
[----:B------:R-:W4:Y:S04]  /*63140*/  LDL.LU R14, [R1+0x227c] ;  /* 0x00227c00010e7983 */ /* 0x000f280000300800 */
[----:B------:R-:W-:Y:S04]  /*63150*/  STL [R1+0x2254], R11 ;  /* 0x0022540b01007387 */ /* 0x000fe80000100800 */
[----:B------:R1:W-:Y:S02]  /*63160*/  STL [R1+0x2250], R12 ;  /* 0x0022500c01007387 */ /* 0x0003e40000100800 */
[----:B-1----:R-:W-:-:S05]  /*63170*/  IMAD.MOV.U32 R12, RZ, RZ, R11 ;  /* 0x000000ffff0c7224 */ /* 0x002fca00078e000b */
[----:B------:R-:W-:Y:S04]  /*63180*/  LDGSTS.E [R5+0xc000], desc[UR4][R12.64], P0 ;  /* 0x0c0000000c057fae */ /* 0x000fe80008121844 */
[----:B------:R-:W4:Y:S04]  /*63190*/  LDL.LU R13, [R1+0x2280] ;  /* 0x00228000010d7983 */ /* 0x000f280000300800 */
[----:B------:R-:W4:Y:S04]  /*631a0*/  LDL.LU R7, [R1+0x2284] ;  /* 0x0022840001077983 */ /* 0x000f280000300800 */
[----:B------:R-:W4:Y:S04]  /*631b0*/  LDL.LU R12, [R1+0x2288] ;  /* 0x00228800010c7983 */ /* 0x000f280000300800 */
[----:B------:R-:W4:Y:S01]  /*631c0*/  LDL.LU R11, [R1+0x228c] ;  /* 0x00228c00010b7983 */ /* 0x000f220000300800 */
[----:B------:R-:W-:-:S04]  /*631d0*/  UISETP.GT.AND UP1, UPT, UR12, 0x1, UPT ;  /* 0x000000010c00788c */ /* 0x000fc8000bf24270 */
[----:B------:R-:W-:-:S04]  /*631e0*/  USEL UR8, URZ, 0x4, !UP1 ;  /* 0x000000043f087887 */ /* 0x000fc8000c800000 */
[----:B------:R-:W-:Y:S01]  /*631f0*/  USEL UR8, UR8, URZ, !UP0 ;  /* 0x0000003f08087287 */ /* 0x000fe2000c000000 */
[----:B------:R-:W-:-:S05]  /*63200*/  IADD3 R6, P2, R6, R2, RZ ;  /* 0x0000000206067210 */ /* 0x000fca0007f5e0ff */
[----:B------:R-:W-:Y:S02]  /*63210*/  ISETP.NE.U32.AND P0, PT, RZ, UR8, PT ;  /* 0x00000008ff007c0c */ /* 0x000fe4000bf05070 */
[----:B--2---:R-:W-:-:S05]  /*63220*/  IADD3 R80, P1, R80, R2, RZ ;  /* 0x0000000250507210 */ /* 0x004fca0007f3e0ff */
[----:B------:R-:W-:Y:S01]  /*63230*/  STL [R1+0x225c], R80 ;  /* 0x00225c5001007387 */ /* 0x000fe20000100800 */
[----:B------:R-:W-:-:S04]  /*63240*/  UISETP.GT.AND UP1, UPT, UR12, 0x2, UPT ;  /* 0x000000020c00788c */ /* 0x000fc8000bf24270 */
[----:B------:R-:W-:-:S04]  /*63250*/  USEL UR8, URZ, 0x4, !UP1 ;  /* 0x000000043f087887 */ /* 0x000fc8000c800000 */
[----:B------:R-:W-:Y:S01]  /*63260*/  USEL UR8, UR8, URZ, !UP0 ;  /* 0x0000003f08087287 */ /* 0x000fe2000c000000 */
[----:B---3--:R-:W-:-:S05]  /*63270*/  IMAD.X R81, R81, 0x1, R0, P1 ;  /* 0x0000000151517824 */ /* 0x008fca00008e0600 */
[----:B------:R1:W-:Y:S01]  /*63280*/  STL [R1+0x2258], R81 ;  /* 0x0022585101007387 */ /* 0x0003e20000100800 */
[----:B----4-:R-:W-:-:S03]  /*63290*/  IMAD.X R10, R10, 0x1, R0, P2 ;  /* 0x000000010a0a7824 */ /* 0x010fc600010e0600 */
[----:B------:R-:W-:Y:S04]  /*632a0*/  STL [R1+0x2264], R6 ;  /* 0x0022640601007387 */ /* 0x000fe80000100800 */
[----:B------:R1:W-:Y:S04]  /*632b0*/  LDGSTS.E [R5+0x4], desc[UR4][R80.64], P0 ;  /* 0x0000400050057fae */ /* 0x0003e80008121844 */
[----:B------:R2:W-:Y:S01]  /*632c0*/  STL [R1+0x2260], R10 ;  /* 0x0022600a01007387 */ /* 0x0005e20000100800 */
[----:B-1----:R-:W-:Y:S02]  /*632d0*/  IMAD.MOV.U32 R81, RZ, RZ, R10 ;  /* 0x000000ffff517224 */ /* 0x002fe400078e000a */
[----:B------:R-:W-:Y:S01]  /*632e0*/  IMAD.MOV.U32 R80, RZ, RZ, R6 ;  /* 0x000000ffff507224 */ /* 0x000fe200078e0006 */
[----:B--2---:R-:W2:Y:S04]  /*632f0*/  LDL.LU R10, [R1+0x2290] ;  /* 0x00229000010a7983 */ /* 0x004ea80000300800 */
[----:B------:R-:W3:Y:S04]  /*63300*/  LDL.LU R6, [R1+0x2294] ;  /* 0x0022940001067983 */ /* 0x000ee80000300800 */
[----:B------:R-:W-:Y:S01]  /*63310*/  LDGSTS.E [R5+0x4004], desc[UR4][R80.64], P0 ;  /* 0x0400400050057fae */ /* 0x000fe20008121844 */
[----:B------:R-:W-:-:S05]  /*63320*/  IADD3 R78, P1, R78, R2, RZ ;  /* 0x000000024e4e7210 */ /* 0x000fca0007f3e0ff */
[----:B------:R-:W-:Y:S01]  /*63330*/  IMAD.X R79, R79, 0x1, R0, P1 ;  /* 0x000000014f4f7824 */ /* 0x000fe200008e0600 */
[----:B------:R1:W-:Y:S01]  /*63340*/  STL [R1+0x226c], R78 ;  /* 0x00226c4e01007387 */ /* 0x0003e20000100800 */
[----:B------:R-:W-:-:S03]  /*63350*/  IADD3 R9, P2, R9, R2, RZ ;  /* 0x0000000209097210 */ /* 0x000fc60007f5e0ff */
[----:B------:R4:W-:Y:S02]  /*63360*/  STL [R1+0x2268], R79 ;  /* 0x0022684f01007387 */ /* 0x0009e40000100800 */
[--C-:B------:R-:W-:Y:S02]  /*63370*/  IMAD.X R76, R76, 0x1, R0.reuse, P2 ;  /* 0x000000014c4c7824 */ /* 0x100fe400010e0600 */
[----:B------:R1:W-:Y:S01]  /*63380*/  LDGSTS.E [R5+0x8004], desc[UR4][R78.64], P0 ;  /* 0x080040004e057fae */ /* 0x0003e20008121844 */
[----:B------:R-:W-:Y:S02]  /*63390*/  IADD3 R14, P3, R14, R2, RZ ;  /* 0x000000020e0e7210 */ /* 0x000fe40007f7e0ff */
[----:B------:R-:W-:Y:S01]  /*633a0*/  ISETP.NE.U32.AND P1, PT, RZ, UR8, PT ;  /* 0x00000008ff007c0c */ /* 0x000fe2000bf25070 */
[----:B------:R-:W-:Y:S02]  /*633b0*/  STL [R1+0x2274], R9 ;  /* 0x0022740901007387 */ /* 0x000fe40000100800 */
[----:B------:R-:W-:-:S02]  /*633c0*/  IMAD.X R77, R77, 0x1, R0, P3 ;  /* 0x000000014d4d7824 */ /* 0x000fc400018e0600 */
[----:B-1----:R-:W-:Y:S02]  /*633d0*/  IMAD.MOV.U32 R78, RZ, RZ, R9 ;  /* 0x000000ffff4e7224 */ /* 0x002fe400078e0009 */
[----:B----4-:R-:W-:Y:S01]  /*633e0*/  IMAD.MOV.U32 R79, RZ, RZ, R76 ;  /* 0x000000ffff4f7224 */ /* 0x010fe200078e004c */
[----:B------:R1:W-:Y:S04]  /*633f0*/  STL [R1+0x2270], R76 ;  /* 0x0022704c01007387 */ /* 0x0003e80000100800 */
[----:B------:R4:W-:Y:S04]  /*63400*/  LDGSTS.E [R5+0xc004], desc[UR4][R78.64], P0 ;  /* 0x0c0040004e057fae */ /* 0x0009e80008121844 */
[----:B------:R-:W-:Y:S04]  /*63410*/  STL [R1+0x227c], R14 ;  /* 0x00227c0e01007387 */ /* 0x000fe80000100800 */
[----:B------:R4:W-:Y:S04]  /*63420*/  STL [R1+0x2278], R77 ;  /* 0x0022784d01007387 */ /* 0x0009e80000100800 */
[----:B-1----:R-:W2:Y:S01]  /*63430*/  LDL.LU R76, [R1+0x229c] ;  /* 0x00229c00014c7983 */ /* 0x002ea20000300800 */
[----:B----4-:R-:W-:-:S02]  /*63440*/  IMAD.MOV.U32 R78, RZ, RZ, R14 ;  /* 0x000000ffff4e7224 */ /* 0x010fc400078e000e */
[----:B------:R-:W-:Y:S01]  /*63450*/  IMAD.MOV.U32 R79, RZ, RZ, R77 ;  /* 0x000000ffff4f7224 */ /* 0x000fe200078e004d */
[----:B------:R-:W4:Y:S04]  /*63460*/  LDL.LU R9, [R1+0x22a4] ;  /* 0x0022a40001097983 */ /* 0x000f280000300800 */
[----:B------:R-:W4:Y:S01]  /*63470*/  LDL.LU R77, [R1+0x2298] ;  /* 0x00229800014d7983 */ /* 0x000f220000300800 */
[----:B------:R-:W-:-:S03]  /*63480*/  IADD3 R7, P0, R7, R2, RZ ;  /* 0x0000000207077210 */ /* 0x000fc60007f1e0ff */
[----:B------:R-:W4:Y:S02]  /*63490*/  LDL.LU R14, [R1+0x22a0] ;  /* 0x0022a000010e7983 */ /* 0x000f240000300800 */
[--C-:B------:R-:W-:Y:S01]  /*634a0*/  IMAD.X R13, R13, 0x1, R0.reuse, P0 ;  /* 0x000000010d0d7824 */ /* 0x100fe200000e0600 */
[----:B------:R-:W-:Y:S01]  /*634b0*/  IADD3 R11, P2, R11, R2, RZ ;  /* 0x000000020b0b7210 */ /* 0x000fe20007f5e0ff */
[----:B------:R1:W-:Y:S04]  /*634c0*/  STL [R1+0x2284], R7 ;  /* 0x0022840701007387 */ /* 0x0003e80000100800 */
[----:B------:R1:W-:Y:S01]  /*634d0*/  LDGSTS.E [R5+0x8], desc[UR4][R78.64], P1 ;  /* 0x000080004e057fae */ /* 0x0003e20008921844 */
[----:B------:R-:W-:-:S03]  /*634e0*/  IMAD.X R12, R12, 0x1, R0, P2 ;  /* 0x000000010c0c7824 */ /* 0x000fc600010e0600 */
[----:B------:R1:W-:Y:S04]  /*634f0*/  STL [R1+0x2280], R13 ;  /* 0x0022800d01007387 */ /* 0x0003e80000100800 */
[----:B------:R-:W-:Y:S01]  /*63500*/  STL [R1+0x228c], R11 ;  /* 0x00228c0b01007387 */ /* 0x000fe20000100800 */
[----:B-1----:R-:W-:-:S03]  /*63510*/  IMAD.MOV.U32 R78, RZ, RZ, R7 ;  /* 0x000000ffff4e7224 */ /* 0x002fc600078e0007 */
[----:B------:R-:W4:Y:S01]  /*63520*/  LDL.LU R7, [R1+0x22ac] ;  /* 0x0022ac0001077983 */ /* 0x000f220000300800 */
[----:B------:R-:W-:Y:S02]  /*63530*/  IMAD.MOV.U32 R79, RZ, RZ, R13 ;  /* 0x000000ffff4f7224 */ /* 0x000fe400078e000d */
[----:B------:R-:W-:Y:S01]  /*63540*/  IMAD.MOV.U32 R13, RZ, RZ, R12 ;  /* 0x000000ffff0d7224 */ /* 0x000fe200078e000c */
[----:B------:R1:W-:Y:S01]  /*63550*/  STL [R1+0x2288], R12 ;  /* 0x0022880c01007387 */ /* 0x0003e20000100800 */
[----:B------:R-:W-:-:S03]  /*63560*/  UISETP.GT.AND UP1, UPT, UR12, 0x3, UPT ;  /* 0x000000030c00788c */ /* 0x000fc6000bf24270 */
[----:B------:R-:W-:Y:S01]  /*63570*/  LDGSTS.E [R5+0x4008], desc[UR4][R78.64], P1 ;  /* 0x040080004e057fae */ /* 0x000fe20008921844 */
[----:B-1----:R-:W-:-:S03]  /*63580*/  IMAD.MOV.U32 R12, RZ, RZ, R11 ;  /* 0x000000ffff0c7224 */ /* 0x002fc600078e000b */
[----:B------:R-:W4:Y:S01]  /*63590*/  LDL.LU R11, [R1+0x22a8] ;  /* 0x0022a800010b7983 */ /* 0x000f220000300800 */
[----:B------:R-:W-:-:S03]  /*635a0*/  USEL UR8, URZ, 0x4, !UP1 ;  /* 0x000000043f087887 */ /* 0x000fc6000c800000 */
[----:B------:R1:W-:Y:S01]  /*635b0*/  LDGSTS.E [R5+0x8008], desc[UR4][R12.64], P1 ;  /* 0x080080000c057fae */ /* 0x0003e20008921844 */
[----:B------:R-:W-:Y:S01]  /*635c0*/  USEL UR8, UR8, URZ, !UP0 ;  /* 0x0000003f08087287 */ /* 0x000fe2000c000000 */
[----:B---3--:R-:W-:-:S05]  /*635d0*/  IADD3 R6, P0, R6, R2, RZ ;  /* 0x0000000206067210 */ /* 0x008fca0007f1e0ff */
[----:B--2---:R-:W-:Y:S01]  /*635e0*/  IMAD.X R10, R10, 0x1, R0, P0 ;  /* 0x000000010a0a7824 */ /* 0x004fe200000e0600 */
[----:B------:R-:W-:Y:S04]  /*635f0*/  STL [R1+0x2294], R6 ;  /* 0x0022940601007387 */ /* 0x000fe80000100800 */
[----:B------:R2:W-:Y:S04]  /*63600*/  STL [R1+0x2290], R10 ;  /* 0x0022900a01007387 */ /* 0x0005e80000100800 */
[----:B------:R-:W3:Y:S01]  /*63610*/  LDL.LU R80, [R1+0x22b4] ;  /* 0x0022b40001507983 */ /* 0x000ee20000300800 */
[----:B-1----:R-:W-:-:S02]  /*63620*/  IMAD.MOV.U32 R12, RZ, RZ, R6 ;  /* 0x000000ffff0c7224 */ /* 0x002fc400078e0006 */
[----:B------:R-:W-:Y:S01]  /*63630*/  IMAD.MOV.U32 R13, RZ, RZ, R10 ;  /* 0x000000ffff0d7224 */ /* 0x000fe200078e000a */
[----:B------:R-:W3:Y:S04]  /*63640*/  LDL.LU R78, [R1+0x263c] ;  /* 0x00263c00014e7983 */ /* 0x000ee80000300800 */
[----:B------:R-:W3:Y:S04]  /*63650*/  LDL.LU R81, [R1+0x22b0] ;  /* 0x0022b00001517983 */ /* 0x000ee80000300800 */
[----:B------:R-:W-:Y:S04]  /*63660*/  LDGSTS.E [R5+0xc008], desc[UR4][R12.64], P1 ;  /* 0x0c0080000c057fae */ /* 0x000fe80008921844 */
[----:B------:R-:W3:Y:S01]  /*63670*/  LDL.LU R79, [R1+0x2638] ;  /* 0x00263800014f7983 */ /* 0x000ee20000300800 */
[----:B------:R-:W-:-:S03]  /*63680*/  ISETP.NE.U32.AND P0, PT, RZ, UR8, PT ;  /* 0x00000008ff007c0c */ /* 0x000fc6000bf05070 */
[----:B------:R-:W3:Y:S04]  /*63690*/  LDL.LU R13, [R1+0x2640] ;  /* 0x00264000010d7983 */ /* 0x000ee80000300800 */
[----:B------:R-:W3:Y:S04]  /*636a0*/  LDL.LU R12, [R1+0x2644] ;  /* 0x00264400010c7983 */ /* 0x000ee80000300800 */
[----:B--2---:R-:W2:Y:S04]  /*636b0*/  LDL.LU R10, [R1+0x2648] ;  /* 0x00264800010a7983 */ /* 0x004ea80000300800 */
[----:B------:R-:W2:Y:S01]  /*636c0*/  LDL.LU R6, [R1+0x264c] ;  /* 0x00264c0001067983 */ /* 0x000ea20000300800 */
[----:B------:R-:W-:-:S02]  /*636d0*/  IADD3 R76, P1, R76, R2, RZ ;  /* 0x000000024c4c7210 */ /* 0x000fc40007f3e0ff */
[----:B----4-:R-:W-:-:S03]  /*636e0*/  IADD3 R9, P2, R9, R2, RZ ;  /* 0x0000000209097210 */ /* 0x010fc60007f5e0ff */
[--C-:B------:R-:W-:Y:S01]  /*636f0*/  IMAD.X R77, R77, 0x1, R0.reuse, P1 ;  /* 0x000000014d4d7824 */ /* 0x100fe200008e0600 */
[----:B------:R1:W-:Y:S01]  /*63700*/  STL [R1+0x229c], R76 ;  /* 0x00229c4c01007387 */ /* 0x0003e20000100800 */
[----:B------:R-:W-:-:S03]  /*63710*/  IMAD.X R14, R14, 0x1, R0, P2 ;  /* 0x000000010e0e7824 */ /* 0x000fc600010e0600 */
[----:B------:R-:W-:Y:S04]  /*63720*/  STL [R1+0x2298], R77 ;  /* 0x0022984d01007387 */ /* 0x000fe80000100800 */
[----:B------:R4:W-:Y:S04]  /*63730*/  STL [R1+0x22a4], R9 ;  /* 0x0022a40901007387 */ /* 0x0009e80000100800 */
[----:B------:R1:W-:Y:S04]  /*63740*/  LDGSTS.E [R5+0xc], desc[UR4][R76.64], P0 ;  /* 0x0000c0004c057fae */ /* 0x0003e80008121844 */
[----:B------:R4:W-:Y:S01]  /*63750*/  STL [R1+0x22a0], R14 ;  /* 0x0022a00e01007387 */ /* 0x0009e20000100800 */
[----:B------:R-:W-:Y:S01]  /*63760*/  IADD3 R7, P1, R7, R2, RZ ;  /* 0x0000000207077210 */ /* 0x000fe20007f3e0ff */
[----:B-1----:R-:W-:-:S02]  /*63770*/  IMAD.MOV.U32 R76, RZ, RZ, R9 ;  /* 0x000000ffff4c7224 */ /* 0x002fc400078e0009 */
[----:B----4-:R-:W4:Y:S01]  /*63780*/  LDL.LU R9, [R1+0x2654] ;  /* 0x0026540001097983 */ /* 0x010f220000300800 */
[----:B------:R-:W-:-:S03]  /*63790*/  IMAD.MOV.U32 R77, RZ, RZ, R14 ;  /* 0x000000ffff4d7224 */ /* 0x000fc600078e000e */
[----:B------:R-:W-:Y:S01]  /*637a0*/  STL [R1+0x22ac], R7 ;  /* 0x0022ac0701007387 */ /* 0x000fe20000100800 */
[----:B------:R-:W-:-:S03]  /*637b0*/  UISETP.GT.AND UP1, UPT, UR12, 0x20, UPT ;  /* 0x000000200c00788c */ /* 0x000fc6000bf24270 */
[----:B------:R1:W-:Y:S01]  /*637c0*/  LDGSTS.E [R5+0x400c], desc[UR4][R76.64], P0 ;  /* 0x0400c0004c057fae */ /* 0x0003e20008121844 */
[----:B------:R-:W-:-:S05]  /*637d0*/  IMAD.X R11, R11, 0x1, R0, P1 ;  /* 0x000000010b0b7824 */ /* 0x000fca00008e0600 */
[----:B------:R1:W-:Y:S04]  /*637e0*/  STL [R1+0x22a8], R11 ;  /* 0x0022a80b01007387 */ /* 0x0003e80000100800 */
[----:B------:R-:W4:Y:S01]  /*637f0*/  LDL.LU R14, [R1+0x2650] ;  /* 0x00265000010e7983 */ /* 0x000f220000300800 */
[----:B------:R-:W-:Y:S01]  /*63800*/  USEL UR8, URZ, 0x4, !UP1 ;  /* 0x000000043f087887 */ /* 0x000fe2000c800000 */
[----:B-1----:R-:W-:Y:S02]  /*63810*/  IMAD.MOV.U32 R76, RZ, RZ, R7 ;  /* 0x000000ffff4c7224 */ /* 0x002fe400078e0007 */
[----:B------:R-:W-:Y:S01]  /*63820*/  IMAD.MOV.U32 R77, RZ, RZ, R11 ;  /* 0x000000ffff4d7224 */ /* 0x000fe200078e000b */
[----:B------:R-:W-:-:S04]  /*63830*/  USEL UR8, UR8, URZ, !UP0 ;  /* 0x0000003f08087287 */ /* 0x000fc8000c000000 */
[----:B------:R-:W-:Y:S02]  /*63840*/  LDGSTS.E [R5+0x800c], desc[UR4][R76.64], P0 ;  /* 0x0800c0004c057fae */ /* 0x000fe40008121844 */
[----:B------:R-:W-:Y:S02]  /*63850*/  ISETP.NE.U32.AND P1, PT, RZ, UR8, PT ;  /* 0x00000008ff007c0c */ /* 0x000fe4000bf25070 */
[----:B------:R-:W4:Y:S04]  /*63860*/  LDL.LU R77, [R1+0x2658] ;  /* 0x00265800014d7983 */ /* 0x000f280000300800 */
[----:B------:R-:W4:Y:S04]  /*63870*/  LDL.LU R11, [R1+0x265c] ;  /* 0x00265c00010b7983 */ /* 0x000f280000300800 */
[----:B------:R-:W4:Y:S04]  /*63880*/  LDL.LU R76, [R1+0x2660] ;  /* 0x00266000014c7983 */ /* 0x000f280000300800 */
[----:B------:R-:W4:Y:S01]  /*63890*/  LDL.LU R7, [R1+0x2664] ;  /* 0x0026640001077983 */ /* 0x000f220000300800 */
[----:B---3--:R-:W-:-:S02]  /*638a0*/  IADD3 R80, P2, R80, R2, RZ ;  /* 0x0000000250507210 */ /* 0x008fc40007f5e0ff */
[----:B------:R-:W-:-:S03]  /*638b0*/  IADD3 R78, P3, R78, R2, RZ ;  /* 0x000000024e4e7210 */ /* 0x000fc60007f7e0ff */
[----:B------:R-:W-:-:S05]  /*638c0*/  IMAD.X R81, R81, 0x1, R0, P2 ;  /* 0x0000000151517824 */ /* 0x000fca00010e0600 */
[----:B------:R-:W-:Y:S01]  /*638d0*/  LDGSTS.E [R5+0xc00c], desc[UR4][R80.64], P0 ;  /* 0x0c00c00050057fae */ /* 0x000fe20008121844 */
[----:B------:R-:W-:-:S03]  /*638e0*/  IMAD.X R79, R79, 0x1, R0, P3 ;  /* 0x000000014f4f7824 */ /* 0x000fc600018e0600 */
[----:B------:R-:W-:Y:S04]  /*638f0*/  STL [R1+0x22b4], R80 ;  /* 0x0022b45001007387 */ /* 0x000fe80000100800 */
[----:B------:R-:W-:Y:S01]  /*63900*/  STL [R1+0x22b0], R81 ;  /* 0x0022b05101007387 */ /* 0x000fe20000100800 */
[----:B------:R-:W-:-:S03]  /*63910*/  IADD3 R12, P0, R12, R2, RZ ;  /* 0x000000020c0c7210 */ /* 0x000fc60007f1e0ff */
[----:B------:R1:W-:Y:S02]  /*63920*/  STL [R1+0x263c], R78 ;  /* 0x00263c4e01007387 */ /* 0x0003e40000100800 */
[----:B------:R-:W-:Y:S02]  /*63930*/  IMAD.X R13, R13, 0x1, R0, P0 ;  /* 0x000000010d0d7824 */ /* 0x000fe400000e0600 */
[----:B------:R-:W-:Y:S01]  /*63940*/  STL [R1+0x2638], R79 ;  /* 0x0026384f01007387 */ /* 0x000fe20000100800 */
[----:B--2---:R-:W-:-:S03]  /*63950*/  IADD3 R6, P2, R6, R2, RZ ;  /* 0x0000000206067210 */ /* 0x004fc60007f5e0ff */
[----:B------:R2:W-:Y:S02]  /*63960*/  STL [R1+0x2644], R12 ;  /* 0x0026440c01007387 */ /* 0x0005e40000100800 */
[----:B------:R-:W-:Y:S02]  /*63970*/  IMAD.X R10, R10, 0x1, R0, P2 ;  /* 0x000000010a0a7824 */ /* 0x000fe400010e0600 */
[----:B------:R1:W-:Y:S04]  /*63980*/  LDGSTS.E [R5+0x10000], desc[UR4][R78.64], P1 ;  /* 0x100000004e057fae */ /* 0x0003e80008921844 */
[----:B------:R3:W-:Y:S04]  /*63990*/  STL [R1+0x2640], R13 ;  /* 0x0026400d01007387 */ /* 0x0007e80000100800 */
[----:B------:R-:W-:Y:S01]  /*639a0*/  STL [R1+0x264c], R6 ;  /* 0x00264c0601007387 */ /* 0x000fe20000100800 */
[----:B-1----:R-:W-:-:S03]  /*639b0*/  IMAD.MOV.U32 R78, RZ, RZ, R12 ;  /* 0x000000ffff4e7224 */ /* 0x002fc600078e000c */
[----:B--2---:R-:W2:Y:S01]  /*639c0*/  LDL.LU R12, [R1+0x266c] ;  /* 0x00266c00010c7983 */ /* 0x004ea20000300800 */
[----:B------:R-:W-:-:S03]  /*639d0*/  IMAD.MOV.U32 R79, RZ, RZ, R13 ;  /* 0x000000ffff4f7224 */ /* 0x000fc600078e000d */
[----:B------:R1:W-:Y:S04]  /*639e0*/  STL [R1+0x2648], R10 ;  /* 0x0026480a01007387 */ /* 0x0003e80000100800 */
[----:B---3--:R-:W3:Y:S04]  /*639f0*/  LDL.LU R13, [R1+0x2668] ;  /* 0x00266800010d7983 */ /* 0x008ee80000300800 */
[----:B------:R1:W-:Y:S02]  /*63a00*/  LDGSTS.E [R5+0x14000], desc[UR4][R78.64], P1 ;  /* 0x140000004e057fae */ /* 0x0003e40008921844 */
[----:B-1----:R-:W-:-:S02]  /*63a10*/  IMAD.MOV.U32 R78, RZ, RZ, R6 ;  /* 0x000000ffff4e7224 */ /* 0x002fc400078e0006 */
[----:B------:R-:W-:Y:S02]  /*63a20*/  IMAD.MOV.U32 R79, RZ, RZ, R10 ;  /* 0x000000ffff4f7224 */ /* 0x000fe400078e000a */
[----:B------:R-:W3:Y:S04]  /*63a30*/  LDL.LU R10, [R1+0x2674] ;  /* 0x00267400010a7983 */ /* 0x000ee80000300800 */
[----:B------:R-:W3:Y:S04]  /*63a40*/  LDL.LU R6, [R1+0x267c] ;  /* 0x00267c0001067983 */ /* 0x000ee80000300800 */
[----:B------:R1:W-:Y:S01]  /*63a50*/  LDGSTS.E [R5+0x18000], desc[UR4][R78.64], P1 ;  /* 0x180000004e057fae */ /* 0x0003e20008921844 */
[----:B----4-:R-:W-:-:S05]  /*63a60*/  IADD3 R9, P0, R9, R2, RZ ;  /* 0x0000000209097210 */ /* 0x010fca0007f1e0ff */
[----:B------:R-:W-:Y:S01]  /*63a70*/  STL [R1+0x2654], R9 ;  /* 0x0026540901007387 */ /* 0x000fe20000100800 */
[----:B-1----:R-:W-:Y:S02]  /*63a80*/  IMAD.MOV.U32 R78, RZ, RZ, R9 ;  /* 0x000000ffff4e7224 */ /* 0x002fe400078e0009 */
[----:B------:R-:W-:-:S04]  /*63a90*/  IMAD.X R14, R14, 0x1, R0, P0 ;  /* 0x000000010e0e7824 */ /* 0x000fc800000e0600 */
[----:B------:R-:W-:Y:S01]  /*63aa0*/  IMAD.MOV.U32 R79, RZ, RZ, R14 ;  /* 0x000000ffff4f7224 */ /* 0x000fe200078e000e */
[----:B------:R1:W-:Y:S01]  /*63ab0*/  STL [R1+0x2650], R14 ;  /* 0x0026500e01007387 */ /* 0x0003e20000100800 */
[----:B------:R-:W-:-:S03]  /*63ac0*/  UISETP.GT.AND UP1, UPT, UR12, 0x21, UPT ;  /* 0x000000210c00788c */ /* 0x000fc6000bf24270 */
[----:B------:R4:W-:Y:S04]  /*63ad0*/  LDGSTS.E [R5+0x1c000], desc[UR4][R78.64], P1 ;  /* 0x1c0000004e057fae */ /* 0x0009e80008921844 */
[----:B-1----:R-:W3:Y:S04]  /*63ae0*/  LDL.LU R14, [R1+0x2670] ;  /* 0x00267000010e7983 */ /* 0x002ee80000300800 */
[----:B------:R-:W3:Y:S01]  /*63af0*/  LDL.LU R9, [R1+0x2678] ;  /* 0x0026780001097983 */ /* 0x000ee20000300800 */
[----:B------:R-:W-:-:S04]  /*63b00*/  USEL UR8, URZ, 0x4, !UP1 ;  /* 0x000000043f087887 */ /* 0x000fc8000c800000 */
[----:B------:R-:W-:Y:S01]  /*63b10*/  USEL UR8, UR8, URZ, !UP0 ;  /* 0x0000003f08087287 */ /* 0x000fe2000c000000 */
[----:B------:R-:W-:-:S05]  /*63b20*/  IADD3 R11, P1, R11, R2, RZ ;  /* 0x000000020b0b7210 */ /* 0x000fca0007f3e0ff */
[----:B------:R-:W-:Y:S02]  /*63b30*/  ISETP.NE.U32.AND P0, PT, RZ, UR8, PT ;  /* 0x00000008ff007c0c */ /* 0x000fe4000bf05070 */
[----:B------:R-:W-:Y:S01]  /*63b40*/  IADD3 R7, P2, R7, R2, RZ ;  /* 0x0000000207077210 */ /* 0x000fe20007f5e0ff */
[--C-:B------:R-:W-:Y:S01]  /*63b50*/  IMAD.X R77, R77, 0x1, R0.reuse, P1 ;  /* 0x000000014d4d7824 */ /* 0x100fe200008e0600 */
[----:B------:R-:W-:Y:S03]  /*63b60*/  STL [R1+0x265c], R11 ;  /* 0x00265c0b01007387 */ /* 0x000fe60000100800 */
[----:B------:R-:W-:Y:S01]  /*63b70*/  IMAD.X R76, R76, 0x1, R0, P2 ;  /* 0x000000014c4c7824 */ /* 0x000fe200010e0600 */
[----:B------:R1:W-:Y:S01]  /*63b80*/  STL [R1+0x2658], R77 ;  /* 0x0026584d01007387 */ /* 0x0003e20000100800 */
[----:B----4-:R-:W-:-:S03]  /*63b90*/  IMAD.MOV.U32 R79, RZ, RZ, R77 ;  /* 0x000000ffff4f7224 */ /* 0x010fc600078e004d */
[----:B------:R-:W-:Y:S01]  /*63ba0*/  STL [R1+0x2664], R7 ;  /* 0x0026640701007387 */ /* 0x000fe20000100800 */
[----:B------:R-:W-:-:S03]  /*63bb0*/  IMAD.MOV.U32 R78, RZ, RZ, R11 ;  /* 0x000000ffff4e7224 */ /* 0x000fc600078e000b */
[----:B------:R4:W-:Y:S01]  /*63bc0*/  STL [R1+0x2660], R76 ;  /* 0x0026604c01007387 */ /* 0x0009e20000100800 */
[----:B-1----:R-:W-:-:S03]  /*63bd0*/  IMAD.MOV.U32 R77, RZ, RZ, R76 ;  /* 0x000000ffff4d7224 */ /* 0x002fc600078e004c */
[----:B------:R-:W3:Y:S04]  /*63be0*/  LDL.LU R80, [R1+0x2684] ;  /* 0x0026840001507983 */ /* 0x000ee80000300800 */
[----:B------:R-:W3:Y:S01]  /*63bf0*/  LDL.LU R11, [R1+0x268c] ;  /* 0x00268c00010b7983 */ /* 0x000ee20000300800 */
[----:B----4-:R-:W-:-:S03]  /*63c00*/  IMAD.MOV.U32 R76, RZ, RZ, R7 ;  /* 0x000000ffff4c7224 */ /* 0x010fc600078e0007 */
[----:B------:R-:W-:Y:S04]  /*63c10*/  LDGSTS.E [R5+0x10004], desc[UR4][R78.64], P0 ;  /* 0x100040004e057fae */ /* 0x000fe80008121844 */
[----:B------:R-:W4:Y:S04]  /*63c20*/  LDL.LU R81, [R1+0x2680] ;  /* 0x0026800001517983 */ /* 0x000f280000300800 */
[----:B------:R-:W-:Y:S04]  /*63c30*/  LDGSTS.E [R5+0x14004], desc[UR4][R76.64], P0 ;  /* 0x140040004c057fae */ /* 0x000fe80008121844 */
[----:B------:R-:W4:Y:S04]  /*63c40*/  LDL.LU R76, [R1+0x2688] ;  /* 0x00268800014c7983 */ /* 0x000f280000300800 */
[----:B------:R-:W4:Y:S01]  /*63c50*/  LDL.LU R7, [R1+0x2694] ;  /* 0x0026940001077983 */ /* 0x000f220000300800 */
[----:B--2---:R-:W-:-:S05]  /*63c60*/  IADD3 R12, P1, R12, R2, RZ ;  /* 0x000000020c0c7210 */ /* 0x004fca0007f3e0ff */
[----:B---3--:R-:W-:Y:S01]  /*63c70*/  IMAD.X R13, R13, 0x1, R0, P1 ;  /* 0x000000010d0d7824 */ /* 0x008fe200008e0600 */
[----:B------:R-:W-:Y:S04]  /*63c80*/  STL [R1+0x266c], R12 ;  /* 0x00266c0c01007387 */ /* 0x000fe80000100800 */
[----:B------:R1:W-:Y:S04]  /*63c90*/  STL [R1+0x2668], R13 ;  /* 0x0026680d01007387 */ /* 0x0003e80000100800 */
[----:B------:R-:W-:Y:S01]  /*63ca0*/  LDGSTS.E [R5+0x18004], desc[UR4][R12.64], P0 ;  /* 0x180040000c057fae */ /* 0x000fe20008121844 */
[----:B------:R-:W-:-:S03]  /*63cb0*/  IADD3 R10, P2, R10, R2, RZ ;  /* 0x000000020a0a7210 */ /* 0x000fc60007f5e0ff */
[----:B-1----:R-:W2:Y:S01]  /*63cc0*/  LDL.LU R13, [R1+0x2690] ;  /* 0x00269000010d7983 */ /* 0x002ea20000300800 */
[----:B------:R-:W-:-:S03]  /*63cd0*/  IADD3 R6, P3, R6, R2, RZ ;  /* 0x0000000206067210 */ /* 0x000fc60007f7e0ff */
[----:B------:R-:W3:Y:S04]  /*63ce0*/  LDL.LU R12, [R1+0x269c] ;  /* 0x00269c00010c7983 */ /* 0x000ee80000300800 */
[----:B------:R-:W3:Y:S04]  /*63cf0*/  LDL.LU R78, [R1+0x26a4] ;  /* 0x0026a400014e7983 */ /* 0x000ee80000300800 */
[----:B------:R-:W-:Y:S01]  /*63d00*/  STL [R1+0x2674], R10 ;  /* 0x0026740a01007387 */ /* 0x000fe20000100800 */
[----:B------:R-:W-:Y:S02]  /*63d10*/  IMAD.MOV.U32 R82, RZ, RZ, R10 ;  /* 0x000000ffff527224 */ /* 0x000fe400078e000a */
[----:B------:R-:W-:-:S02]  /*63d20*/  IMAD.X R14, R14, 0x1, R0, P2 ;  /* 0x000000010e0e7824 */ /* 0x000fc400010e0600 */
[----:B------:R-:W-:-:S03]  /*63d30*/  IMAD.X R9, R9, 0x1, R0, P3 ;  /* 0x0000000109097824 */ /* 0x000fc600018e0600 */
[----:B------:R1:W-:Y:S01]  /*63d40*/  STL [R1+0x2670], R14 ;  /* 0x0026700e01007387 */ /* 0x0003e20000100800 */
[----:B------:R-:W-:-:S03]  /*63d50*/  IMAD.MOV.U32 R83, RZ, RZ, R14 ;  /* 0x000000ffff537224 */ /* 0x000fc600078e000e */
[----:B------:R-:W-:Y:S04]  /*63d60*/  STL [R1+0x267c], R6 ;  /* 0x00267c0601007387 */ /* 0x000fe80000100800 */
[----:B------:R1:W-:Y:S04]  /*63d70*/  STL [R1+0x2678], R9 ;  /* 0x0026780901007387 */ /* 0x0003e80000100800 */
[----:B-1----:R-:W3:Y:S04]  /*63d80*/  LDL.LU R14, [R1+0x2698] ;  /* 0x00269800010e7983 */ /* 0x002ee80000300800 */
[----:B------:R-:W3:Y:S04]  /*63d90*/  LDL.LU R79, [R1+0x26a0] ;  /* 0x0026a000014f7983 */ /* 0x000ee80000300800 */
[----:B------:R-:W3:Y:S04]  /*63da0*/  LDL.LU R77, [R1+0x26a8] ;  /* 0x0026a800014d7983 */ /* 0x000ee80000300800 */
[----:B------:R-:W3:Y:S04]  /*63db0*/  LDL.LU R10, [R1+0x26ac] ;  /* 0x0026ac00010a7983 */ /* 0x000ee80000300800 */
[----:B------:R1:W-:Y:S02]  /*63dc0*/  LDGSTS.E [R5+0x1c004], desc[UR4][R82.64], P0 ;  /* 0x1c00400052057fae */ /* 0x0003e40008121844 */
[----:B-1----:R-:W-:-:S02]  /*63dd0*/  IMAD.MOV.U32 R83, RZ, RZ, R9 ;  /* 0x000000ffff537224 */ /* 0x002fc400078e0009 */
[----:B------:R-:W-:Y:S01]  /*63de0*/  IMAD.MOV.U32 R82, RZ, RZ, R6 ;  /* 0x000000ffff527224 */ /* 0x000fe200078e0006 */
[----:B------:R-:W3:Y:S04]  /*63df0*/  LDL.LU R9, [R1+0x26b0] ;  /* 0x0026b00001097983 */ /* 0x000ee80000300800 */
[----:B------:R-:W3:Y:S01]  /*63e00*/  LDL.LU R6, [R1+0x26b4] ;  /* 0x0026b40001067983 */ /* 0x000ee20000300800 */
[----:B------:R-:W-:-:S04]  /*63e10*/  UISETP.GT.AND UP1, UPT, UR12, 0x22, UPT ;  /* 0x000000220c00788c */ /* 0x000fc8000bf24270 */
[----:B------:R-:W-:-:S04]  /*63e20*/  USEL UR8, URZ, 0x4, !UP1 ;  /* 0x000000043f087887 */ /* 0x000fc8000c800000 */
[----:B------:R-:W-:Y:S01]  /*63e30*/  USEL UR8, UR8, URZ, !UP0 ;  /* 0x0000003f08087287 */ /* 0x000fe2000c000000 */
[----:B------:R-:W-:-:S05]  /*63e40*/  IADD3 R80, P0, R80, R2, RZ ;  /* 0x0000000250507210 */ /* 0x000fca0007f1e0ff */
[----:B------:R-:W-:Y:S02]  /*63e50*/  ISETP.NE.U32.AND P1, PT, RZ, UR8, PT ;  /* 0x00000008ff007c0c */ /* 0x000fe4000bf25070 */
[-C--:B------:R-:W-:Y:S01]  /*63e60*/  IADD3 R11, P2, R11, R2.reuse, RZ ;  /* 0x000000020b0b7210 */ /* 0x080fe20007f5e0ff */
[--C-:B----4-:R-:W-:Y:S01]  /*63e70*/  IMAD.X R81, R81, 0x1, R0.reuse, P0 ;  /* 0x0000000151517824 */ /* 0x110fe200000e0600 */
[----:B------:R-:W-:Y:S01]  /*63e80*/  IADD3 R7, P0, R7, R2, RZ ;  /* 0x0000000207077210 */ /* 0x000fe20007f1e0ff */
[----:B------:R1:W-:Y:S02]  /*63e90*/  STL [R1+0x2684], R80 ;  /* 0x0026845001007387 */ /* 0x0003e40000100800 */
[----:B------:R-:W-:Y:S01]  /*63ea0*/  IMAD.X R76, R76, 0x1, R0, P2 ;  /* 0x000000014c4c7824 */ /* 0x000fe200010e0600 */
[----:B------:R-:W-:Y:S01]  /*63eb0*/  UISETP.GT.AND UP1, UPT, UR12, 0x23, UPT ;  /* 0x000000230c00788c */ /* 0x000fe2000bf24270 */
[----:B------:R4:W-:Y:S04]  /*63ec0*/  STL [R1+0x2680], R81 ;  /* 0x0026805101007387 */ /* 0x0009e80000100800 */
[----:B------:R-:W-:Y:S04]  /*63ed0*/  LDGSTS.E [R5+0x10008], desc[UR4][R82.64], P1 ;  /* 0x1000800052057fae */ /* 0x000fe80008921844 */
[----:B------:R1:W-:Y:S01]  /*63ee0*/  LDGSTS.E [R5+0x14008], desc[UR4][R80.64], P1 ;  /* 0x1400800050057fae */ /* 0x0003e20008921844 */
[----:B------:R-:W-:-:S03]  /*63ef0*/  USEL UR8, URZ, 0x4, !UP1 ;  /* 0x000000043f087887 */ /* 0x000fc6000c800000 */
[----:B------:R4:W-:Y:S01]  /*63f00*/  STL [R1+0x268c], R11 ;  /* 0x00268c0b01007387 */ /* 0x0009e20000100800 */
[----:B------:R-:W-:Y:S01]  /*63f10*/  USEL UR8, UR8, URZ, !UP0 ;  /* 0x0000003f08087287 */ /* 0x000fe2000c000000 */
[----:B-1----:R-:W-:Y:S02]  /*63f20*/  IMAD.MOV.U32 R80, RZ, RZ, R11 ;  /* 0x000000ffff507224 */ /* 0x002fe400078e000b */
[----:B----4-:R-:W-:Y:S01]  /*63f30*/  IMAD.MOV.U32 R81, RZ, RZ, R76 ;  /* 0x000000ffff517224 */ /* 0x010fe200078e004c */
[----:B------:R1:W-:Y:S04]  /*63f40*/  STL [R1+0x2688], R76 ;  /* 0x0026884c01007387 */ /* 0x0003e80000100800 */
[----:B------:R4:W-:Y:S04]  /*63f50*/  LDGSTS.E [R5+0x18008], desc[UR4][R80.64], P1 ;  /* 0x1800800050057fae */ /* 0x0009e80008921844 */
[----:B------:R-:W3:Y:S04]  /*63f60*/  LDL.LU R11, [R1+0x22bc] ;  /* 0x0022bc00010b7983 */ /* 0x000ee80000300800 */
[----:B------:R-:W-:Y:S01]  /*63f70*/  STL [R1+0x2694], R7 ;  /* 0x0026940701007387 */ /* 0x000fe20000100800 */
[----:B----4-:R-:W-:-:S02]  /*63f80*/  IMAD.MOV.U32 R80, RZ, RZ, R7 ;  /* 0x000000ffff507224 */ /* 0x010fc400078e0007 */
[----:B--2---:R-:W-:-:S04]  /*63f90*/  IMAD.X R13, R13, 0x1, R0, P0 ;  /* 0x000000010d0d7824 */ /* 0x004fc800000e0600 */
[----:B------:R-:W-:Y:S01]  /*63fa0*/  IMAD.MOV.U32 R81, RZ, RZ, R13 ;  /* 0x000000ffff517224 */ /* 0x000fe200078e000d */
[----:B------:R2:W-:Y:S01]  /*63fb0*/  STL [R1+0x2690], R13 ;  /* 0x0026900d01007387 */ /* 0x0005e20000100800 */
[----:B------:R-:W-:-:S03]  /*63fc0*/  ISETP.NE.U32.AND P0, PT, RZ, UR8, PT ;  /* 0x00000008ff007c0c */ /* 0x000fc6000bf05070 */
[----:B-1----:R-:W4:Y:S04]  /*63fd0*/  LDL.LU R76, [R1+0x22b8] ;  /* 0x0022b800014c7983 */ /* 0x002f280000300800 */
[----:B------:R1:W-:Y:S01]  /*63fe0*/  LDGSTS.E [R5+0x1c008], desc[UR4][R80.64], P1 ;  /* 0x1c00800050057fae */ /* 0x0003e20008921844 */
[-C--:B---3--:R-:W-:Y:S02]  /*63ff0*/  IADD3 R12, P1, R12, R2.reuse, RZ ;  /* 0x000000020c0c7210 */ /* 0x088fe40007f3e0ff */
[----:B------:R-:W-:Y:S01]  /*64000*/  IADD3 R78, P2, R78, R2, RZ ;  /* 0x000000024e4e7210 */ /* 0x000fe20007f5e0ff */
[----:B--2---:R-:W2:Y:S04]  /*64010*/  LDL.LU R13, [R1+0x22c4] ;  /* 0x0022c400010d7983 */ /* 0x004ea80000300800 */
[----:B------:R-:W3:Y:S01]  /*64020*/  LDL.LU R7, [R1+0x22cc] ;  /* 0x0022cc0001077983 */ /* 0x000ee20000300800 */
[----:B-1----:R-:W-:-:S03]  /*64030*/  IMAD.MOV.U32 R80, RZ, RZ, R12 ;  /* 0x000000ffff507224 */ /* 0x002fc600078e000c */
[----:B------:R-:W-:Y:S01]  /*64040*/  STL [R1+0x269c], R12 ;  /* 0x00269c0c01007387 */ /* 0x000fe20000100800 */
[--C-:B------:R-:W-:Y:S02]  /*64050*/  IMAD.X R14, R14, 0x1, R0.reuse, P1 ;  /* 0x000000010e0e7824 */ /* 0x100fe400008e0600 */
[----:B------:R-:W-:Y:S02]  /*64060*/  IMAD.X R79, R79, 0x1, R0, P2 ;  /* 0x000000014f4f7824 */ /* 0x000fe400010e0600 */
[----:B------:R-:W-:Y:S01]  /*64070*/  IMAD.MOV.U32 R81, RZ, RZ, R14 ;  /* 0x000000ffff517224 */ /* 0x000fe200078e000e */
[----:B------:R1:W-:Y:S01]  /*64080*/  STL [R1+0x2698], R14 ;  /* 0x0026980e01007387 */ /* 0x0003e20000100800 */
[----:B------:R-:W-:-:S03]  /*64090*/  IADD3 R10, P1, R10, R2, RZ ;  /* 0x000000020a0a7210 */ /* 0x000fc60007f3e0ff */
[----:B------:R1:W-:Y:S02]  /*640a0*/  STL [R1+0x26a4], R78 ;  /* 0x0026a44e01007387 */ /* 0x0003e40000100800 */
[----:B------:R-:W-:Y:S02]  /*640b0*/  IMAD.X R77, R77, 0x1, R0, P1 ;  /* 0x000000014d4d7824 */ /* 0x000fe400008e0600 */
[----:B-1----:R-:W3:Y:S04]  /*640c0*/  LDL.LU R14, [R1+0x22c0] ;  /* 0x0022c000010e7983 */ /* 0x002ee80000300800 */
[----:B------:R1:W-:Y:S04]  /*640d0*/  STL [R1+0x26a0], R79 ;  /* 0x0026a04f01007387 */ /* 0x0003e80000100800 */
[----:B------:R-:W-:Y:S04]  /*640e0*/  LDGSTS.E [R5+0x1000c], desc[UR4][R80.64], P0 ;  /* 0x1000c00050057fae */ /* 0x000fe80008121844 */
[----:B------:R-:W3:Y:S04]  /*640f0*/  LDL.LU R12, [R1+0x22c8] ;  /* 0x0022c800010c7983 */ /* 0x000ee80000300800 */
[----:B------:R1:W-:Y:S01]  /*64100*/  LDGSTS.E [R5+0x1400c], desc[UR4][R78.64], P0 ;  /* 0x1400c0004e057fae */ /* 0x0003e20008121844 */
[----:B------:R-:W-:-:S03]  /*64110*/  IADD3 R6, P2, R6, R2, RZ ;  /* 0x0000000206067210 */ /* 0x000fc60007f5e0ff */
[----:B------:R-:W-:Y:S02]  /*64120*/  STL [R1+0x26ac], R10 ;  /* 0x0026ac0a01007387 */ /* 0x000fe40000100800 */
[----:B------:R-:W-:Y:S02]  /*64130*/  IMAD.X R9, R9, 0x1, R0, P2 ;  /* 0x0000000109097824 */ /* 0x000fe400010e0600 */
[----:B------:R-:W-:Y:S01]  /*64140*/  STL [R1+0x26a8], R77 ;  /* 0x0026a84d01007387 */ /* 0x000fe20000100800 */
[----:B-1----:R-:W-:Y:S02]  /*64150*/  IMAD.MOV.U32 R78, RZ, RZ, R10 ;  /* 0x000000ffff4e7224 */ /* 0x002fe400078e000a */
[----:B------:R-:W-:Y:S01]  /*64160*/  IMAD.MOV.U32 R79, RZ, RZ, R77 ;  /* 0x000000ffff4f7224 */ /* 0x000fe200078e004d */
[----:B------:R-:W-:Y:S04]  /*64170*/  STL [R1+0x26b4], R6 ;  /* 0x0026b40601007387 */ /* 0x000fe80000100800 */
[----:B------:R1:W-:Y:S04]  /*64180*/  LDGSTS.E [R5+0x1800c], desc[UR4][R78.64], P0 ;  /* 0x1800c0004e057fae */ /* 0x0003e80008121844 */
[----:B------:R1:W-:Y:S02]  /*64190*/  STL [R1+0x26b0], R9 ;  /* 0x0026b00901007387 */ /* 0x0003e40000100800 */
[----:B-1----:R-:W-:-:S02]  /*641a0*/  IMAD.MOV.U32 R79, RZ, RZ, R9 ;  /* 0x000000ffff4f7224 */ /* 0x002fc400078e0009 */
[----:B------:R-:W3:Y:S04]  /*641b0*/  LDL.LU R9, [R1+0x22d4] ;  /* 0x0022d40001097983 */ /* 0x000ee80000300800 */
[----:B------:R-:W3:Y:S01]  /*641c0*/  LDL.LU R10, [R1+0x22d0] ;  /* 0x0022d000010a7983 */ /* 0x000ee20000300800 */
[----:B------:R-:W1:Y:S01]  /*641d0*/  S2R R77, SR_TID.X ;  /* 0x00000000004d7919 */ /* 0x000e620000002100 */
[----:B------:R-:W-:Y:S01]  /*641e0*/  IMAD.MOV.U32 R78, RZ, RZ, R6 ;  /* 0x000000ffff4e7224 */ /* 0x000fe200078e0006 */
[----:B------:R-:W-:Y:S01]  /*641f0*/  UISETP.GT.AND UP1, UPT, UR12, 0x4, UPT ;  /* 0x000000040c00788c */ /* 0x000fe2000bf24270 */
[----:B------:R-:W3:Y:S03]  /*64200*/  LDL.LU R80, [R1+0x22dc] ;  /* 0x0022dc0001507983 */ /* 0x000ee60000300800 */
[----:B------:R-:W-:Y:S01]  /*64210*/  USEL UR8, URZ, 0x4, !UP1 ;  /* 0x000000043f087887 */ /* 0x000fe2000c800000 */
[----:B------:R1:W-:Y:S03]  /*64220*/  LDGSTS.E [R5+0x1c00c], desc[UR4][R78.64], P0 ;  /* 0x1c00c0004e057fae */ /* 0x0003e60008121844 */
[----:B------:R-:W-:Y:S01]  /*64230*/  USEL UR8, UR8, URZ, !UP0 ;  /* 0x0000003f08087287 */ /* 0x000fe2000c000000 */
[----:B------:R-:W-:Y:S01]  /*64240*/  IADD3 R11, P1, R11, R2, RZ ;  /* 0x000000020b0b7210 */ /* 0x000fe20007f3e0ff */
[C---:B-1----:R-:W-:Y:S01]  /*64250*/  IMAD.SHL.U32 R6, R77.reuse, 0x10, RZ ;  /* 0x000000104d067824 */ /* 0x042fe200078e00ff */
[----:B------:R-:W-:-:S04]  /*64260*/  LOP3.LUT R77, R77, 0x7f, RZ, 0xc0, !PT ;  /* 0x0000007f4d4d7812 */ /* 0x000fc800078ec0ff */
[----:B------:R-:W-:-:S05]  /*64270*/  LOP3.LUT R6, R6, 0x70, RZ, 0xc0, !PT ;  /* 0x0000007006067812 */ /* 0x000fca00078ec0ff */
[----:B------:R-:W-:Y:S01]  /*64280*/  IMAD R6, R77, 0x80, R6 ;  /* 0x000000804d067824 */ /* 0x000fe200078e0206 */
[----:B------:R-:W-:-:S04]  /*64290*/  ISETP.NE.U32.AND P0, PT, RZ, UR8, PT ;  /* 0x00000008ff007c0c */ /* 0x000fc8000bf05070 */
[----:B------:R-:W-:Y:S01]  /*642a0*/  LOP3.LUT R6, R6, 0x10, RZ, 0x3c, !PT ;  /* 0x0000001006067812 */ /* 0x000fe200078e3cff */
[----:B------:R-:W-:Y:S04]  /*642b0*/  STL [R1+0x22bc], R11 ;  /* 0x0022bc0b01007387 */ /* 0x000fe80000100800 */
[----:B------:R-:W-:Y:S02]  /*642c0*/  VIADD R5, R6, UR13 ;  /* 0x0000000d06057c36 */ /* 0x000fe40008000000 */
[----:B----4-:R-:W-:-:S05]  /*642d0*/  IMAD.X R76, R76, 0x1, R0, P1 ;  /* 0x000000014c4c7824 */ /* 0x010fca00008e0600 */
[----:B------:R1:W-:Y:S01]  /*642e0*/  STL [R1+0x22b8], R76 ;  /* 0x0022b84c01007387 */ /* 0x0003e20000100800 */
[----:B------:R-:W-:-:S03]  /*642f0*/  IMAD.MOV.U32 R77, RZ, RZ, R76 ;  /* 0x000000ffff4d7224 */ /* 0x000fc600078e004c */
[----:B------:R-:W4:Y:S01]  /*64300*/  LDL.LU R6, [R1+0x22e4] ;  /* 0x0022e40001067983 */ /* 0x000f220000300800 */
[----:B--2---:R-:W-:-:S03]  /*64310*/  IADD3 R13, P1, R13, R2, RZ ;  /* 0x000000020d0d7210 */ /* 0x004fc60007f3e0ff */
[----:B------:R-:W2:Y:S01]  /*64320*/  LDL.LU R81, [R1+0x22d8] ;  /* 0x0022d80001517983 */ /* 0x000ea20000300800 */
[----:B---3--:R-:W-:Y:S01]  /*64330*/  IADD3 R7, P2, R7, R2, RZ ;  /* 0x0000000207077210 */ /* 0x008fe20007f5e0ff */
[----:B-1----:R-:W-:Y:S02]  /*64340*/  IMAD.MOV.U32 R76, RZ, RZ, R11 ;  /* 0x000000ffff4c7224 */ /* 0x002fe400078e000b */
[----:B------:R-:W3:Y:S04]  /*64350*/  LDL.LU R11, [R1+0x22e0] ;  /* 0x0022e000010b7983 */ /* 0x000ee80000300800 */
[----:B------:R1:W-:Y:S04]  /*64360*/  LDGSTS.E [R5], desc[UR4][R76.64], P0 ;  /* 0x000000004c057fae */ /* 0x0003e80008121844 */
[----:B------:R1:W-:Y:S02]  /*64370*/  STL [R1+0x22c4], R13 ;  /* 0x0022c40d01007387 */ /* 0x0003e40000100800 */
[----:B-1----:R-:W-:-:S02]  /*64380*/  IMAD.MOV.U32 R76, RZ, RZ, R13 ;  /* 0x000000ffff4c7224 */ /* 0x002fc400078e000d */
[----:B------:R-:W-:-:S04]  /*64390*/  IMAD.X R14, R14, 0x1, R0, P1 ;  /* 0x000000010e0e7824 */ /* 0x000fc800008e0600 */
[----:B------:R-:W-:Y:S01]  /*643a0*/  IMAD.MOV.U32 R77, RZ, RZ, R14 ;  /* 0x000000ffff4d7224 */ /* 0x000fe200078e000e */
[----:B------:R-:W-:Y:S01]  /*643b0*/  STL [R1+0x22c0], R14 ;  /* 0x0022c00e01007387 */ /* 0x000fe20000100800 */
[----:B------:R-:W-:-:S03]  /*643c0*/  IMAD.X R12, R12, 0x1, R0, P2 ;  /* 0x000000010c0c7824 */ /* 0x000fc600010e0600 */
[----:B------:R-:W-:Y:S04]  /*643d0*/  STL [R1+0x22cc], R7 ;  /* 0x0022cc0701007387 */ /* 0x000fe80000100800 */
[----:B------:R1:W-:Y:S01]  /*643e0*/  STL [R1+0x22c8], R12 ;  /* 0x0022c80c01007387 */ /* 0x0003e20000100800 */
[----:B------:R-:W-:-:S03]  /*643f0*/  IMAD.MOV.U32 R13, RZ, RZ, R12 ;  /* 0x000000ffff0d7224 */ /* 0x000fc600078e000c */
[----:B------:R-:W3:Y:S04]  /*64400*/  LDL.LU R78, [R1+0x22ec] ;  /* 0x0022ec00014e7983 */ /* 0x000ee80000300800 */
[----:B------:R-:W-:Y:S01]  /*64410*/  LDGSTS.E [R5+0x4000], desc[UR4][R76.64], P0 ;  /* 0x040000004c057fae */ /* 0x000fe20008121844 */
[----:B-1----:R-:W-:-:S03]  /*64420*/  IMAD.MOV.U32 R12, RZ, RZ, R7 ;  /* 0x000000ffff0c7224 */ /* 0x002fc600078e0007 */
[----:B------:R-:W3:Y:S04]  /*64430*/  LDL.LU R79, [R1+0x22e8] ;  /* 0x0022e800014f7983 */ /* 0x000ee80000300800 */
[----:B------:R1:W-:Y:S04]  /*64440*/  LDGSTS.E [R5+0x8000], desc[UR4][R12.64], P0 ;  /* 0x080000000c057fae */ /* 0x0003e80008121844 */
[----:B------:R-:W3:Y:S04]  /*64450*/  LDL.LU R76, [R1+0x22f0] ;  /* 0x0022f000014c7983 */ /* 0x000ee80000300800 */
[----:B------:R-:W3:Y:S04]  /*64460*/  LDL.LU R7, [R1+0x22f4] ;  /* 0x0022f40001077983 */ /* 0x000ee80000300800 */
[----:B------:R-:W3:Y:S01]  /*64470*/  LDL.LU R77, [R1+0x22f8] ;  /* 0x0022f800014d7983 */ /* 0x000ee20000300800 */
[----:B------:R-:W-:-:S03]  /*64480*/  IADD3 R9, P1, R9, R2, RZ ;  /* 0x0000000209097210 */ /* 0x000fc60007f3e0ff */
[----:B------:R-:W3:Y:S02]  /*64490*/  LDL.LU R14, [R1+0x22fc] ;  /* 0x0022fc00010e7983 */ /* 0x000ee40000300800 */
[----:B------:R-:W-:Y:S02]  /*644a0*/  IMAD.X R10, R10, 0x1, R0, P1 ;  /* 0x000000010a0a7824 */ /* 0x000fe400008e0600 */
[----:B-1----:R-:W-:Y:S02]  /*644b0*/  IMAD.MOV.U32 R12, RZ, RZ, R9 ;  /* 0x000000ffff0c7224 */ /* 0x002fe400078e0009 */
[----:B------:R-:W-:Y:S01]  /*644c0*/  IMAD.MOV.U32 R13, RZ, RZ, R10 ;  /* 0x000000ffff0d7224 */ /* 0x000fe200078e000a */
[----:B------:R1:W-:Y:S04]  /*644d0*/  STL [R1+0x22d4], R9 ;  /* 0x0022d40901007387 */ /* 0x0003e80000100800 */
[----:B------:R1:W-:Y:S04]  /*644e0*/  STL [R1+0x22d0], R10 ;  /* 0x0022d00a01007387 */ /* 0x0003e80000100800 */
[----:B------:R-:W-:Y:S04]  /*644f0*/  LDGSTS.E [R5+0xc000], desc[UR4][R12.64], P0 ;  /* 0x0c0000000c057fae */ /* 0x000fe80008121844 */
[----:B------:R-:W3:Y:S04]  /*64500*/  LDL.LU R13, [R1+0x2300] ;  /* 0x00230000010d7983 */ /* 0x000ee80000300800 */
[----:B-1----:R-:W3:Y:S04]  /*64510*/  LDL.LU R9, [R1+0x2304] ;  /* 0x0023040001097983 */ /* 0x002ee80000300800 */
[----:B------:R-:W3:Y:S04]  /*64520*/  LDL.LU R12, [R1+0x2308] ;  /* 0x00230800010c7983 */ /* 0x000ee80000300800 */
[----:B------:R-:W3:Y:S01]  /*64530*/  LDL.LU R10, [R1+0x230c] ;  /* 0x00230c00010a7983 */ /* 0x000ee20000300800 */
[----:B------:R-:W-:-:S04]  /*64540*/  UISETP.GT.AND UP1, UPT, UR12, 0x5, UPT ;  /* 0x000000050c00788c */ /* 0x000fc8000bf24270 */
[----:B------:R-:W-:-:S04]  /*64550*/  USEL UR8, URZ, 0x4, !UP1 ;  /* 0x000000043f087887 */ /* 0x000fc8000c800000 */
[----:B------:R-:W-:Y:S01]  /*64560*/  USEL UR8, UR8, URZ, !UP0 ;  /* 0x0000003f08087287 */ /* 0x000fe2000c000000 */
[----:B------:R-:W-:-:S05]  /*64570*/  IADD3 R80, P1, R80, R2, RZ ;  /* 0x0000000250507210 */ /* 0x000fca0007f3e0ff */
[----:B------:R-:W-:Y:S01]  /*64580*/  ISETP.NE.U32.AND P0, PT, RZ, UR8, PT ;  /* 0x00000008ff007c0c */ /* 0x000fe2000bf05070 */
[----:B------:R-:W-:Y:S01]  /*64590*/  STL [R1+0x22dc], R80 ;  /* 0x0022dc5001007387 */ /* 0x000fe20000100800 */
[----:B------:R-:W-:-:S04]  /*645a0*/  UISETP.GT.AND UP1, UPT, UR12, 0x6, UPT ;  /* 0x000000060c00788c */ /* 0x000fc8000bf24270 */
[----:B------:R-:W-:-:S04]  /*645b0*/  USEL UR8, URZ, 0x4, !UP1 ;  /* 0x000000043f087887 */ /* 0x000fc8000c800000 */
[----:B------:R-:W-:Y:S01]  /*645c0*/  USEL UR8, UR8, URZ, !UP0 ;  /* 0x0000003f08087287 */ /* 0x000fe2000c000000 */
[----:B----4-:R-:W-:Y:S01]  /*645d0*/  IADD3 R6, P2, R6, R2, RZ ;  /* 0x0000000206067210 */ /* 0x010fe20007f5e0ff */
[----:B--2---:R-:W-:-:S04]  /*645e0*/  IMAD.X R81, R81, 0x1, R0, P1 ;  /* 0x0000000151517824 */ /* 0x004fc800008e0600 */
[----:B---3--:R-:W-:Y:S01]  /*645f0*/  IMAD.X R11, R11, 0x1, R0, P2 ;  /* 0x000000010b0b7824 */ /* 0x008fe200010e0600 */
[----:B------:R1:W-:Y:S04]  /*64600*/  STL [R1+0x22d8], R81 ;  /* 0x0022d85101007387 */ /* 0x0003e80000100800 */
[----:B------:R-:W-:Y:S04]  /*64610*/  STL [R1+0x22e4], R6 ;  /* 0x0022e40601007387 */ /* 0x000fe80000100800 */
[----:B------:R1:W-:Y:S04]  /*64620*/  LDGSTS.E [R5+0x4], desc[UR4][R80.64], P0 ;  /* 0x0000400050057fae */ /* 0x0003e80008121844 */
[----:B------:R2:W-:Y:S01]  /*64630*/  STL [R1+0x22e0], R11 ;  /* 0x0022e00b01007387 */ /* 0x0005e20000100800 */
[----:B-1----:R-:W-:-:S02]  /*64640*/  IMAD.MOV.U32 R81, RZ, RZ, R11 ;  /* 0x000000ffff517224 */ /* 0x002fc400078e000b */
        /* <DEDUP_REMOVED lines=9> */
[----:B------:R-:W-:Y:S02]  /*646e0*/  IMAD.X R76, R76, 0x1, R0, P2 ;  /* 0x000000014c4c7824 */ /* 0x000fe400010e0600 */
[----:B------:R1:W-:Y:S01]  /*646f0*/  LDGSTS.E [R5+0x8004], desc[UR4][R78.64], P0 ;  /* 0x080040004e057fae */ /* 0x0003e20008121844 */
[----:B------:R-:W-:Y:S02]  /*64700*/  IADD3 R14, P3, R14, R2, RZ ;  /* 0x000000020e0e7210 */ /* 0x000fe40007f7e0ff */
[----:B------:R-:W-:Y:S01]  /*64710*/  ISETP.NE.U32.AND P1, PT, RZ, UR8, PT ;  /* 0x00000008ff007c0c */ /* 0x000fe2000bf25070 */
[----:B-1----:R-:W-:Y:S02]  /*64720*/  IMAD.MOV.U32 R78, RZ, RZ, R7 ;  /* 0x000000ffff4e7224 */ /* 0x002fe400078e0007 */
[----:B----4-:R-:W-:-:S02]  /*64730*/  IMAD.MOV.U32 R79, RZ, RZ, R76 ;  /* 0x000000ffff4f7224 */ /* 0x010fc400078e004c */
[----:B------:R-:W-:Y:S01]  /*64740*/  IMAD.X R77, R77, 0x1, R0, P3 ;  /* 0x000000014d4d7824 */ /* 0x000fe200018e0600 */
[----:B------:R-:W-:Y:S04]  /*64750*/  STL [R1+0x22f4], R7 ;  /* 0x0022f40701007387 */ /* 0x000fe80000100800 */
[----:B------:R1:W-:Y:S04]  /*64760*/  LDGSTS.E [R5+0xc004], desc[UR4][R78.64], P0 ;  /* 0x0c0040004e057fae */ /* 0x0003e80008121844 */
[----:B------:R4:W-:Y:S04]  /*64770*/  STL [R1+0x22f0], R76 ;  /* 0x0022f04c01007387 */ /* 0x0009e80000100800 */
[----:B------:R-:W-:Y:S01]  /*64780*/  STL [R1+0x22fc], R14 ;  /* 0x0022fc0e01007387 */ /* 0x000fe20000100800 */
[----:B------:R-:W-:-:S03]  /*64790*/  IADD3 R9, P0, R9, R2, RZ ;  /* 0x0000000209097210 */ /* 0x000fc60007f1e0ff */
[----:B------:R4:W-:Y:S01]  /*647a0*/  STL [R1+0x22f8], R77 ;  /* 0x0022f84d01007387 */ /* 0x0009e20000100800 */
[----:B-1----:R-:W-:Y:S02]  /*647b0*/  IMAD.MOV.U32 R78, RZ, RZ, R14 ;  /* 0x000000ffff4e7224 */ /* 0x002fe400078e000e */
[----:B------:R-:W-:Y:S01]  /*647c0*/  IMAD.MOV.U32 R79, RZ, RZ, R77 ;  /* 0x000000ffff4f7224 */ /* 0x000fe200078e004d */
[----:B----4-:R-:W4:Y:S01]  /*647d0*/  LDL.LU R76, [R1+0x231c] ;  /* 0x00231c00014c7983 */ /* 0x010f220000300800 */
[--C-:B------:R-:W-:Y:S01]  /*647e0*/  IMAD.X R13, R13, 0x1, R0.reuse, P0 ;  /* 0x000000010d0d7824 */ /* 0x100fe200000e0600 */
[----:B------:R-:W-:Y:S02]  /*647f0*/  IADD3 R10, P2, R10, R2, RZ ;  /* 0x000000020a0a7210 */ /* 0x000fe40007f5e0ff */
[----:B------:R-:W4:Y:S04]  /*64800*/  LDL.LU R7, [R1+0x2324] ;  /* 0x0023240001077983 */ /* 0x000f280000300800 */
[----:B------:R-:W4:Y:S01]  /*64810*/  LDL.LU R77, [R1+0x2318] ;  /* 0x00231800014d7983 */ /* 0x000f220000300800 */
[----:B------:R-:W-:-:S03]  /*64820*/  IMAD.X R12, R12, 0x1, R0, P2 ;  /* 0x000000010c0c7824 */ /* 0x000fc600010e0600 */
[----:B------:R-:W4:Y:S04]  /*64830*/  LDL.LU R14, [R1+0x2320] ;  /* 0x00232000010e7983 */ /* 0x000f280000300800 */
[----:B------:R1:W-:Y:S04]  /*64840*/  STL [R1+0x2304], R9 ;  /* 0x0023040901007387 */ /* 0x0003e80000100800 */
[----:B------:R1:W-:Y:S04]  /*64850*/  LDGSTS.E [R5+0x8], desc[UR4][R78.64], P1 ;  /* 0x000080004e057fae */ /* 0x0003e80008921844 */
        /* <DEDUP_REMOVED lines=30> */
[----:B----4-:R-:W-:-:S02]  /*64a40*/  IADD3 R76, P1, R76, R2, RZ ;  /* 0x000000024c4c7210 */ /* 0x010fc40007f3e0ff */
[----:B------:R-:W-:-:S03]  /*64a50*/  IADD3 R7, P2, R7, R2, RZ ;  /* 0x0000000207077210 */ /* 0x000fc60007f5e0ff */
        /* <DEDUP_REMOVED lines=81> */
[----:B----4-:R-:W-:Y:S01]  /*64f70*/  IMAD.MOV.U32 R76, RZ, RZ, R9 ;  /* 0x000000ffff4c7224 */ /* 0x010fe200078e0009 */
[----:B------:R-:W-:Y:S02]  /*64f80*/  UISETP.GT.AND UP1, UPT, UR12, 0x26, UPT ;  /* 0x000000260c00788c */ /* 0x000fe4000bf24270 */
[----:B------:R-:W-:Y:S04]  /*64f90*/  LDGSTS.E [R5+0x10004], desc[UR4][R78.64], P0 ;  /* 0x100040004e057fae */ /* 0x000fe80008121844 */
[----:B------:R-:W4:Y:S04]  /*64fa0*/  LDL.LU R81, [R1+0x2700] ;  /* 0x0027000001517983 */ /* 0x000f280000300800 */
[----:B------:R1:W-:Y:S01]  /*64fb0*/  LDGSTS.E [R5+0x14004], desc[UR4][R76.64], P0 ;  /* 0x140040004c057fae */ /* 0x0003e20008121844 */
[----:B------:R-:W-:-:S04]  /*64fc0*/  USEL UR8, URZ, 0x4, !UP1 ;  /* 0x000000043f087887 */ /* 0x000fc8000c800000 */
[----:B------:R-:W-:Y:S01]  /*64fd0*/  USEL UR8, UR8, URZ, !UP0 ;  /* 0x0000003f08087287 */ /* 0x000fe2000c000000 */
[----:B------:R-:W1:Y:S04]  /*64fe0*/  LDL.LU R76, [R1+0x2708] ;  /* 0x00270800014c7983 */ /* 0x000e680000300800 */
[----:B------:R-:W4:Y:S01]  /*64ff0*/  LDL.LU R9, [R1+0x2714] ;  /* 0x0027140001097983 */ /* 0x000f220000300800 */
[----:B--2---:R-:W-:-:S05]  /*65000*/  IADD3 R12, P1, R12, R2, RZ ;  /* 0x000000020c0c7210 */ /* 0x004fca0007f3e0ff */
[----:B---3--:R-:W-:Y:S01]  /*65010*/  IMAD.X R13, R13, 0x1, R0, P1 ;  /* 0x000000010d0d7824 */ /* 0x008fe200008e0600 */
[----:B------:R-:W-:Y:S04]  /*65020*/  STL [R1+0x26ec], R12 ;  /* 0x0026ec0c01007387 */ /* 0x000fe80000100800 */
[----:B------:R2:W-:Y:S04]  /*65030*/  STL [R1+0x26e8], R13 ;  /* 0x0026e80d01007387 */ /* 0x0005e80000100800 */
[----:B------:R-:W-:Y:S01]  /*65040*/  LDGSTS.E [R5+0x18004], desc[UR4][R12.64], P0 ;  /* 0x180040000c057fae */ /* 0x000fe20008121844 */
[----:B------:R-:W-:-:S02]  /*65050*/  ISETP.NE.U32.AND P1, PT, RZ, UR8, PT ;  /* 0x00000008ff007c0c */ /* 0x000fc4000bf25070 */
[-C--:B------:R-:W-:Y:S01]  /*65060*/  IADD3 R11, P2, R11, R2.reuse, RZ ;  /* 0x000000020b0b7210 */ /* 0x080fe20007f5e0ff */
[----:B--2---:R-:W2:Y:S01]  /*65070*/  LDL.LU R13, [R1+0x2710] ;  /* 0x00271000010d7983 */ /* 0x004ea20000300800 */
        /* <DEDUP_REMOVED lines=11> */
[----:B----4-:R-:W4:Y:S04]  /*65130*/  LDL.LU R14, [R1+0x2718] ;  /* 0x00271800010e7983 */ /* 0x010f280000300800 */
[----:B------:R-:W4:Y:S04]  /*65140*/  LDL.LU R79, [R1+0x2720] ;  /* 0x00272000014f7983 */ /* 0x000f280000300800 */
[----:B------:R-:W4:Y:S04]  /*65150*/  LDL.LU R77, [R1+0x2728] ;  /* 0x00272800014d7983 */ /* 0x000f280000300800 */
[----:B------:R-:W4:Y:S04]  /*65160*/  LDL.LU R11, [R1+0x272c] ;  /* 0x00272c00010b7983 */ /* 0x000f280000300800 */
[----:B------:R-:W-:Y:S04]  /*65170*/  LDGSTS.E [R5+0x1c004], desc[UR4][R82.64], P0 ;  /* 0x1c00400052057fae */ /* 0x000fe80008121844 */
[----:B------:R-:W-:Y:S04]  /*65180*/  LDGSTS.E [R5+0x10008], desc[UR4][R6.64], P1 ;  /* 0x1000800006057fae */ /* 0x000fe80008921844 */
[----:B------:R-:W4:Y:S04]  /*65190*/  LDL.LU R7, [R1+0x2730] ;  /* 0x0027300001077983 */ /* 0x000f280000300800 */
[----:B------:R-:W4:Y:S01]  /*651a0*/  LDL.LU R6, [R1+0x2734] ;  /* 0x0027340001067983 */ /* 0x000f220000300800 */
[----:B------:R-:W-:-:S02]  /*651b0*/  IADD3 R80, P0, R80, R2, RZ ;  /* 0x0000000250507210 */ /* 0x000fc40007f1e0ff */
[----:B------:R-:W-:-:S03]  /*651c0*/  IADD3 R10, P2, R10, R2, RZ ;  /* 0x000000020a0a7210 */ /* 0x000fc60007f5e0ff */
[--C-:B------:R-:W-:Y:S01]  /*651d0*/  IMAD.X R81, R81, 0x1, R0.reuse, P0 ;  /* 0x0000000151517824 */ /* 0x100fe200000e0600 */
[----:B------:R1:W-:Y:S01]  /*651e0*/  STL [R1+0x2704], R80 ;  /* 0x0027045001007387 */ /* 0x0003e20000100800 */
[----:B------:R-:W-:Y:S01]  /*651f0*/  UISETP.GT.AND UP1, UPT, UR12, 0x27, UPT ;  /* 0x000000270c00788c */ /* 0x000fe2000bf24270 */
[----:B-1----:R-:W-:Y:S02]  /*65200*/  IMAD.X R76, R76, 0x1, R0, P2 ;  /* 0x000000014c4c7824 */ /* 0x002fe400010e0600 */
[----:B------:R1:W-:Y:S01]  /*65210*/  STL [R1+0x2700], R81 ;  /* 0x0027005101007387 */ /* 0x0003e20000100800 */
[----:B------:R-:W-:-:S03]  /*65220*/  IADD3 R9, P0, R9, R2, RZ ;  /* 0x0000000209097210 */ /* 0x000fc60007f1e0ff */
[----:B------:R1:W-:Y:S01]  /*65230*/  LDGSTS.E [R5+0x14008], desc[UR4][R80.64], P1 ;  /* 0x1400800050057fae */ /* 0x0003e20008921844 */
[----:B------:R-:W-:-:S03]  /*65240*/  USEL UR8, URZ, 0x4, !UP1 ;  /* 0x000000043f087887 */ /* 0x000fc6000c800000 */
[----:B------:R1:W-:Y:S01]  /*65250*/  STL [R1+0x270c], R10 ;  /* 0x00270c0a01007387 */ /* 0x0003e20000100800 */
[----:B------:R-:W-:Y:S01]  /*65260*/  USEL UR8, UR8, URZ, !UP0 ;  /* 0x0000003f08087287 */ /* 0x000fe2000c000000 */
[----:B-1----:R-:W-:Y:S02]  /*65270*/  IMAD.MOV.U32 R80, RZ, RZ, R10 ;  /* 0x000000ffff507224 */ /* 0x002fe400078e000a */
[----:B------:R-:W-:Y:S01]  /*65280*/  IMAD.MOV.U32 R81, RZ, RZ, R76 ;  /* 0x000000ffff517224 */ /* 0x000fe200078e004c */
[----:B------:R1:W-:Y:S04]  /*65290*/  STL [R1+0x2708], R76 ;  /* 0x0027084c01007387 */ /* 0x0003e80000100800 */
[----:B------:R1:W-:Y:S04]  /*652a0*/  LDGSTS.E [R5+0x18008], desc[UR4][R80.64], P1 ;  /* 0x1800800050057fae */ /* 0x0003e80008921844 */
[----:B------:R-:W4:Y:S04]  /*652b0*/  LDL.LU R10, [R1+0x233c] ;  /* 0x00233c00010a7983 */ /* 0x000f280000300800 */
[----:B------:R-:W-:Y:S01]  /*652c0*/  STL [R1+0x2714], R9 ;  /* 0x0027140901007387 */ /* 0x000fe20000100800 */
[----:B-1----:R-:W-:-:S02]  /*652d0*/  IMAD.MOV.U32 R80, RZ, RZ, R9 ;  /* 0x000000ffff507224 */ /* 0x002fc400078e0009 */
[----:B--2---:R-:W-:-:S04]  /*652e0*/  IMAD.X R13, R13, 0x1, R0, P0 ;  /* 0x000000010d0d7824 */ /* 0x004fc800000e0600 */
[----:B------:R-:W-:Y:S01]  /*652f0*/  IMAD.MOV.U32 R81, RZ, RZ, R13 ;  /* 0x000000ffff517224 */ /* 0x000fe200078e000d */
[----:B------:R1:W-:Y:S01]  /*65300*/  STL [R1+0x2710], R13 ;  /* 0x0027100d01007387 */ /* 0x0003e20000100800 */
[----:B------:R-:W-:-:S03]  /*65310*/  ISETP.NE.U32.AND P0, PT, RZ, UR8, PT ;  /* 0x00000008ff007c0c */ /* 0x000fc6000bf05070 */
[----:B------:R-:W2:Y:S04]  /*65320*/  LDL.LU R76, [R1+0x2338] ;  /* 0x00233800014c7983 */ /* 0x000ea80000300800 */
[----:B------:R1:W-:Y:S01]  /*65330*/  LDGSTS.E [R5+0x1c008], desc[UR4][R80.64], P1 ;  /* 0x1c00800050057fae */ /* 0x0003e20008921844 */
[-C--:B---3--:R-:W-:Y:S02]  /*65340*/  IADD3 R12, P1, R12, R2.reuse, RZ ;  /* 0x000000020c0c7210 */ /* 0x088fe40007f3e0ff */
[----:B------:R-:W-:Y:S01]  /*65350*/  IADD3 R78, P2, R78, R2, RZ ;  /* 0x000000024e4e7210 */ /* 0x000fe20007f5e0ff */
[----:B-1----:R-:W3:Y:S04]  /*65360*/  LDL.LU R13, [R1+0x2344] ;  /* 0x00234400010d7983 */ /* 0x002ee80000300800 */
[----:B------:R-:W3:Y:S01]  /*65370*/  LDL.LU R9, [R1+0x234c] ;  /* 0x00234c0001097983 */ /* 0x000ee20000300800 */
[----:B------:R-:W-:-:S03]  /*65380*/  IMAD.MOV.U32 R80, RZ, RZ, R12 ;  /* 0x000000ffff507224 */ /* 0x000fc600078e000c */
[----:B------:R-:W-:Y:S01]  /*65390*/  STL [R1+0x271c], R12 ;  /* 0x00271c0c01007387 */ /* 0x000fe20000100800 */
[--C-:B----4-:R-:W-:Y:S02]  /*653a0*/  IMAD.X R14, R14, 0x1, R0.reuse, P1 ;  /* 0x000000010e0e7824 */ /* 0x110fe400008e0600 */
        /* <DEDUP_REMOVED lines=15> */
[----:B----4-:R-:W-:Y:S02]  /*654a0*/  IMAD.MOV.U32 R78, RZ, RZ, R11 ;  /* 0x000000ffff4e7224 */ /* 0x010fe400078e000b */
[----:B-1----:R-:W-:Y:S01]  /*654b0*/  IMAD.MOV.U32 R79, RZ, RZ, R77 ;  /* 0x000000ffff4f7224 */ /* 0x002fe200078e004d */
[----:B------:R-:W-:Y:S04]  /*654c0*/  STL [R1+0x2734], R6 ;  /* 0x0027340601007387 */ /* 0x000fe80000100800 */
[----:B------:R1:W-:Y:S04]  /*654d0*/  LDGSTS.E [R5+0x1800c], desc[UR4][R78.64], P0 ;  /* 0x1800c0004e057fae */ /* 0x0003e80008121844 */
[----:B------:R4:W-:Y:S01]  /*654e0*/  STL [R1+0x2730], R7 ;  /* 0x0027300701007387 */ /* 0x0009e20000100800 */
[----:B-1----:R-:W-:-:S03]  /*654f0*/  IMAD.MOV.U32 R79, RZ, RZ, R7 ;  /* 0x000000ffff4f7224 */ /* 0x002fc600078e0007 */
[----:B----4-:R-:W4:Y:S04]  /*65500*/  LDL.LU R7, [R1+0x2354] ;  /* 0x0023540001077983 */ /* 0x010f280000300800 */
[----:B------:R-:W4:Y:S01]  /*65510*/  LDL.LU R11, [R1+0x2350] ;  /* 0x00235000010b7983 */ /* 0x000f220000300800 */
[----:B------:R-:W1:Y:S01]  /*65520*/  S2R R77, SR_TID.X ;  /* 0x00000000004d7919 */ /* 0x000e620000002100 */
[----:B------:R-:W-:Y:S01]  /*65530*/  IMAD.MOV.U32 R78, RZ, RZ, R6 ;  /* 0x000000ffff4e7224 */ /* 0x000fe200078e0006 */
[----:B------:R-:W-:Y:S01]  /*65540*/  UISETP.GT.AND UP1, UPT, UR12, 0x8, UPT ;  /* 0x000000080c00788c */ /* 0x000fe2000bf24270 */
[----:B------:R-:W-:Y:S01]  /*65550*/  IADD3 R10, P1, R10, R2, RZ ;  /* 0x000000020a0a7210 */ /* 0x000fe20007f3e0ff */
[----:B------:R-:W4:Y:S02]  /*65560*/  LDL.LU R80, [R1+0x235c] ;  /* 0x00235c0001507983 */ /* 0x000f240000300800 */
[----:B------:R-:W-:-:S02]  /*65570*/  USEL UR8, URZ, 0x4, !UP1 ;  /* 0x000000043f087887 */ /* 0x000fc4000c800000 */
[----:B------:R1:W-:Y:S02]  /*65580*/  LDGSTS.E [R5+0x1c00c], desc[UR4][R78.64], P0 ;  /* 0x1c00c0004e057fae */ /* 0x0003e40008121844 */
[----:B------:R-:W-:Y:S02]  /*65590*/  USEL UR8, UR8, URZ, !UP0 ;  /* 0x0000003f08087287 */ /* 0x000fe4000c000000 */
[----:B------:R-:W-:Y:S01]  /*655a0*/  STL [R1+0x233c], R10 ;  /* 0x00233c0a01007387 */ /* 0x000fe20000100800 */
[C---:B-1----:R-:W-:Y:S01]  /*655b0*/  IMAD.SHL.U32 R6, R77.reuse, 0x10, RZ ;  /* 0x000000104d067824 */ /* 0x042fe200078e00ff */
[----:B------:R-:W-:-:S04]  /*655c0*/  LOP3.LUT R77, R77, 0x7f, RZ, 0xc0, !PT ;  /* 0x0000007f4d4d7812 */ /* 0x000fc800078ec0ff */
[----:B------:R-:W-:-:S05]  /*655d0*/  LOP3.LUT R6, R6, 0x70, RZ, 0xc0, !PT ;  /* 0x0000007006067812 */ /* 0x000fca00078ec0ff */
[----:B------:R-:W-:Y:S01]  /*655e0*/  IMAD R6, R77, 0x80, R6 ;  /* 0x000000804d067824 */ /* 0x000fe200078e0206 */
[----:B------:R-:W-:-:S04]  /*655f0*/  ISETP.NE.U32.AND P0, PT, RZ, UR8, PT ;  /* 0x00000008ff007c0c */ /* 0x000fc8000bf05070 */
[----:B------:R-:W-:-:S05]  /*65600*/  LOP3.LUT R6, R6, 0x20, RZ, 0x3c, !PT ;  /* 0x0000002006067812 */ /* 0x000fca00078e3cff */
[----:B------:R-:W-:Y:S02]  /*65610*/  VIADD R5, R6, UR13 ;  /* 0x0000000d06057c36 */ /* 0x000fe40008000000 */
[----:B--2---:R-:W-:-:S05]  /*65620*/  IMAD.X R76, R76, 0x1, R0, P1 ;  /* 0x000000014c4c7824 */ /* 0x004fca00008e0600 */
[----:B------:R1:W-:Y:S01]  /*65630*/  STL [R1+0x2338], R76 ;  /* 0x0023384c01007387 */ /* 0x0003e20000100800 */
[----:B------:R-:W-:-:S03]  /*65640*/  IMAD.MOV.U32 R77, RZ, RZ, R76 ;  /* 0x000000ffff4d7224 */ /* 0x000fc600078e004c */
[----:B------:R-:W2:Y:S01]  /*65650*/  LDL.LU R6, [R1+0x2364] ;  /* 0x0023640001067983 */ /* 0x000ea20000300800 */
[----:B---3--:R-:W-:-:S03]  /*65660*/  IADD3 R13, P1, R13, R2, RZ ;  /* 0x000000020d0d7210 */ /* 0x008fc60007f3e0ff */
[----:B------:R-:W3:Y:S01]  /*65670*/  LDL.LU R81, [R1+0x2358] ;  /* 0x0023580001517983 */ /* 0x000ee20000300800 */
[----:B------:R-:W-:Y:S01]  /*65680*/  IADD3 R9, P2, R9, R2, RZ ;  /* 0x0000000209097210 */ /* 0x000fe20007f5e0ff */
        /* <DEDUP_REMOVED lines=20> */
[----:B----4-:R-:W-:-:S03]  /*657d0*/  IADD3 R7, P1, R7, R2, RZ ;  /* 0x0000000207077210 */ /* 0x010fc60007f3e0ff */
[----:B------:R-:W4:Y:S02]  /*657e0*/  LDL.LU R14, [R1+0x237c] ;  /* 0x00237c00010e7983 */ /* 0x000f240000300800 */
[----:B------:R-:W-:Y:S02]  /*657f0*/  IMAD.X R11, R11, 0x1, R0, P1 ;  /* 0x000000010b0b7824 */ /* 0x000fe400008e0600 */
[----:B-1----:R-:W-:Y:S02]  /*65800*/  IMAD.MOV.U32 R12, RZ, RZ, R7 ;  /* 0x000000ffff0c7224 */ /* 0x002fe400078e0007 */
[----:B------:R-:W-:Y:S01]  /*65810*/  IMAD.MOV.U32 R13, RZ, RZ, R11 ;  /* 0x000000ffff0d7224 */ /* 0x000fe200078e000b */
[----:B------:R1:W-:Y:S04]  /*65820*/  STL [R1+0x2354], R7 ;  /* 0x0023540701007387 */ /* 0x0003e80000100800 */
[----:B------:R1:W-:Y:S04]  /*65830*/  STL [R1+0x2350], R11 ;  /* 0x0023500b01007387 */ /* 0x0003e80000100800 */
[----:B------:R-:W-:Y:S04]  /*65840*/  LDGSTS.E [R5+0xc000], desc[UR4][R12.64], P0 ;  /* 0x0c0000000c057fae */ /* 0x000fe80008121844 */
[----:B------:R-:W4:Y:S04]  /*65850*/  LDL.LU R13, [R1+0x2380] ;  /* 0x00238000010d7983 */ /* 0x000f280000300800 */
[----:B-1----:R-:W4:Y:S04]  /*65860*/  LDL.LU R7, [R1+0x2384] ;  /* 0x0023840001077983 */ /* 0x002f280000300800 */
[----:B------:R-:W4:Y:S04]  /*65870*/  LDL.LU R12, [R1+0x2388] ;  /* 0x00238800010c7983 */ /* 0x000f280000300800 */
[----:B------:R-:W4:Y:S01]  /*65880*/  LDL.LU R11, [R1+0x238c] ;  /* 0x00238c00010b7983 */ /* 0x000f220000300800 */
        /* <DEDUP_REMOVED lines=9> */
[----:B--2---:R-:W-:Y:S01]  /*65920*/  IADD3 R6, P2, R6, R2, RZ ;  /* 0x0000000206067210 */ /* 0x004fe20007f5e0ff */
[----:B---3--:R-:W-:-:S04]  /*65930*/  IMAD.X R81, R81, 0x1, R0, P1 ;  /* 0x0000000151517824 */ /* 0x008fc800008e0600 */
[----:B------:R-:W-:Y:S01]  /*65940*/  IMAD.X R10, R10, 0x1, R0, P2 ;  /* 0x000000010a0a7824 */ /* 0x000fe200010e0600 */
        /* <DEDUP_REMOVED lines=16> */
[----:B----4-:R-:W-:Y:S02]  /*65a50*/  IADD3 R14, P3, R14, R2, RZ ;  /* 0x000000020e0e7210 */ /* 0x010fe40007f7e0ff */
[----:B------:R-:W-:Y:S01]  /*65a60*/  ISETP.NE.U32.AND P1, PT, RZ, UR8, PT ;  /* 0x00000008ff007c0c */ /* 0x000fe2000bf25070 */
[----:B-1----:R-:W-:Y:S02]  /*65a70*/  IMAD.MOV.U32 R78, RZ, RZ, R9 ;  /* 0x000000ffff4e7224 */ /* 0x002fe400078e0009 */
[----:B------:R-:W-:-:S02]  /*65a80*/  IMAD.MOV.U32 R79, RZ, RZ, R76 ;  /* 0x000000ffff4f7224 */ /* 0x000fc400078e004c */
        /* <DEDUP_REMOVED lines=545> */
[----:B------:R-:W-:Y:S02]  /*67ca0*/  IMAD R6, R77, 0x80, R6 ;  /* 0x000000804d067824 */ /* 0x000fe400078e0206 */
[----:B--2---:R-:W-:-:S03]  /*67cb0*/  IMAD.X R76, R76, 0x1, R0, P1 ;  /* 0x000000014c4c7824 */ /* 0x004fc600008e0600 */
[----:B------:R-:W-:Y:S02]  /*67cc0*/  LOP3.LUT R6, R6, 0x40, RZ, 0x3c, !PT ;  /* 0x0000004006067812 */ /* 0x000fe400078e3cff */
[----:B------:R-:W-:Y:S01]  /*67cd0*/  ISETP.NE.U32.AND P0, PT, RZ, UR8, PT ;  /* 0x00000008ff007c0c */ /* 0x000fe2000bf05070 */
[----:B------:R1:W-:Y:S02]  /*67ce0*/  STL [R1+0x2438], R76 ;  /* 0x0024384c01007387 */ /* 0x0003e40000100800 */
[----:B------:R-:W-:Y:S02]  /*67cf0*/  VIADD R5, R6, UR13 ;  /* 0x0000000d06057c36 */ /* 0x000fe40008000000 */
[----:B------:R-:W2:Y:S01]  /*67d00*/  LDL.LU R6, [R1+0x2464] ;  /* 0x0024640001067983 */ /* 0x000ea20000300800 */
[----:B------:R-:W-:Y:S01]  /*67d10*/  IMAD.MOV.U32 R77, RZ, RZ, R76 ;  /* 0x000000ffff4d7224 */ /* 0x000fe200078e004c */
[-C--:B---3--:R-:W-:Y:S02]  /*67d20*/  IADD3 R13, P1, R13, R2.reuse, RZ ;  /* 0x000000020d0d7210 */ /* 0x088fe40007f3e0ff */
[----:B------:R-:W3:Y:S01]  /*67d30*/  LDL.LU R81, [R1+0x2458] ;  /* 0x0024580001517983 */ /* 0x000ee20000300800 */
[----:B------:R-:W-:Y:S01]  /*67d40*/  IADD3 R9, P2, R9, R2, RZ ;  /* 0x0000000209097210 */ /* 0x000fe20007f5e0ff */
[----:B-1----:R-:W-:-:S02]  /*67d50*/  IMAD.MOV.U32 R76, RZ, RZ, R10 ;  /* 0x000000ffff4c7224 */ /* 0x002fc400078e000a */
        /* <DEDUP_REMOVED lines=35> */
[----:B------:R-:W-:Y:S02]  /*67f90*/  ISETP.NE.U32.AND P0, PT, RZ, UR8, PT ;  /* 0x00000008ff007c0c */ /* 0x000fe4000bf05070 */
[----:B--2---:R-:W-:Y:S01]  /*67fa0*/  IADD3 R6, P2, R6, R2, RZ ;  /* 0x0000000206067210 */ /* 0x004fe20007f5e0ff */
[--C-:B---3--:R-:W-:Y:S01]  /*67fb0*/  IMAD.X R81, R81, 0x1, R0.reuse, P1 ;  /* 0x0000000151517824 */ /* 0x108fe200008e0600 */
[----:B------:R-:W-:Y:S03]  /*67fc0*/  STL [R1+0x245c], R80 ;  /* 0x00245c5001007387 */ /* 0x000fe60000100800 */
[----:B------:R-:W-:Y:S01]  /*67fd0*/  IMAD.X R10, R10, 0x1, R0, P2 ;  /* 0x000000010a0a7824 */ /* 0x000fe200010e0600 */
[----:B------:R1:W-:Y:S04]  /*67fe0*/  STL [R1+0x2458], R81 ;  /* 0x0024585101007387 */ /* 0x0003e80000100800 */
[----:B------:R-:W-:Y:S04]  /*67ff0*/  STL [R1+0x2464], R6 ;  /* 0x0024640601007387 */ /* 0x000fe80000100800 */
[----:B------:R1:W-:Y:S04]  /*68000*/  LDGSTS.E [R5+0x4], desc[UR4][R80.64], P0 ;  /* 0x0000400050057fae */ /* 0x0003e80008121844 */
[----:B------:R2:W-:Y:S01]  /*68010*/  STL [R1+0x2460], R10 ;  /* 0x0024600a01007387 */ /* 0x0005e20000100800 */
[----:B------:R-:W-:Y:S01]  /*68020*/  UISETP.GT.AND UP1, UPT, UR12, 0x12, UPT ;  /* 0x000000120c00788c */ /* 0x000fe2000bf24270 */
[----:B-1----:R-:W-:-:S02]  /*68030*/  IMAD.MOV.U32 R81, RZ, RZ, R10 ;  /* 0x000000ffff517224 */ /* 0x002fc400078e000a */
[----:B------:R-:W-:Y:S01]  /*68040*/  IMAD.MOV.U32 R80, RZ, RZ, R6 ;  /* 0x000000ffff507224 */ /* 0x000fe200078e0006 */
[----:B--2---:R-:W2:Y:S04]  /*68050*/  LDL.LU R10, [R1+0x2490] ;  /* 0x00249000010a7983 */ /* 0x004ea80000300800 */
[----:B------:R-:W3:Y:S01]  /*68060*/  LDL.LU R6, [R1+0x2494] ;  /* 0x0024940001067983 */ /* 0x000ee20000300800 */
[----:B------:R-:W-:-:S03]  /*68070*/  USEL UR8, URZ, 0x4, !UP1 ;  /* 0x000000043f087887 */ /* 0x000fc6000c800000 */
[----:B------:R-:W-:Y:S01]  /*68080*/  LDGSTS.E [R5+0x4004], desc[UR4][R80.64], P0 ;  /* 0x0400400050057fae */ /* 0x000fe20008121844 */
[----:B------:R-:W-:Y:S01]  /*68090*/  USEL UR8, UR8, URZ, !UP0 ;  /* 0x0000003f08087287 */ /* 0x000fe2000c000000 */
        /* <DEDUP_REMOVED lines=40> */
[----:B---3--:R-:W-:-:S03]  /*68320*/  IADD3 R6, P0, R6, R2, RZ ;  /* 0x0000000206067210 */ /* 0x008fc60007f1e0ff */
[----:B------:R1:W-:Y:S02]  /*68330*/  LDGSTS.E [R5+0x8008], desc[UR4][R12.64], P1 ;  /* 0x080080000c057fae */ /* 0x0003e40008921844 */
[----:B--2---:R-:W-:Y:S02]  /*68340*/  IMAD.X R10, R10, 0x1, R0, P0 ;  /* 0x000000010a0a7824 */ /* 0x004fe400000e0600 */
[----:B------:R-:W-:Y:S04]  /*68350*/  STL [R1+0x2494], R6 ;  /* 0x0024940601007387 */ /* 0x000fe80000100800 */
[----:B------:R2:W-:Y:S04]  /*68360*/  STL [R1+0x2490], R10 ;  /* 0x0024900a01007387 */ /* 0x0005e80000100800 */
[----:B------:R-:W3:Y:S01]  /*68370*/  LDL.LU R80, [R1+0x24b4] ;  /* 0x0024b40001507983 */ /* 0x000ee20000300800 */
[----:B------:R-:W-:Y:S01]  /*68380*/  USEL UR8, URZ, 0x4, !UP1 ;  /* 0x000000043f087887 */ /* 0x000fe2000c800000 */
[----:B-1----:R-:W-:-:S02]  /*68390*/  IMAD.MOV.U32 R12, RZ, RZ, R6 ;  /* 0x000000ffff0c7224 */ /* 0x002fc400078e0006 */
[----:B------:R-:W-:Y:S01]  /*683a0*/  IMAD.MOV.U32 R13, RZ, RZ, R10 ;  /* 0x000000ffff0d7224 */ /* 0x000fe200078e000a */
[----:B------:R-:W3:Y:S01]  /*683b0*/  LDL.LU R78, [R1+0x283c] ;  /* 0x00283c00014e7983 */ /* 0x000ee20000300800 */
[----:B------:R-:W-:-:S03]  /*683c0*/  USEL UR8, UR8, URZ, !UP0 ;  /* 0x0000003f08087287 */ /* 0x000fc6000c000000 */
        /* <DEDUP_REMOVED lines=31> */
[----:B------:R-:W-:Y:S01]  /*685c0*/  LDGSTS.E [R5+0x800c], desc[UR4][R76.64], P0 ;  /* 0x0800c0004c057fae */ /* 0x000fe20008121844 */
[-C--:B---3--:R-:W-:Y:S02]  /*685d0*/  IADD3 R80, P2, R80, R2.reuse, RZ ;  /* 0x0000000250507210 */ /* 0x088fe40007f5e0ff */
[----:B------:R-:W-:Y:S02]  /*685e0*/  ISETP.NE.U32.AND P1, PT, RZ, UR8, PT ;  /* 0x00000008ff007c0c */ /* 0x000fe4000bf25070 */
[----:B------:R-:W-:Y:S01]  /*685f0*/  IADD3 R78, P3, R78, R2, RZ ;  /* 0x000000024e4e7210 */ /* 0x000fe20007f7e0ff */
[----:B------:R-:W3:Y:S01]  /*68600*/  LDL.LU R77, [R1+0x2858] ;  /* 0x00285800014d7983 */ /* 0x000ee20000300800 */
[----:B------:R-:W-:-:S03]  /*68610*/  IMAD.X R81, R81, 0x1, R0, P2 ;  /* 0x0000000151517824 */ /* 0x000fc600010e0600 */
[----:B------:R-:W3:Y:S04]  /*68620*/  LDL.LU R11, [R1+0x285c] ;  /* 0x00285c00010b7983 */ /* 0x000ee80000300800 */
[----:B------:R-:W3:Y:S04]  /*68630*/  LDL.LU R76, [R1+0x2860] ;  /* 0x00286000014c7983 */ /* 0x000ee80000300800 */
[----:B------:R-:W3:Y:S04]  /*68640*/  LDL.LU R7, [R1+0x2864] ;  /* 0x0028640001077983 */ /* 0x000ee80000300800 */
[----:B------:R-:W-:Y:S01]  /*68650*/  LDGSTS.E [R5+0xc00c], desc[UR4][R80.64], P0 ;  /* 0x0c00c00050057fae */ /* 0x000fe20008121844 */
[----:B------:R-:W-:Y:S01]  /*68660*/  IMAD.X R79, R79, 0x1, R0, P3 ;  /* 0x000000014f4f7824 */ /* 0x000fe200018e0600 */
[----:B------:R-:W-:-:S02]  /*68670*/  IADD3 R12, P0, R12, R2, RZ ;  /* 0x000000020c0c7210 */ /* 0x000fc40007f1e0ff */
[----:B------:R-:W-:Y:S03]  /*68680*/  STL [R1+0x24b4], R80 ;  /* 0x0024b45001007387 */ /* 0x000fe60000100800 */
[----:B------:R-:W-:Y:S01]  /*68690*/  IMAD.X R13, R13, 0x1, R0, P0 ;  /* 0x000000010d0d7824 */ /* 0x000fe200000e0600 */
[----:B------:R-:W-:Y:S01]  /*686a0*/  STL [R1+0x24b0], R81 ;  /* 0x0024b05101007387 */ /* 0x000fe20000100800 */
[----:B--2---:R-:W-:-:S03]  /*686b0*/  IADD3 R6, P2, R6, R2, RZ ;  /* 0x0000000206067210 */ /* 0x004fc60007f5e0ff */
[----:B------:R1:W-:Y:S04]  /*686c0*/  STL [R1+0x283c], R78 ;  /* 0x00283c4e01007387 */ /* 0x0003e80000100800 */
[----:B------:R-:W-:Y:S01]  /*686d0*/  STL [R1+0x2838], R79 ;  /* 0x0028384f01007387 */ /* 0x000fe20000100800 */
[----:B------:R-:W-:-:S03]  /*686e0*/  IMAD.X R10, R10, 0x1, R0, P2 ;  /* 0x000000010a0a7824 */ /* 0x000fc600010e0600 */
[----:B------:R2:W-:Y:S04]  /*686f0*/  STL [R1+0x2844], R12 ;  /* 0x0028440c01007387 */ /* 0x0005e80000100800 */
[----:B------:R1:W-:Y:S04]  /*68700*/  LDGSTS.E [R5+0x10000], desc[UR4][R78.64], P1 ;  /* 0x100000004e057fae */ /* 0x0003e80008921844 */
[----:B------:R2:W-:Y:S04]  /*68710*/  STL [R1+0x2840], R13 ;  /* 0x0028400d01007387 */ /* 0x0005e80000100800 */
[----:B------:R-:W-:Y:S01]  /*68720*/  STL [R1+0x284c], R6 ;  /* 0x00284c0601007387 */ /* 0x000fe20000100800 */
[----:B-1----:R-:W-:-:S03]  /*68730*/  IMAD.MOV.U32 R78, RZ, RZ, R12 ;  /* 0x000000ffff4e7224 */ /* 0x002fc600078e000c */
[----:B--2---:R-:W2:Y:S01]  /*68740*/  LDL.LU R12, [R1+0x286c] ;  /* 0x00286c00010c7983 */ /* 0x004ea20000300800 */
[----:B------:R-:W-:-:S03]  /*68750*/  IMAD.MOV.U32 R79, RZ, RZ, R13 ;  /* 0x000000ffff4f7224 */ /* 0x000fc600078e000d */
[----:B------:R1:W-:Y:S04]  /*68760*/  STL [R1+0x2848], R10 ;  /* 0x0028480a01007387 */ /* 0x0003e80000100800 */
[----:B------:R-:W2:Y:S04]  /*68770*/  LDL.LU R13, [R1+0x2868] ;  /* 0x00286800010d7983 */ /* 0x000ea80000300800 */
[----:B------:R1:W-:Y:S02]  /*68780*/  LDGSTS.E [R5+0x14000], desc[UR4][R78.64], P1 ;  /* 0x140000004e057fae */ /* 0x0003e40008921844 */
[----:B-1----:R-:W-:-:S02]  /*68790*/  IMAD.MOV.U32 R78, RZ, RZ, R6 ;  /* 0x000000ffff4e7224 */ /* 0x002fc400078e0006 */
[----:B------:R-:W-:Y:S02]  /*687a0*/  IMAD.MOV.U32 R79, RZ, RZ, R10 ;  /* 0x000000ffff4f7224 */ /* 0x000fe400078e000a */
[----:B------:R-:W2:Y:S04]  /*687b0*/  LDL.LU R10, [R1+0x2874] ;  /* 0x00287400010a7983 */ /* 0x000ea80000300800 */
[----:B------:R-:W2:Y:S04]  /*687c0*/  LDL.LU R6, [R1+0x287c] ;  /* 0x00287c0001067983 */ /* 0x000ea80000300800 */
        /* <DEDUP_REMOVED lines=9> */
[----:B-1----:R-:W2:Y:S04]  /*68860*/  LDL.LU R14, [R1+0x2870] ;  /* 0x00287000010e7983 */ /* 0x002ea80000300800 */
[----:B------:R-:W2:Y:S01]  /*68870*/  LDL.LU R9, [R1+0x2878] ;  /* 0x0028780001097983 */ /* 0x000ea20000300800 */
[----:B------:R-:W-:-:S04]  /*68880*/  USEL UR8, URZ, 0x4, !UP1 ;  /* 0x000000043f087887 */ /* 0x000fc8000c800000 */
[----:B------:R-:W-:Y:S01]  /*68890*/  USEL UR8, UR8, URZ, !UP0 ;  /* 0x0000003f08087287 */ /* 0x000fe2000c000000 */
[----:B---3--:R-:W-:-:S05]  /*688a0*/  IADD3 R11, P1, R11, R2, RZ ;  /* 0x000000020b0b7210 */ /* 0x008fca0007f3e0ff */
        /* <DEDUP_REMOVED lines=11> */
[----:B------:R-:W4:Y:S04]  /*68960*/  LDL.LU R80, [R1+0x2884] ;  /* 0x0028840001507983 */ /* 0x000f280000300800 */
[----:B------:R-:W4:Y:S01]  /*68970*/  LDL.LU R11, [R1+0x288c] ;  /* 0x00288c00010b7983 */ /* 0x000f220000300800 */
[----:B---3--:R-:W-:-:S03]  /*68980*/  IMAD.MOV.U32 R76, RZ, RZ, R7 ;  /* 0x000000ffff4c7224 */ /* 0x008fc600078e0007 */
[----:B------:R-:W-:Y:S04]  /*68990*/  LDGSTS.E [R5+0x10004], desc[UR4][R78.64], P0 ;  /* 0x100040004e057fae */ /* 0x000fe80008121844 */
[----:B------:R-:W3:Y:S04]  /*689a0*/  LDL.LU R81, [R1+0x2880] ;  /* 0x0028800001517983 */ /* 0x000ee80000300800 */
[----:B------:R-:W-:Y:S01]  /*689b0*/  LDGSTS.E [R5+0x14004], desc[UR4][R76.64], P0 ;  /* 0x140040004c057fae */ /* 0x000fe20008121844 */
[----:B--2---:R-:W-:-:S03]  /*689c0*/  IADD3 R12, P1, R12, R2, RZ ;  /* 0x000000020c0c7210 */ /* 0x004fc60007f3e0ff */
[----:B------:R-:W2:Y:S04]  /*689d0*/  LDL.LU R76, [R1+0x2888] ;  /* 0x00288800014c7983 */ /* 0x000ea80000300800 */
[----:B------:R-:W2:Y:S01]  /*689e0*/  LDL.LU R7, [R1+0x2894] ;  /* 0x0028940001077983 */ /* 0x000ea20000300800 */
[----:B------:R-:W-:-:S03]  /*689f0*/  IMAD.X R13, R13, 0x1, R0, P1 ;  /* 0x000000010d0d7824 */ /* 0x000fc600008e0600 */
[----:B------:R-:W-:Y:S04]  /*68a00*/  STL [R1+0x286c], R12 ;  /* 0x00286c0c01007387 */ /* 0x000fe80000100800 */
[----:B------:R1:W-:Y:S04]  /*68a10*/  STL [R1+0x2868], R13 ;  /* 0x0028680d01007387 */ /* 0x0003e80000100800 */
[----:B------:R-:W-:Y:S01]  /*68a20*/  LDGSTS.E [R5+0x18004], desc[UR4][R12.64], P0 ;  /* 0x180040000c057fae */ /* 0x000fe20008121844 */
[----:B------:R-:W-:-:S03]  /*68a30*/  IADD3 R10, P2, R10, R2, RZ ;  /* 0x000000020a0a7210 */ /* 0x000fc60007f5e0ff */
[----:B-1----:R-:W2:Y:S01]  /*68a40*/  LDL.LU R13, [R1+0x2890] ;  /* 0x00289000010d7983 */ /* 0x002ea20000300800 */
[----:B------:R-:W-:-:S03]  /*68a50*/  IADD3 R6, P3, R6, R2, RZ ;  /* 0x0000000206067210 */ /* 0x000fc60007f7e0ff */
[----:B------:R-:W2:Y:S04]  /*68a60*/  LDL.LU R12, [R1+0x289c] ;  /* 0x00289c00010c7983 */ /* 0x000ea80000300800 */
[----:B------:R-:W2:Y:S04]  /*68a70*/  LDL.LU R78, [R1+0x28a4] ;  /* 0x0028a400014e7983 */ /* 0x000ea80000300800 */
        /* <DEDUP_REMOVED lines=8> */
[----:B-1----:R-:W2:Y:S04]  /*68b00*/  LDL.LU R14, [R1+0x2898] ;  /* 0x00289800010e7983 */ /* 0x002ea80000300800 */
[----:B------:R-:W2:Y:S04]  /*68b10*/  LDL.LU R79, [R1+0x28a0] ;  /* 0x0028a000014f7983 */ /* 0x000ea80000300800 */
[----:B------:R-:W2:Y:S04]  /*68b20*/  LDL.LU R77, [R1+0x28a8] ;  /* 0x0028a800014d7983 */ /* 0x000ea80000300800 */
[----:B------:R-:W2:Y:S04]  /*68b30*/  LDL.LU R10, [R1+0x28ac] ;  /* 0x0028ac00010a7983 */ /* 0x000ea80000300800 */
[----:B------:R1:W-:Y:S02]  /*68b40*/  LDGSTS.E [R5+0x1c004], desc[UR4][R82.64], P0 ;  /* 0x1c00400052057fae */ /* 0x0003e40008121844 */
[----:B-1----:R-:W-:-:S02]  /*68b50*/  IMAD.MOV.U32 R83, RZ, RZ, R9 ;  /* 0x000000ffff537224 */ /* 0x002fc400078e0009 */
[----:B------:R-:W-:Y:S01]  /*68b60*/  IMAD.MOV.U32 R82, RZ, RZ, R6 ;  /* 0x000000ffff527224 */ /* 0x000fe200078e0006 */
[----:B----4-:R-:W4:Y:S04]  /*68b70*/  LDL.LU R9, [R1+0x28b0] ;  /* 0x0028b00001097983 */ /* 0x010f280000300800 */
[----:B------:R-:W4:Y:S01]  /*68b80*/  LDL.LU R6, [R1+0x28b4] ;  /* 0x0028b40001067983 */ /* 0x000f220000300800 */
[----:B------:R-:W-:-:S04]  /*68b90*/  UISETP.GT.AND UP1, UPT, UR12, 0x32, UPT ;  /* 0x000000320c00788c */ /* 0x000fc8000bf24270 */
[----:B------:R-:W-:-:S04]  /*68ba0*/  USEL UR8, URZ, 0x4, !UP1 ;  /* 0x000000043f087887 */ /* 0x000fc8000c800000 */
[----:B------:R-:W-:Y:S01]  /*68bb0*/  USEL UR8, UR8, URZ, !UP0 ;  /* 0x0000003f08087287 */ /* 0x000fe2000c000000 */
[----:B------:R-:W-:-:S05]  /*68bc0*/  IADD3 R80, P0, R80, R2, RZ ;  /* 0x0000000250507210 */ /* 0x000fca0007f1e0ff */
[----:B------:R-:W-:Y:S02]  /*68bd0*/  ISETP.NE.U32.AND P1, PT, RZ, UR8, PT ;  /* 0x00000008ff007c0c */ /* 0x000fe4000bf25070 */
[-C--:B------:R-:W-:Y:S01]  /*68be0*/  IADD3 R11, P2, R11, R2.reuse, RZ ;  /* 0x000000020b0b7210 */ /* 0x080fe20007f5e0ff */
[--C-:B---3--:R-:W-:Y:S01]  /*68bf0*/  IMAD.X R81, R81, 0x1, R0.reuse, P0 ;  /* 0x0000000151517824 */ /* 0x108fe200000e0600 */
[----:B--2---:R-:W-:Y:S01]  /*68c00*/  IADD3 R7, P0, R7, R2, RZ ;  /* 0x0000000207077210 */ /* 0x004fe20007f1e0ff */
        /* <DEDUP_REMOVED lines=8> */
[----:B------:R-:W-:Y:S02]  /*68c90*/  IMAD.X R13, R13, 0x1, R0, P0 ;  /* 0x000000010d0d7824 */ /* 0x000fe400000e0600 */
[----:B-1----:R-:W-:Y:S02]  /*68ca0*/  IMAD.MOV.U32 R80, RZ, RZ, R11 ;  /* 0x000000ffff507224 */ /* 0x002fe400078e000b */
[----:B--2---:R-:W-:Y:S01]  /*68cb0*/  IMAD.MOV.U32 R81, RZ, RZ, R76 ;  /* 0x000000ffff517224 */ /* 0x004fe200078e004c */
[----:B------:R1:W-:Y:S01]  /*68cc0*/  STL [R1+0x2888], R76 ;  /* 0x0028884c01007387 */ /* 0x0003e20000100800 */
[----:B------:R-:W-:-:S03]  /*68cd0*/  USEL UR8, UR8, URZ, !UP0 ;  /* 0x0000003f08087287 */ /* 0x000fc6000c000000 */
[----:B------:R2:W-:Y:S04]  /*68ce0*/  LDGSTS.E [R5+0x18008], desc[UR4][R80.64], P1 ;  /* 0x1800800050057fae */ /* 0x0005e80008921844 */
[----:B---3--:R-:W3:Y:S04]  /*68cf0*/  LDL.LU R11, [R1+0x24bc] ;  /* 0x0024bc00010b7983 */ /* 0x008ee80000300800 */
[----:B------:R-:W-:Y:S01]  /*68d00*/  STL [R1+0x2894], R7 ;  /* 0x0028940701007387 */ /* 0x000fe20000100800 */
[----:B--2---:R-:W-:Y:S02]  /*68d10*/  IMAD.MOV.U32 R80, RZ, RZ, R7 ;  /* 0x000000ffff507224 */ /* 0x004fe400078e0007 */
[----:B------:R-:W-:Y:S01]  /*68d20*/  IMAD.MOV.U32 R81, RZ, RZ, R13 ;  /* 0x000000ffff517224 */ /* 0x000fe200078e000d */
[----:B------:R2:W-:Y:S01]  /*68d30*/  STL [R1+0x2890], R13 ;  /* 0x0028900d01007387 */ /* 0x0005e20000100800 */
[----:B------:R-:W-:-:S03]  /*68d40*/  ISETP.NE.U32.AND P0, PT, RZ, UR8, PT ;  /* 0x00000008ff007c0c */ /* 0x000fc6000bf05070 */
[----:B-1----:R-:W3:Y:S04]  /*68d50*/  LDL.LU R76, [R1+0x24b8] ;  /* 0x0024b800014c7983 */ /* 0x002ee80000300800 */
[----:B------:R1:W-:Y:S01]  /*68d60*/  LDGSTS.E [R5+0x1c008], desc[UR4][R80.64], P1 ;  /* 0x1c00800050057fae */ /* 0x0003e20008921844 */
[-C--:B------:R-:W-:Y:S02]  /*68d70*/  IADD3 R12, P1, R12, R2.reuse, RZ ;  /* 0x000000020c0c7210 */ /* 0x080fe40007f3e0ff */
[----:B------:R-:W-:Y:S01]  /*68d80*/  IADD3 R78, P2, R78, R2, RZ ;  /* 0x000000024e4e7210 */ /* 0x000fe20007f5e0ff */
[----:B--2---:R-:W2:Y:S04]  /*68d90*/  LDL.LU R13, [R1+0x24c4] ;  /* 0x0024c400010d7983 */ /* 0x004ea80000300800 */
[----:B------:R-:W2:Y:S01]  /*68da0*/  LDL.LU R7, [R1+0x24cc] ;  /* 0x0024cc0001077983 */ /* 0x000ea20000300800 */
        /* <DEDUP_REMOVED lines=9> */
[----:B-1----:R-:W2:Y:S04]  /*68e40*/  LDL.LU R14, [R1+0x24c0] ;  /* 0x0024c000010e7983 */ /* 0x002ea80000300800 */
[----:B------:R1:W-:Y:S04]  /*68e50*/  STL [R1+0x28a0], R79 ;  /* 0x0028a04f01007387 */ /* 0x0003e80000100800 */
[----:B------:R-:W-:Y:S04]  /*68e60*/  LDGSTS.E [R5+0x1000c], desc[UR4][R80.64], P0 ;  /* 0x1000c00050057fae */ /* 0x000fe80008121844 */
[----:B------:R-:W2:Y:S04]  /*68e70*/  LDL.LU R12, [R1+0x24c8] ;  /* 0x0024c800010c7983 */ /* 0x000ea80000300800 */
[----:B------:R1:W-:Y:S01]  /*68e80*/  LDGSTS.E [R5+0x1400c], desc[UR4][R78.64], P0 ;  /* 0x1400c0004e057fae */ /* 0x0003e20008121844 */
[----:B----4-:R-:W-:-:S03]  /*68e90*/  IADD3 R6, P2, R6, R2, RZ ;  /* 0x0000000206067210 */ /* 0x010fc60007f5e0ff */
[----:B------:R-:W-:Y:S02]  /*68ea0*/  STL [R1+0x28ac], R10 ;  /* 0x0028ac0a01007387 */ /* 0x000fe40000100800 */
[----:B------:R-:W-:Y:S02]  /*68eb0*/  IMAD.X R9, R9, 0x1, R0, P2 ;  /* 0x0000000109097824 */ /* 0x000fe400010e0600 */
[----:B------:R-:W-:Y:S01]  /*68ec0*/  STL [R1+0x28a8], R77 ;  /* 0x0028a84d01007387 */ /* 0x000fe20000100800 */
[----:B-1----:R-:W-:Y:S02]  /*68ed0*/  IMAD.MOV.U32 R78, RZ, RZ, R10 ;  /* 0x000000ffff4e7224 */ /* 0x002fe400078e000a */
[----:B------:R-:W-:Y:S01]  /*68ee0*/  IMAD.MOV.U32 R79, RZ, RZ, R77 ;  /* 0x000000ffff4f7224 */ /* 0x000fe200078e004d */
        /* <DEDUP_REMOVED lines=9> */
[----:B------:R-:W4:Y:S03]  /*68f80*/  LDL.LU R80, [R1+0x24dc] ;  /* 0x0024dc0001507983 */ /* 0x000f260000300800 */
[----:B------:R-:W-:Y:S01]  /*68f90*/  USEL UR8, URZ, 0x4, !UP1 ;  /* 0x000000043f087887 */ /* 0x000fe2000c800000 */
[----:B------:R1:W-:Y:S03]  /*68fa0*/  LDGSTS.E [R5+0x1c00c], desc[UR4][R78.64], P0 ;  /* 0x1c00c0004e057fae */ /* 0x0003e60008121844 */
[----:B------:R-:W-:Y:S01]  /*68fb0*/  USEL UR8, UR8, URZ, !UP0 ;  /* 0x0000003f08087287 */ /* 0x000fe2000c000000 */
[----:B---3--:R-:W-:Y:S01]  /*68fc0*/  IADD3 R11, P1, R11, R2, RZ ;  /* 0x000000020b0b7210 */ /* 0x008fe20007f3e0ff */
[C---:B-1----:R-:W-:Y:S01]  /*68fd0*/  IMAD.SHL.U32 R6, R77.reuse, 0x10, RZ ;  /* 0x000000104d067824 */ /* 0x042fe200078e00ff */
[----:B------:R-:W-:-:S04]  /*68fe0*/  LOP3.LUT R77, R77, 0x7f, RZ, 0xc0, !PT ;  /* 0x0000007f4d4d7812 */ /* 0x000fc800078ec0ff */
[----:B------:R-:W-:-:S05]  /*68ff0*/  LOP3.LUT R6, R6, 0x70, RZ, 0xc0, !PT ;  /* 0x0000007006067812 */ /* 0x000fca00078ec0ff */
[----:B------:R-:W-:Y:S02]  /*69000*/  IMAD R6, R77, 0x80, R6 ;  /* 0x000000804d067824 */ /* 0x000fe400078e0206 */
[----:B------:R-:W-:-:S03]  /*69010*/  IMAD.X R76, R76, 0x1, R0, P1 ;  /* 0x000000014c4c7824 */ /* 0x000fc600008e0600 */
[----:B------:R-:W-:Y:S01]  /*69020*/  LOP3.LUT R6, R6, 0x50, RZ, 0x3c, !PT ;  /* 0x0000005006067812 */ /* 0x000fe200078e3cff */
[----:B------:R-:W-:Y:S01]  /*69030*/  STL [R1+0x24bc], R11 ;  /* 0x0024bc0b01007387 */ /* 0x000fe20000100800 */
[----:B------:R-:W-:-:S03]  /*69040*/  ISETP.NE.U32.AND P0, PT, RZ, UR8, PT ;  /* 0x00000008ff007c0c */ /* 0x000fc6000bf05070 */
[----:B------:R-:W-:Y:S01]  /*69050*/  VIADD R5, R6, UR13 ;  /* 0x0000000d06057c36 */ /* 0x000fe20008000000 */
[----:B------:R1:W-:Y:S01]  /*69060*/  STL [R1+0x24b8], R76 ;  /* 0x0024b84c01007387 */ /* 0x0003e20000100800 */
[----:B------:R-:W-:-:S03]  /*69070*/  IMAD.MOV.U32 R77, RZ, RZ, R76 ;  /* 0x000000ffff4d7224 */ /* 0x000fc600078e004c */
[----:B------:R-:W3:Y:S01]  /*69080*/  LDL.LU R6, [R1+0x24e4] ;  /* 0x0024e40001067983 */ /* 0x000ee20000300800 */
[----:B--2---:R-:W-:-:S03]  /*69090*/  IADD3 R13, P1, R13, R2, RZ ;  /* 0x000000020d0d7210 */ /* 0x004fc60007f3e0ff */
[----:B------:R-:W2:Y:S01]  /*690a0*/  LDL.LU R81, [R1+0x24d8] ;  /* 0x0024d80001517983 */ /* 0x000ea20000300800 */
[----:B------:R-:W-:Y:S01]  /*690b0*/  IADD3 R7, P2, R7, R2, RZ ;  /* 0x0000000207077210 */ /* 0x000fe20007f5e0ff */
[----:B-1----:R-:W-:Y:S02]  /*690c0*/  IMAD.MOV.U32 R76, RZ, RZ, R11 ;  /* 0x000000ffff4c7224 */ /* 0x002fe400078e000b */
[----:B------:R-:W2:Y:S04]  /*690d0*/  LDL.LU R11, [R1+0x24e0] ;  /* 0x0024e000010b7983 */ /* 0x000ea80000300800 */
        /* <DEDUP_REMOVED lines=10> */
[----:B------:R-:W2:Y:S04]  /*69180*/  LDL.LU R78, [R1+0x24ec] ;  /* 0x0024ec00014e7983 */ /* 0x000ea80000300800 */
[----:B------:R-:W-:Y:S01]  /*69190*/  LDGSTS.E [R5+0x4000], desc[UR4][R76.64], P0 ;  /* 0x040000004c057fae */ /* 0x000fe20008121844 */
[----:B-1----:R-:W-:-:S03]  /*691a0*/  IMAD.MOV.U32 R12, RZ, RZ, R7 ;  /* 0x000000ffff0c7224 */ /* 0x002fc600078e0007 */
[----:B------:R-:W2:Y:S04]  /*691b0*/  LDL.LU R79, [R1+0x24e8] ;  /* 0x0024e800014f7983 */ /* 0x000ea80000300800 */
[----:B------:R1:W-:Y:S04]  /*691c0*/  LDGSTS.E [R5+0x8000], desc[UR4][R12.64], P0 ;  /* 0x080000000c057fae */ /* 0x0003e80008121844 */
[----:B------:R-:W2:Y:S04]  /*691d0*/  LDL.LU R76, [R1+0x24f0] ;  /* 0x0024f000014c7983 */ /* 0x000ea80000300800 */
[----:B------:R-:W2:Y:S04]  /*691e0*/  LDL.LU R7, [R1+0x24f4] ;  /* 0x0024f40001077983 */ /* 0x000ea80000300800 */
[----:B------:R-:W2:Y:S01]  /*691f0*/  LDL.LU R77, [R1+0x24f8] ;  /* 0x0024f800014d7983 */ /* 0x000ea20000300800 */
        /* <DEDUP_REMOVED lines=18> */
[----:B---3--:R-:W-:Y:S01]  /*69320*/  IADD3 R6, P2, R6, R2, RZ ;  /* 0x0000000206067210 */ /* 0x008fe20007f5e0ff */
[----:B--2---:R-:W-:-:S04]  /*69330*/  IMAD.X R81, R81, 0x1, R0, P1 ;  /* 0x0000000151517824 */ /* 0x004fc800008e0600 */
        /* <DEDUP_REMOVED lines=97> */
[----:B------:R-:W-:Y:S01]  /*69950*/  ISETP.NE.U32.AND P1, PT, RZ, UR8, PT ;  /* 0x00000008ff007c0c */ /* 0x000fe2000bf25070 */
[----:B------:R-:W3:Y:S01]  /*69960*/  LDL.LU R77, [R1+0x28d8] ;  /* 0x0028d800014d7983 */ /* 0x000ee20000300800 */
[----:B------:R-:W-:-:S03]  /*69970*/  IADD3 R78, P3, R78, R2, RZ ;  /* 0x000000024e4e7210 */ /* 0x000fc60007f7e0ff */
[----:B------:R-:W3:Y:S01]  /*69980*/  LDL.LU R10, [R1+0x28dc] ;  /* 0x0028dc00010a7983 */ /* 0x000ee20000300800 */
[----:B------:R-:W-:-:S03]  /*69990*/  IMAD.X R81, R81, 0x1, R0, P2 ;  /* 0x0000000151517824 */ /* 0x000fc600010e0600 */
[----:B------:R-:W3:Y:S04]  /*699a0*/  LDL.LU R76, [R1+0x28e0] ;  /* 0x0028e000014c7983 */ /* 0x000ee80000300800 */
[----:B------:R-:W3:Y:S04]  /*699b0*/  LDL.LU R9, [R1+0x28e4] ;  /* 0x0028e40001097983 */ /* 0x000ee80000300800 */
[----:B------:R-:W-:Y:S01]  /*699c0*/  LDGSTS.E [R5+0xc00c], desc[UR4][R80.64], P0 ;  /* 0x0c00c00050057fae */ /* 0x000fe20008121844 */
[----:B------:R-:W-:-:S03]  /*699d0*/  IMAD.X R79, R79, 0x1, R0, P3 ;  /* 0x000000014f4f7824 */ /* 0x000fc600018e0600 */
[----:B------:R-:W-:Y:S01]  /*699e0*/  STL [R1+0x2534], R80 ;  /* 0x0025345001007387 */ /* 0x000fe20000100800 */
[----:B------:R-:W-:-:S03]  /*699f0*/  IADD3 R12, P0, R12, R2, RZ ;  /* 0x000000020c0c7210 */ /* 0x000fc60007f1e0ff */
[----:B------:R-:W-:Y:S02]  /*69a00*/  STL [R1+0x2530], R81 ;  /* 0x0025305101007387 */ /* 0x000fe40000100800 */
[----:B------:R-:W-:Y:S02]  /*69a10*/  IMAD.X R13, R13, 0x1, R0, P0 ;  /* 0x000000010d0d7824 */ /* 0x000fe400000e0600 */
[----:B------:R1:W-:Y:S01]  /*69a20*/  STL [R1+0x28bc], R78 ;  /* 0x0028bc4e01007387 */ /* 0x0003e20000100800 */
[----:B--2---:R-:W-:-:S03]  /*69a30*/  IADD3 R6, P2, R6, R2, RZ ;  /* 0x0000000206067210 */ /* 0x004fc60007f5e0ff */
[----:B------:R-:W-:Y:S04]  /*69a40*/  STL [R1+0x28b8], R79 ;  /* 0x0028b84f01007387 */ /* 0x000fe80000100800 */
[----:B------:R2:W-:Y:S01]  /*69a50*/  STL [R1+0x28c4], R12 ;  /* 0x0028c40c01007387 */ /* 0x0005e20000100800 */
[----:B------:R-:W-:-:S03]  /*69a60*/  IMAD.X R11, R11, 0x1, R0, P2 ;  /* 0x000000010b0b7824 */ /* 0x000fc600010e0600 */
        /* <DEDUP_REMOVED lines=40> */
[----:B---3--:R-:W-:Y:S01]  /*69cf0*/  IMAD.MOV.U32 R76, RZ, RZ, R9 ;  /* 0x000000ffff4c7224 */ /* 0x008fe200078e0009 */
[----:B------:R-:W-:Y:S02]  /*69d00*/  UISETP.GT.AND UP1, UPT, UR12, 0x36, UPT ;  /* 0x000000360c00788c */ /* 0x000fe4000bf24270 */
[----:B------:R-:W-:Y:S04]  /*69d10*/  LDGSTS.E [R5+0x10004], desc[UR4][R78.64], P0 ;  /* 0x100040004e057fae */ /* 0x000fe80008121844 */
[----:B------:R-:W3:Y:S04]  /*69d20*/  LDL.LU R81, [R1+0x2900] ;  /* 0x0029000001517983 */ /* 0x000ee80000300800 */
[----:B------:R1:W-:Y:S01]  /*69d30*/  LDGSTS.E [R5+0x14004], desc[UR4][R76.64], P0 ;  /* 0x140040004c057fae */ /* 0x0003e20008121844 */
[----:B------:R-:W-:Y:S01]  /*69d40*/  USEL UR8, URZ, 0x4, !UP1 ;  /* 0x000000043f087887 */ /* 0x000fe2000c800000 */
[----:B--2---:R-:W-:-:S02]  /*69d50*/  IADD3 R12, P1, R12, R2, RZ ;  /* 0x000000020c0c7210 */ /* 0x004fc40007f3e0ff */
[----:B------:R-:W1:Y:S04]  /*69d60*/  LDL.LU R76, [R1+0x2908] ;  /* 0x00290800014c7983 */ /* 0x000e680000300800 */
[----:B------:R-:W2:Y:S01]  /*69d70*/  LDL.LU R9, [R1+0x2914] ;  /* 0x0029140001097983 */ /* 0x000ea20000300800 */
[----:B------:R-:W-:-:S03]  /*69d80*/  IMAD.X R13, R13, 0x1, R0, P1 ;  /* 0x000000010d0d7824 */ /* 0x000fc600008e0600 */
[----:B------:R-:W-:Y:S01]  /*69d90*/  STL [R1+0x28ec], R12 ;  /* 0x0028ec0c01007387 */ /* 0x000fe20000100800 */
[----:B------:R-:W-:-:S03]  /*69da0*/  USEL UR8, UR8, URZ, !UP0 ;  /* 0x0000003f08087287 */ /* 0x000fc6000c000000 */
[----:B------:R4:W-:Y:S04]  /*69db0*/  STL [R1+0x28e8], R13 ;  /* 0x0028e80d01007387 */ /* 0x0009e80000100800 */
[----:B------:R-:W-:Y:S01]  /*69dc0*/  LDGSTS.E [R5+0x18004], desc[UR4][R12.64], P0 ;  /* 0x180040000c057fae */ /* 0x000fe20008121844 */
[----:B------:R-:W-:Y:S02]  /*69dd0*/  ISETP.NE.U32.AND P1, PT, RZ, UR8, PT ;  /* 0x00000008ff007c0c */ /* 0x000fe4000bf25070 */
[-C--:B------:R-:W-:Y:S01]  /*69de0*/  IADD3 R11, P2, R11, R2.reuse, RZ ;  /* 0x000000020b0b7210 */ /* 0x080fe20007f5e0ff */
[----:B----4-:R-:W4:Y:S01]  /*69df0*/  LDL.LU R13, [R1+0x2910] ;  /* 0x00291000010d7983 */ /* 0x010f220000300800 */
[----:B------:R-:W-:-:S03]  /*69e00*/  IADD3 R6, P3, R6, R2, RZ ;  /* 0x0000000206067210 */ /* 0x000fc60007f7e0ff */
[----:B------:R-:W4:Y:S04]  /*69e10*/  LDL.LU R12, [R1+0x291c] ;  /* 0x00291c00010c7983 */ /* 0x000f280000300800 */
[----:B------:R-:W4:Y:S04]  /*69e20*/  LDL.LU R78, [R1+0x2924] ;  /* 0x00292400014e7983 */ /* 0x000f280000300800 */
        /* <DEDUP_REMOVED lines=8> */
[----:B---3--:R-:W3:Y:S04]  /*69eb0*/  LDL.LU R14, [R1+0x2918] ;  /* 0x00291800010e7983 */ /* 0x008ee80000300800 */
[----:B------:R-:W3:Y:S04]  /*69ec0*/  LDL.LU R79, [R1+0x2920] ;  /* 0x00292000014f7983 */ /* 0x000ee80000300800 */
[----:B------:R-:W3:Y:S04]  /*69ed0*/  LDL.LU R77, [R1+0x2928] ;  /* 0x00292800014d7983 */ /* 0x000ee80000300800 */
[----:B------:R-:W3:Y:S04]  /*69ee0*/  LDL.LU R11, [R1+0x292c] ;  /* 0x00292c00010b7983 */ /* 0x000ee80000300800 */
[----:B------:R-:W-:Y:S04]  /*69ef0*/  LDGSTS.E [R5+0x1c004], desc[UR4][R82.64], P0 ;  /* 0x1c00400052057fae */ /* 0x000fe80008121844 */
[----:B------:R-:W-:Y:S04]  /*69f00*/  LDGSTS.E [R5+0x10008], desc[UR4][R6.64], P1 ;  /* 0x1000800006057fae */ /* 0x000fe80008921844 */
[----:B------:R-:W3:Y:S04]  /*69f10*/  LDL.LU R7, [R1+0x2930] ;  /* 0x0029300001077983 */ /* 0x000ee80000300800 */
[----:B------:R-:W3:Y:S01]  /*69f20*/  LDL.LU R6, [R1+0x2934] ;  /* 0x0029340001067983 */ /* 0x000ee20000300800 */
[----:B------:R-:W-:-:S02]  /*69f30*/  IADD3 R80, P0, R80, R2, RZ ;  /* 0x0000000250507210 */ /* 0x000fc40007f1e0ff */
[----:B------:R-:W-:-:S03]  /*69f40*/  IADD3 R10, P2, R10, R2, RZ ;  /* 0x000000020a0a7210 */ /* 0x000fc60007f5e0ff */
[--C-:B------:R-:W-:Y:S01]  /*69f50*/  IMAD.X R81, R81, 0x1, R0.reuse, P0 ;  /* 0x0000000151517824 */ /* 0x100fe200000e0600 */
[----:B------:R2:W-:Y:S01]  /*69f60*/  STL [R1+0x2904], R80 ;  /* 0x0029045001007387 */ /* 0x0005e20000100800 */
[----:B------:R-:W-:Y:S01]  /*69f70*/  UISETP.GT.AND UP1, UPT, UR12, 0x37, UPT ;  /* 0x000000370c00788c */ /* 0x000fe2000bf24270 */
[----:B-1----:R-:W-:Y:S02]  /*69f80*/  IMAD.X R76, R76, 0x1, R0, P2 ;  /* 0x000000014c4c7824 */ /* 0x002fe400010e0600 */
[----:B------:R1:W-:Y:S01]  /*69f90*/  STL [R1+0x2900], R81 ;  /* 0x0029005101007387 */ /* 0x0003e20000100800 */
[----:B--2---:R-:W-:-:S03]  /*69fa0*/  IADD3 R9, P0, R9, R2, RZ ;  /* 0x0000000209097210 */ /* 0x004fc60007f1e0ff */
[----:B------:R2:W-:Y:S01]  /*69fb0*/  LDGSTS.E [R5+0x14008], desc[UR4][R80.64], P1 ;  /* 0x1400800050057fae */ /* 0x0005e20008921844 */
[----:B------:R-:W-:-:S03]  /*69fc0*/  USEL UR8, URZ, 0x4, !UP1 ;  /* 0x000000043f087887 */ /* 0x000fc6000c800000 */
[----:B------:R1:W-:Y:S01]  /*69fd0*/  STL [R1+0x290c], R10 ;  /* 0x00290c0a01007387 */ /* 0x0003e20000100800 */
[----:B------:R-:W-:-:S03]  /*69fe0*/  USEL UR8, UR8, URZ, !UP0 ;  /* 0x0000003f08087287 */ /* 0x000fc6000c000000 */
[----:B------:R4:W-:Y:S01]  /*69ff0*/  STL [R1+0x2908], R76 ;  /* 0x0029084c01007387 */ /* 0x0009e20000100800 */
[----:B--2---:R-:W-:Y:S02]  /*6a000*/  IMAD.MOV.U32 R80, RZ, RZ, R10 ;  /* 0x000000ffff507224 */ /* 0x004fe400078e000a */
[----:B-1----:R-:W-:Y:S01]  /*6a010*/  IMAD.MOV.U32 R81, RZ, RZ, R76 ;  /* 0x000000ffff517224 */ /* 0x002fe200078e004c */
[----:B------:R-:W2:Y:S04]  /*6a020*/  LDL.LU R10, [R1+0x253c] ;  /* 0x00253c00010a7983 */ /* 0x000ea80000300800 */
[----:B------:R1:W-:Y:S01]  /*6a030*/  LDGSTS.E [R5+0x18008], desc[UR4][R80.64], P1 ;  /* 0x1800800050057fae */ /* 0x0003e20008921844 */
[----:B----4-:R-:W-:-:S03]  /*6a040*/  IMAD.X R13, R13, 0x1, R0, P0 ;  /* 0x000000010d0d7824 */ /* 0x010fc600000e0600 */
[----:B------:R-:W-:Y:S04]  /*6a050*/  STL [R1+0x2914], R9 ;  /* 0x0029140901007387 */ /* 0x000fe80000100800 */
[----:B------:R4:W-:Y:S01]  /*6a060*/  STL [R1+0x2910], R13 ;  /* 0x0029100d01007387 */ /* 0x0009e20000100800 */
[----:B-1----:R-:W-:-:S03]  /*6a070*/  IMAD.MOV.U32 R80, RZ, RZ, R9 ;  /* 0x000000ffff507224 */ /* 0x002fc600078e0009 */
[----:B------:R-:W2:Y:S01]  /*6a080*/  LDL.LU R76, [R1+0x2538] ;  /* 0x00253800014c7983 */ /* 0x000ea20000300800 */
[----:B------:R-:W-:Y:S01]  /*6a090*/  IMAD.MOV.U32 R81, RZ, RZ, R13 ;  /* 0x000000ffff517224 */ /* 0x000fe200078e000d */
[----:B------:R-:W-:-:S04]  /*6a0a0*/  ISETP.NE.U32.AND P0, PT, RZ, UR8, PT ;  /* 0x00000008ff007c0c */ /* 0x000fc8000bf05070 */
[----:B------:R1:W-:Y:S01]  /*6a0b0*/  LDGSTS.E [R5+0x1c008], desc[UR4][R80.64], P1 ;  /* 0x1c00800050057fae */ /* 0x0003e20008921844 */
[-C--:B------:R-:W-:Y:S02]  /*6a0c0*/  IADD3 R12, P1, R12, R2.reuse, RZ ;  /* 0x000000020c0c7210 */ /* 0x080fe40007f3e0ff */
[----:B------:R-:W-:Y:S01]  /*6a0d0*/  IADD3 R78, P2, R78, R2, RZ ;  /* 0x000000024e4e7210 */ /* 0x000fe20007f5e0ff */
[----:B----4-:R-:W4:Y:S04]  /*6a0e0*/  LDL.LU R13, [R1+0x2544] ;  /* 0x00254400010d7983 */ /* 0x010f280000300800 */
[----:B------:R-:W4:Y:S01]  /*6a0f0*/  LDL.LU R9, [R1+0x254c] ;  /* 0x00254c0001097983 */ /* 0x000f220000300800 */
[----:B-1----:R-:W-:-:S03]  /*6a100*/  IMAD.MOV.U32 R80, RZ, RZ, R12 ;  /* 0x000000ffff507224 */ /* 0x002fc600078e000c */
[----:B------:R-:W-:Y:S01]  /*6a110*/  STL [R1+0x291c], R12 ;  /* 0x00291c0c01007387 */ /* 0x000fe20000100800 */
[--C-:B---3--:R-:W-:Y:S02]  /*6a120*/  IMAD.X R14, R14, 0x1, R0.reuse, P1 ;  /* 0x000000010e0e7824 */ /* 0x108fe400008e0600 */
[----:B------:R-:W-:Y:S02]  /*6a130*/  IMAD.X R79, R79, 0x1, R0, P2 ;  /* 0x000000014f4f7824 */ /* 0x000fe400010e0600 */
[----:B------:R-:W-:Y:S01]  /*6a140*/  IMAD.MOV.U32 R81, RZ, RZ, R14 ;  /* 0x000000ffff517224 */ /* 0x000fe200078e000e */
[----:B------:R1:W-:Y:S01]  /*6a150*/  STL [R1+0x2918], R14 ;  /* 0x0029180e01007387 */ /* 0x0003e20000100800 */
[----:B------:R-:W-:-:S03]  /*6a160*/  IADD3 R11, P1, R11, R2, RZ ;  /* 0x000000020b0b7210 */ /* 0x000fc60007f3e0ff */
[----:B------:R3:W-:Y:S02]  /*6a170*/  STL [R1+0x2924], R78 ;  /* 0x0029244e01007387 */ /* 0x0007e40000100800 */
[----:B------:R-:W-:Y:S02]  /*6a180*/  IMAD.X R77, R77, 0x1, R0, P1 ;  /* 0x000000014d4d7824 */ /* 0x000fe400008e0600 */
[----:B-1----:R-:W4:Y:S04]  /*6a190*/  LDL.LU R14, [R1+0x2540] ;  /* 0x00254000010e7983 */ /* 0x002f280000300800 */
[----:B------:R1:W-:Y:S04]  /*6a1a0*/  STL [R1+0x2920], R79 ;  /* 0x0029204f01007387 */ /* 0x0003e80000100800 */
[----:B------:R-:W-:Y:S04]  /*6a1b0*/  LDGSTS.E [R5+0x1000c], desc[UR4][R80.64], P0 ;  /* 0x1000c00050057fae */ /* 0x000fe80008121844 */
[----:B------:R-:W4:Y:S04]  /*6a1c0*/  LDL.LU R12, [R1+0x2548] ;  /* 0x00254800010c7983 */ /* 0x000f280000300800 */
[----:B------:R3:W-:Y:S01]  /*6a1d0*/  LDGSTS.E [R5+0x1400c], desc[UR4][R78.64], P0 ;  /* 0x1400c0004e057fae */ /* 0x0007e20008121844 */
[----:B------:R-:W-:-:S03]  /*6a1e0*/  IADD3 R6, P2, R6, R2, RZ ;  /* 0x0000000206067210 */ /* 0x000fc60007f5e0ff */
[----:B------:R-:W-:Y:S02]  /*6a1f0*/  STL [R1+0x292c], R11 ;  /* 0x00292c0b01007387 */ /* 0x000fe40000100800 */
[----:B------:R-:W-:Y:S02]  /*6a200*/  IMAD.X R7, R7, 0x1, R0, P2 ;  /* 0x0000000107077824 */ /* 0x000fe400010e0600 */
[----:B------:R-:W-:Y:S01]  /*6a210*/  STL [R1+0x2928], R77 ;  /* 0x0029284d01007387 */ /* 0x000fe20000100800 */
[----:B---3--:R-:W-:Y:S02]  /*6a220*/  IMAD.MOV.U32 R78, RZ, RZ, R11 ;  /* 0x000000ffff4e7224 */ /* 0x008fe400078e000b */
[----:B-1----:R-:W-:Y:S01]  /*6a230*/  IMAD.MOV.U32 R79, RZ, RZ, R77 ;  /* 0x000000ffff4f7224 */ /* 0x002fe200078e004d */
[----:B------:R-:W-:Y:S04]  /*6a240*/  STL [R1+0x2934], R6 ;  /* 0x0029340601007387 */ /* 0x000fe80000100800 */
[----:B------:R1:W-:Y:S04]  /*6a250*/  LDGSTS.E [R5+0x1800c], desc[UR4][R78.64], P0 ;  /* 0x1800c0004e057fae */ /* 0x0003e80008121844 */
[----:B------:R3:W-:Y:S01]  /*6a260*/  STL [R1+0x2930], R7 ;  /* 0x0029300701007387 */ /* 0x0007e20000100800 */
[----:B-1----:R-:W-:-:S03]  /*6a270*/  IMAD.MOV.U32 R79, RZ, RZ, R7 ;  /* 0x000000ffff4f7224 */ /* 0x002fc600078e0007 */
[----:B---3--:R-:W3:Y:S04]  /*6a280*/  LDL.LU R7, [R1+0x2554] ;  /* 0x0025540001077983 */ /* 0x008ee80000300800 */
[----:B------:R-:W3:Y:S01]  /*6a290*/  LDL.LU R11, [R1+0x2550] ;  /* 0x00255000010b7983 */ /* 0x000ee20000300800 */
[----:B------:R-:W1:Y:S01]  /*6a2a0*/  S2R R77, SR_TID.X ;  /* 0x00000000004d7919 */ /* 0x000e620000002100 */
[----:B------:R-:W-:Y:S01]  /*6a2b0*/  IMAD.MOV.U32 R78, RZ, RZ, R6 ;  /* 0x000000ffff4e7224 */ /* 0x000fe200078e0006 */
[----:B------:R-:W-:Y:S01]  /*6a2c0*/  UISETP.GT.AND UP1, UPT, UR12, 0x18, UPT ;  /* 0x000000180c00788c */ /* 0x000fe2000bf24270 */
[----:B--2---:R-:W-:Y:S01]  /*6a2d0*/  IADD3 R10, P1, R10, R2, RZ ;  /* 0x000000020a0a7210 */ /* 0x004fe20007f3e0ff */
[----:B------:R-:W2:Y:S02]  /*6a2e0*/  LDL.LU R80, [R1+0x255c] ;  /* 0x00255c0001507983 */ /* 0x000ea40000300800 */
[----:B------:R-:W-:-:S02]  /*6a2f0*/  USEL UR8, URZ, 0x4, !UP1 ;  /* 0x000000043f087887 */ /* 0x000fc4000c800000 */
[----:B------:R1:W-:Y:S01]  /*6a300*/  LDGSTS.E [R5+0x1c00c], desc[UR4][R78.64], P0 ;  /* 0x1c00c0004e057fae */ /* 0x0003e20008121844 */
[----:B------:R-:W-:Y:S01]  /*6a310*/  IMAD.X R76, R76, 0x1, R0, P1 ;  /* 0x000000014c4c7824 */ /* 0x000fe200008e0600 */
[----:B------:R-:W-:Y:S02]  /*6a320*/  USEL UR8, UR8, URZ, !UP0 ;  /* 0x0000003f08087287 */ /* 0x000fe4000c000000 */
[----:B------:R-:W-:Y:S01]  /*6a330*/  STL [R1+0x253c], R10 ;  /* 0x00253c0a01007387 */ /* 0x000fe20000100800 */
[C---:B-1----:R-:W-:Y:S01]  /*6a340*/  IMAD.SHL.U32 R6, R77.reuse, 0x10, RZ ;  /* 0x000000104d067824 */ /* 0x042fe200078e00ff */
[----:B------:R-:W-:-:S04]  /*6a350*/  LOP3.LUT R77, R77, 0x7f, RZ, 0xc0, !PT ;  /* 0x0000007f4d4d7812 */ /* 0x000fc800078ec0ff */
[----:B------:R-:W-:-:S05]  /*6a360*/  LOP3.LUT R6, R6, 0x70, RZ, 0xc0, !PT ;  /* 0x0000007006067812 */ /* 0x000fca00078ec0ff */
[----:B------:R-:W-:-:S05]  /*6a370*/  IMAD R6, R77, 0x80, R6 ;  /* 0x000000804d067824 */ /* 0x000fca00078e0206 */
[----:B------:R-:W-:Y:S01]  /*6a380*/  LOP3.LUT R6, R6, 0x60, RZ, 0x3c, !PT ;  /* 0x0000006006067812 */ /* 0x000fe200078e3cff */
[----:B------:R1:W-:Y:S01]  /*6a390*/  STL [R1+0x2538], R76 ;  /* 0x0025384c01007387 */ /* 0x0003e20000100800 */
[----:B------:R-:W-:-:S03]  /*6a3a0*/  ISETP.NE.U32.AND P0, PT, RZ, UR8, PT ;  /* 0x00000008ff007c0c */ /* 0x000fc6000bf05070 */
[----:B------:R-:W-:Y:S02]  /*6a3b0*/  VIADD R5, R6, UR13 ;  /* 0x0000000d06057c36 */ /* 0x000fe40008000000 */
[----:B------:R-:W2:Y:S01]  /*6a3c0*/  LDL.LU R6, [R1+0x2564] ;  /* 0x0025640001067983 */ /* 0x000ea20000300800 */
[----:B------:R-:W-:Y:S01]  /*6a3d0*/  IMAD.MOV.U32 R77, RZ, RZ, R76 ;  /* 0x000000ffff4d7224 */ /* 0x000fe200078e004c */
[-C--:B----4-:R-:W-:Y:S02]  /*6a3e0*/  IADD3 R13, P1, R13, R2.reuse, RZ ;  /* 0x000000020d0d7210 */ /* 0x090fe40007f3e0ff */
[----:B------:R-:W4:Y:S01]  /*6a3f0*/  LDL.LU R81, [R1+0x2558] ;  /* 0x0025580001517983 */ /* 0x000f220000300800 */
[----:B-1----:R-:W-:Y:S01]  /*6a400*/  IMAD.MOV.U32 R76, RZ, RZ, R10 ;  /* 0x000000ffff4c7224 */ /* 0x002fe200078e000a */
[----:B------:R-:W-:Y:S02]  /*6a410*/  IADD3 R9, P2, R9, R2, RZ ;  /* 0x0000000209097210 */ /* 0x000fe40007f5e0ff */
[----:B------:R-:W4:Y:S04]  /*6a420*/  LDL.LU R10, [R1+0x2560] ;  /* 0x00256000010a7983 */ /* 0x000f280000300800 */
        /* <DEDUP_REMOVED lines=10> */
[----:B------:R-:W4:Y:S04]  /*6a4d0*/  LDL.LU R78, [R1+0x256c] ;  /* 0x00256c00014e7983 */ /* 0x000f280000300800 */
[----:B------:R-:W-:Y:S01]  /*6a4e0*/  LDGSTS.E [R5+0x4000], desc[UR4][R76.64], P0 ;  /* 0x040000004c057fae */ /* 0x000fe20008121844 */
[----:B-1----:R-:W-:-:S03]  /*6a4f0*/  IMAD.MOV.U32 R12, RZ, RZ, R9 ;  /* 0x000000ffff0c7224 */ /* 0x002fc600078e0009 */
[----:B------:R-:W4:Y:S04]  /*6a500*/  LDL.LU R79, [R1+0x2568] ;  /* 0x00256800014f7983 */ /* 0x000f280000300800 */
[----:B------:R1:W-:Y:S04]  /*6a510*/  LDGSTS.E [R5+0x8000], desc[UR4][R12.64], P0 ;  /* 0x080000000c057fae */ /* 0x0003e80008121844 */
[----:B------:R-:W4:Y:S04]  /*6a520*/  LDL.LU R76, [R1+0x2570] ;  /* 0x00257000014c7983 */ /* 0x000f280000300800 */
[----:B------:R-:W4:Y:S04]  /*6a530*/  LDL.LU R9, [R1+0x2574] ;  /* 0x0025740001097983 */ /* 0x000f280000300800 */
[----:B------:R-:W4:Y:S01]  /*6a540*/  LDL.LU R77, [R1+0x2578] ;  /* 0x00257800014d7983 */ /* 0x000f220000300800 */
[----:B---3--:R-:W-:-:S03]  /*6a550*/  IADD3 R7, P1, R7, R2, RZ ;  /* 0x0000000207077210 */ /* 0x008fc60007f3e0ff */
        /* <DEDUP_REMOVED lines=14> */
[----:B--2---:R-:W-:-:S05]  /*6a640*/  IADD3 R80, P1, R80, R2, RZ ;  /* 0x0000000250507210 */ /* 0x004fca0007f3e0ff */
[----:B------:R-:W-:Y:S02]  /*6a650*/  ISETP.NE.U32.AND P0, PT, RZ, UR8, PT ;  /* 0x00000008ff007c0c */ /* 0x000fe4000bf05070 */
[----:B------:R-:W-:Y:S01]  /*6a660*/  IADD3 R6, P2, R6, R2, RZ ;  /* 0x0000000206067210 */ /* 0x000fe20007f5e0ff */
[--C-:B----4-:R-:W-:Y:S01]  /*6a670*/  IMAD.X R81, R81, 0x1, R0.reuse, P1 ;  /* 0x0000000151517824 */ /* 0x110fe200008e0600 */
[----:B------:R-:W-:Y:S03]  /*6a680*/  STL [R1+0x255c], R80 ;  /* 0x00255c5001007387 */ /* 0x000fe60000100800 */
        /* <DEDUP_REMOVED lines=8> */
[----:B------:R-:W4:Y:S01]  /*6a710*/  LDL.LU R6, [R1+0x2594] ;  /* 0x0025940001067983 */ /* 0x000f220000300800 */
[----:B------:R-:W-:-:S03]  /*6a720*/  UISETP.GT.AND UP1, UPT, UR12, 0x1a, UPT ;  /* 0x0000001a0c00788c */ /* 0x000fc6000bf24270 */
[----:B------:R-:W-:Y:S01]  /*6a730*/  LDGSTS.E [R5+0x4004], desc[UR4][R80.64], P0 ;  /* 0x0400400050057fae */ /* 0x000fe20008121844 */
[----:B------:R-:W-:-:S04]  /*6a740*/  USEL UR8, URZ, 0x4, !UP1 ;  /* 0x000000043f087887 */ /* 0x000fc8000c800000 */
        /* <DEDUP_REMOVED lines=8> */
[----:B---3--:R-:W-:Y:S02]  /*6a7d0*/  IADD3 R14, P3, R14, R2, RZ ;  /* 0x000000020e0e7210 */ /* 0x008fe40007f7e0ff */
        /* <DEDUP_REMOVED lines=12> */
[----:B---3--:R-:W3:Y:S01]  /*6a8a0*/  LDL.LU R76, [R1+0x259c] ;  /* 0x00259c00014c7983 */ /* 0x008ee20000300800 */
[--C-:B------:R-:W-:Y:S01]  /*6a8b0*/  IMAD.X R13, R13, 0x1, R0.reuse, P0 ;  /* 0x000000010d0d7824 */ /* 0x100fe200000e0600 */
[----:B------:R-:W-:Y:S02]  /*6a8c0*/  IADD3 R11, P2, R11, R2, RZ ;  /* 0x000000020b0b7210 */ /* 0x000fe40007f5e0ff */
[----:B------:R-:W3:Y:S04]  /*6a8d0*/  LDL.LU R9, [R1+0x25a4] ;  /* 0x0025a40001097983 */ /* 0x000ee80000300800 */
[----:B------:R-:W3:Y:S01]  /*6a8e0*/  LDL.LU R77, [R1+0x2598] ;  /* 0x00259800014d7983 */ /* 0x000ee20000300800 */
[----:B------:R-:W-:-:S03]  /*6a8f0*/  IMAD.X R12, R12, 0x1, R0, P2 ;  /* 0x000000010c0c7824 */ /* 0x000fc600010e0600 */
[----:B------:R-:W3:Y:S04]  /*6a900*/  LDL.LU R14, [R1+0x25a0] ;  /* 0x0025a000010e7983 */ /* 0x000ee80000300800 */
[----:B------:R1:W-:Y:S04]  /*6a910*/  STL [R1+0x2584], R7 ;  /* 0x0025840701007387 */ /* 0x0003e80000100800 */
[----:B------:R1:W-:Y:S04]  /*6a920*/  LDGSTS.E [R5+0x8], desc[UR4][R78.64], P1 ;  /* 0x000080004e057fae */ /* 0x0003e80008921844 */
[----:B------:R1:W-:Y:S04]  /*6a930*/  STL [R1+0x2580], R13 ;  /* 0x0025800d01007387 */ /* 0x0003e80000100800 */
[----:B------:R2:W-:Y:S01]  /*6a940*/  STL [R1+0x258c], R11 ;  /* 0x00258c0b01007387 */ /* 0x0005e20000100800 */
[----:B-1----:R-:W-:-:S03]  /*6a950*/  IMAD.MOV.U32 R78, RZ, RZ, R7 ;  /* 0x000000ffff4e7224 */ /* 0x002fc600078e0007 */
[----:B------:R-:W3:Y:S01]  /*6a960*/  LDL.LU R7, [R1+0x25ac] ;  /* 0x0025ac0001077983 */ /* 0x000ee20000300800 */
[----:B------:R-:W-:-:S03]  /*6a970*/  IMAD.MOV.U32 R79, RZ, RZ, R13 ;  /* 0x000000ffff4f7224 */ /* 0x000fc600078e000d */
[----:B------:R-:W-:Y:S04]  /*6a980*/  STL [R1+0x2588], R12 ;  /* 0x0025880c01007387 */ /* 0x000fe80000100800 */
[----:B------:R-:W3:Y:S01]  /*6a990*/  LDL.LU R13, [R1+0x25a8] ;  /* 0x0025a800010d7983 */ /* 0x000ee20000300800 */
[----:B------:R-:W-:-:S03]  /*6a9a0*/  UISETP.GT.AND UP1, UPT, UR12, 0x1b, UPT ;  /* 0x0000001b0c00788c */ /* 0x000fc6000bf24270 */
[----:B------:R1:W-:Y:S01]  /*6a9b0*/  LDGSTS.E [R5+0x4008], desc[UR4][R78.64], P1 ;  /* 0x040080004e057fae */ /* 0x0003e20008921844 */
[----:B----4-:R-:W-:Y:S01]  /*6a9c0*/  IADD3 R6, P0, R6, R2, RZ ;  /* 0x0000000206067210 */ /* 0x010fe20007f1e0ff */
[----:B-1----:R-:W-:-:S04]  /*6a9d0*/  IMAD.MOV.U32 R78, RZ, RZ, R11 ;  /* 0x000000ffff4e7224 */ /* 0x002fc800078e000b */
[----:B--2---:R-:W-:Y:S01]  /*6a9e0*/  IMAD.X R10, R10, 0x1, R0, P0 ;  /* 0x000000010a0a7824 */ /* 0x004fe200000e0600 */
[----:B------:R-:W-:Y:S01]  /*6a9f0*/  STL [R1+0x2594], R6 ;  /* 0x0025940601007387 */ /* 0x000fe20000100800 */
[----:B------:R-:W-:-:S03]  /*6aa00*/  IMAD.MOV.U32 R79, RZ, RZ, R12 ;  /* 0x000000ffff4f7224 */ /* 0x000fc600078e000c */
[----:B------:R1:W-:Y:S04]  /*6aa10*/  STL [R1+0x2590], R10 ;  /* 0x0025900a01007387 */ /* 0x0003e80000100800 */
[----:B------:R-:W2:Y:S01]  /*6aa20*/  LDL.LU R80, [R1+0x25b4] ;  /* 0x0025b40001507983 */ /* 0x000ea20000300800 */
[----:B------:R-:W-:Y:S01]  /*6aa30*/  USEL UR8, URZ, 0x4, !UP1 ;  /* 0x000000043f087887 */ /* 0x000fe2000c800000 */
[----:B------:R-:W-:Y:S02]  /*6aa40*/  IMAD.MOV.U32 R11, RZ, RZ, R10 ;  /* 0x000000ffff0b7224 */ /* 0x000fe400078e000a */
[----:B------:R-:W-:Y:S01]  /*6aa50*/  LDGSTS.E [R5+0x8008], desc[UR4][R78.64], P1 ;  /* 0x080080004e057fae */ /* 0x000fe20008921844 */
[----:B-1----:R-:W-:Y:S01]  /*6aa60*/  IMAD.MOV.U32 R10, RZ, RZ, R6 ;  /* 0x000000ffff0a7224 */ /* 0x002fe200078e0006 */
[----:B------:R-:W-:-:S04]  /*6aa70*/  USEL UR8, UR8, URZ, !UP0 ;  /* 0x0000003f08087287 */ /* 0x000fc8000c000000 */
[----:B------:R-:W-:Y:S04]  /*6aa80*/  LDGSTS.E [R5+0xc008], desc[UR4][R10.64], P1 ;  /* 0x0c0080000a057fae */ /* 0x000fe80008921844 */
[----:B------:R-:W4:Y:S04]  /*6aa90*/  LDL.LU R78, [R1+0x293c] ;  /* 0x00293c00014e7983 */ /* 0x000f280000300800 */
[----:B------:R-:W4:Y:S04]  /*6aaa0*/  LDL.LU R81, [R1+0x25b0] ;  /* 0x0025b00001517983 */ /* 0x000f280000300800 */
[----:B------:R-:W4:Y:S04]  /*6aab0*/  LDL.LU R79, [R1+0x2938] ;  /* 0x00293800014f7983 */ /* 0x000f280000300800 */
[----:B------:R-:W4:Y:S01]  /*6aac0*/  LDL.LU R12, [R1+0x2940] ;  /* 0x00294000010c7983 */ /* 0x000f220000300800 */
[----:B------:R-:W-:-:S03]  /*6aad0*/  ISETP.NE.U32.AND P0, PT, RZ, UR8, PT ;  /* 0x00000008ff007c0c */ /* 0x000fc6000bf05070 */
[----:B------:R-:W4:Y:S04]  /*6aae0*/  LDL.LU R10, [R1+0x2944] ;  /* 0x00294400010a7983 */ /* 0x000f280000300800 */
[----:B------:R-:W4:Y:S04]  /*6aaf0*/  LDL.LU R11, [R1+0x2948] ;  /* 0x00294800010b7983 */ /* 0x000f280000300800 */
[----:B------:R-:W4:Y:S01]  /*6ab00*/  LDL.LU R6, [R1+0x294c] ;  /* 0x00294c0001067983 */ /* 0x000f220000300800 */
[-C--:B---3--:R-:W-:Y:S02]  /*6ab10*/  IADD3 R76, P1, R76, R2.reuse, RZ ;  /* 0x000000024c4c7210 */ /* 0x088fe40007f3e0ff */
[----:B------:R-:W-:-:S03]  /*6ab20*/  IADD3 R9, P2, R9, R2, RZ ;  /* 0x0000000209097210 */ /* 0x000fc60007f5e0ff */
[--C-:B------:R-:W-:Y:S01]  /*6ab30*/  IMAD.X R77, R77, 0x1, R0.reuse, P1 ;  /* 0x000000014d4d7824 */ /* 0x100fe200008e0600 */
[----:B------:R1:W-:Y:S01]  /*6ab40*/  STL [R1+0x259c], R76 ;  /* 0x00259c4c01007387 */ /* 0x0003e20000100800 */
[----:B------:R-:W-:-:S03]  /*6ab50*/  IMAD.X R14, R14, 0x1, R0, P2 ;  /* 0x000000010e0e7824 */ /* 0x000fc600010e0600 */
[----:B------:R3:W-:Y:S04]  /*6ab60*/  STL [R1+0x2598], R77 ;  /* 0x0025984d01007387 */ /* 0x0007e80000100800 */
[----:B------:R1:W-:Y:S04]  /*6ab70*/  LDGSTS.E [R5+0xc], desc[UR4][R76.64], P0 ;  /* 0x0000c0004c057fae */ /* 0x0003e80008121844 */
[----:B------:R3:W-:Y:S04]  /*6ab80*/  STL [R1+0x25a4], R9 ;  /* 0x0025a40901007387 */ /* 0x0007e80000100800 */
[----:B------:R-:W-:Y:S01]  /*6ab90*/  STL [R1+0x25a0], R14 ;  /* 0x0025a00e01007387 */ /* 0x000fe20000100800 */
[----:B-1----:R-:W-:Y:S01]  /*6aba0*/  IMAD.MOV.U32 R76, RZ, RZ, R9 ;  /* 0x000000ffff4c7224 */ /* 0x002fe200078e0009 */
[----:B------:R-:W-:Y:S01]  /*6abb0*/  IADD3 R7, P1, R7, R2, RZ ;  /* 0x0000000207077210 */ /* 0x000fe20007f3e0ff */
[----:B---3--:R-:W-:Y:S01]  /*6abc0*/  IMAD.MOV.U32 R77, RZ, RZ, R14 ;  /* 0x000000ffff4d7224 */ /* 0x008fe200078e000e */
[----:B------:R-:W3:Y:S04]  /*6abd0*/  LDL.LU R9, [R1+0x2954] ;  /* 0x0029540001097983 */ /* 0x000ee80000300800 */
[----:B------:R1:W-:Y:S01]  /*6abe0*/  LDGSTS.E [R5+0x400c], desc[UR4][R76.64], P0 ;  /* 0x0400c0004c057fae */ /* 0x0003e20008121844 */
[----:B------:R-:W-:-:S03]  /*6abf0*/  IMAD.X R13, R13, 0x1, R0, P1 ;  /* 0x000000010d0d7824 */ /* 0x000fc600008e0600 */
[----:B------:R-:W-:Y:S04]  /*6ac00*/  STL [R1+0x25ac], R7 ;  /* 0x0025ac0701007387 */ /* 0x000fe80000100800 */
[----:B------:R1:W-:Y:S02]  /*6ac10*/  STL [R1+0x25a8], R13 ;  /* 0x0025a80d01007387 */ /* 0x0003e40000100800 */
[----:B-1----:R-:W-:Y:S02]  /*6ac20*/  IMAD.MOV.U32 R77, RZ, RZ, R13 ;  /* 0x000000ffff4d7224 */ /* 0x002fe400078e000d */
[----:B------:R-:W3:Y:S01]  /*6ac30*/  LDL.LU R13, [R1+0x2950] ;  /* 0x00295000010d7983 */ /* 0x000ee20000300800 */
[----:B------:R-:W-:Y:S01]  /*6ac40*/  UISETP.GT.AND UP1, UPT, UR12, 0x38, UPT ;  /* 0x000000380c00788c */ /* 0x000fe2000bf24270 */
[----:B------:R-:W-:-:S03]  /*6ac50*/  IMAD.MOV.U32 R76, RZ, RZ, R7 ;  /* 0x000000ffff4c7224 */ /* 0x000fc600078e0007 */
[----:B------:R-:W-:Y:S02]  /*6ac60*/  USEL UR8, URZ, 0x4, !UP1 ;  /* 0x000000043f087887 */ /* 0x000fe4000c800000 */
[----:B------:R-:W-:Y:S02]  /*6ac70*/  LDGSTS.E [R5+0x800c], desc[UR4][R76.64], P0 ;  /* 0x0800c0004c057fae */ /* 0x000fe40008121844 */
[----:B------:R-:W-:Y:S01]  /*6ac80*/  USEL UR8, UR8, URZ, !UP0 ;  /* 0x0000003f08087287 */ /* 0x000fe2000c000000 */
[----:B--2---:R-:W-:-:S05]  /*6ac90*/  IADD3 R80, P2, R80, R2, RZ ;  /* 0x0000000250507210 */ /* 0x004fca0007f5e0ff */
[----:B------:R-:W-:Y:S01]  /*6aca0*/  ISETP.NE.U32.AND P1, PT, RZ, UR8, PT ;  /* 0x00000008ff007c0c */ /* 0x000fe2000bf25070 */
[----:B------:R-:W2:Y:S04]  /*6acb0*/  LDL.LU R77, [R1+0x2958] ;  /* 0x00295800014d7983 */ /* 0x000ea80000300800 */
[----:B------:R-:W2:Y:S04]  /*6acc0*/  LDL.LU R14, [R1+0x295c] ;  /* 0x00295c00010e7983 */ /* 0x000ea80000300800 */
[----:B------:R-:W2:Y:S01]  /*6acd0*/  LDL.LU R76, [R1+0x2960] ;  /* 0x00296000014c7983 */ /* 0x000ea20000300800 */
[----:B----4-:R-:W-:-:S03]  /*6ace0*/  IADD3 R78, P3, R78, R2, RZ ;  /* 0x000000024e4e7210 */ /* 0x010fc60007f7e0ff */
[----:B------:R-:W4:Y:S01]  /*6acf0*/  LDL.LU R7, [R1+0x2964] ;  /* 0x0029640001077983 */ /* 0x000f220000300800 */
[----:B------:R-:W-:-:S05]  /*6ad00*/  IMAD.X R81, R81, 0x1, R0, P2 ;  /* 0x0000000151517824 */ /* 0x000fca00010e0600 */
[----:B------:R-:W-:Y:S01]  /*6ad10*/  LDGSTS.E [R5+0xc00c], desc[UR4][R80.64], P0 ;  /* 0x0c00c00050057fae */ /* 0x000fe20008121844 */
[----:B------:R-:W-:-:S03]  /*6ad20*/  IMAD.X R79, R79, 0x1, R0, P3 ;  /* 0x000000014f4f7824 */ /* 0x000fc600018e0600 */
[----:B------:R-:W-:Y:S01]  /*6ad30*/  STL [R1+0x25b4], R80 ;  /* 0x0025b45001007387 */ /* 0x000fe20000100800 */
[----:B------:R-:W-:-:S03]  /*6ad40*/  IADD3 R10, P0, R10, R2, RZ ;  /* 0x000000020a0a7210 */ /* 0x000fc60007f1e0ff */
[----:B------:R-:W-:Y:S02]  /*6ad50*/  STL [R1+0x25b0], R81 ;  /* 0x0025b05101007387 */ /* 0x000fe40000100800 */
[----:B------:R-:W-:Y:S02]  /*6ad60*/  IMAD.X R12, R12, 0x1, R0, P0 ;  /* 0x000000010c0c7824 */ /* 0x000fe400000e0600 */
[----:B------:R1:W-:Y:S01]  /*6ad70*/  STL [R1+0x293c], R78 ;  /* 0x00293c4e01007387 */ /* 0x0003e20000100800 */
[----:B------:R-:W-:-:S03]  /*6ad80*/  IADD3 R6, P2, R6, R2, RZ ;  /* 0x0000000206067210 */ /* 0x000fc60007f5e0ff */
[----:B------:R-:W-:Y:S04]  /*6ad90*/  STL [R1+0x2938], R79 ;  /* 0x0029384f01007387 */ /* 0x000fe80000100800 */
[----:B------:R1:W-:Y:S01]  /*6ada0*/  STL [R1+0x2944], R10 ;  /* 0x0029440a01007387 */ /* 0x0003e20000100800 */
[----:B------:R-:W-:-:S03]  /*6adb0*/  IMAD.X R11, R11, 0x1, R0, P2 ;  /* 0x000000010b0b7824 */ /* 0x000fc600010e0600 */
[----:B------:R1:W-:Y:S04]  /*6adc0*/  LDGSTS.E [R5+0x10000], desc[UR4][R78.64], P1 ;  /* 0x100000004e057fae */ /* 0x0003e80008921844 */
[----:B------:R1:W-:Y:S04]  /*6add0*/  STL [R1+0x2940], R12 ;  /* 0x0029400c01007387 */ /* 0x0003e80000100800 */
[----:B------:R-:W-:Y:S01]  /*6ade0*/  STL [R1+0x294c], R6 ;  /* 0x00294c0601007387 */ /* 0x000fe20000100800 */
[----:B-1----:R-:W-:-:S03]  /*6adf0*/  IMAD.MOV.U32 R78, RZ, RZ, R10 ;  /* 0x000000ffff4e7224 */ /* 0x002fc600078e000a */
[----:B------:R-:W4:Y:S01]  /*6ae00*/  LDL.LU R10, [R1+0x296c] ;  /* 0x00296c00010a7983 */ /* 0x000f220000300800 */
[----:B------:R-:W-:-:S03]  /*6ae10*/  IMAD.MOV.U32 R79, RZ, RZ, R12 ;  /* 0x000000ffff4f7224 */ /* 0x000fc600078e000c */
[----:B------:R1:W-:Y:S04]  /*6ae20*/  STL [R1+0x2948], R11 ;  /* 0x0029480b01007387 */ /* 0x0003e80000100800 */
[----:B------:R-:W4:Y:S04]  /*6ae30*/  LDL.LU R12, [R1+0x2968] ;  /* 0x00296800010c7983 */ /* 0x000f280000300800 */
[----:B------:R1:W-:Y:S02]  /*6ae40*/  LDGSTS.E [R5+0x14000], desc[UR4][R78.64], P1 ;  /* 0x140000004e057fae */ /* 0x0003e40008921844 */
[----:B-1----:R-:W-:-:S02]  /*6ae50*/  IMAD.MOV.U32 R78, RZ, RZ, R6 ;  /* 0x000000ffff4e7224 */ /* 0x002fc400078e0006 */
[----:B------:R-:W-:Y:S02]  /*6ae60*/  IMAD.MOV.U32 R79, RZ, RZ, R11 ;  /* 0x000000ffff4f7224 */ /* 0x000fe400078e000b */
[----:B------:R-:W4:Y:S04]  /*6ae70*/  LDL.LU R11, [R1+0x2974] ;  /* 0x00297400010b7983 */ /* 0x000f280000300800 */
[----:B------:R-:W4:Y:S04]  /*6ae80*/  LDL.LU R6, [R1+0x297c] ;  /* 0x00297c0001067983 */ /* 0x000f280000300800 */
[----:B------:R1:W-:Y:S01]  /*6ae90*/  LDGSTS.E [R5+0x18000], desc[UR4][R78.64], P1 ;  /* 0x180000004e057fae */ /* 0x0003e20008921844 */
[----:B---3--:R-:W-:-:S05]  /*6aea0*/  IADD3 R9, P0, R9, R2, RZ ;  /* 0x0000000209097210 */ /* 0x008fca0007f1e0ff */
        /* <DEDUP_REMOVED lines=9> */
[----:B------:R-:W-:Y:S01]  /*6af40*/  USEL UR8, URZ, 0x4, !UP1 ;  /* 0x000000043f087887 */ /* 0x000fe2000c800000 */
[----:B--2---:R-:W-:-:S03]  /*6af50*/  IADD3 R14, P1, R14, R2, RZ ;  /* 0x000000020e0e7210 */ /* 0x004fc60007f3e0ff */
[----:B------:R-:W-:Y:S02]  /*6af60*/  USEL UR8, UR8, URZ, !UP0 ;  /* 0x0000003f08087287 */ /* 0x000fe4000c000000 */
[----:B------:R-:W-:Y:S01]  /*6af70*/  IMAD.X R77, R77, 0x1, R0, P1 ;  /* 0x000000014d4d7824 */ /* 0x000fe200008e0600 */
[----:B----4-:R-:W-:-:S03]  /*6af80*/  IADD3 R7, P2, R7, R2, RZ ;  /* 0x0000000207077210 */ /* 0x010fc60007f5e0ff */
[----:B------:R-:W-:Y:S01]  /*6af90*/  ISETP.NE.U32.AND P0, PT, RZ, UR8, PT ;  /* 0x00000008ff007c0c */ /* 0x000fe2000bf05070 */
[----:B------:R-:W-:Y:S01]  /*6afa0*/  STL [R1+0x295c], R14 ;  /* 0x00295c0e01007387 */ /* 0x000fe20000100800 */
[----:B------:R-:W-:-:S03]  /*6afb0*/  IMAD.X R76, R76, 0x1, R0, P2 ;  /* 0x000000014c4c7824 */ /* 0x000fc600010e0600 */
[----:B------:R1:W-:Y:S01]  /*6afc0*/  STL [R1+0x2958], R77 ;  /* 0x0029584d01007387 */ /* 0x0003e20000100800 */
[----:B---3--:R-:W-:-:S03]  /*6afd0*/  IMAD.MOV.U32 R79, RZ, RZ, R77 ;  /* 0x000000ffff4f7224 */ /* 0x008fc600078e004d */
[----:B------:R-:W-:Y:S01]  /*6afe0*/  STL [R1+0x2964], R7 ;  /* 0x0029640701007387 */ /* 0x000fe20000100800 */
[----:B------:R-:W-:-:S03]  /*6aff0*/  IMAD.MOV.U32 R78, RZ, RZ, R14 ;  /* 0x000000ffff4e7224 */ /* 0x000fc600078e000e */
[----:B------:R2:W-:Y:S01]  /*6b000*/  STL [R1+0x2960], R76 ;  /* 0x0029604c01007387 */ /* 0x0005e20000100800 */
[----:B-1----:R-:W-:-:S03]  /*6b010*/  IMAD.MOV.U32 R77, RZ, RZ, R76 ;  /* 0x000000ffff4d7224 */ /* 0x002fc600078e004c */
[----:B------:R-:W3:Y:S04]  /*6b020*/  LDL.LU R80, [R1+0x2984] ;  /* 0x0029840001507983 */ /* 0x000ee80000300800 */
[----:B------:R-:W4:Y:S01]  /*6b030*/  LDL.LU R14, [R1+0x298c] ;  /* 0x00298c00010e7983 */ /* 0x000f220000300800 */
[----:B--2---:R-:W-:-:S03]  /*6b040*/  IMAD.MOV.U32 R76, RZ, RZ, R7 ;  /* 0x000000ffff4c7224 */ /* 0x004fc600078e0007 */
[----:B------:R1:W-:Y:S04]  /*6b050*/  LDGSTS.E [R5+0x10004], desc[UR4][R78.64], P0 ;  /* 0x100040004e057fae */ /* 0x0003e80008121844 */
[----:B------:R-:W2:Y:S04]  /*6b060*/  LDL.LU R81, [R1+0x2980] ;  /* 0x0029800001517983 */ /* 0x000ea80000300800 */
[----:B------:R-:W-:Y:S01]  /*6b070*/  LDGSTS.E [R5+0x14004], desc[UR4][R76.64], P0 ;  /* 0x140040004c057fae */ /* 0x000fe20008121844 */
[----:B------:R-:W-:-:S03]  /*6b080*/  IADD3 R10, P1, R10, R2, RZ ;  /* 0x000000020a0a7210 */ /* 0x000fc60007f3e0ff */
[----:B------:R-:W2:Y:S04]  /*6b090*/  LDL.LU R76, [R1+0x2988] ;  /* 0x00298800014c7983 */ /* 0x000ea80000300800 */
[----:B------:R-:W2:Y:S01]  /*6b0a0*/  LDL.LU R7, [R1+0x2994] ;  /* 0x0029940001077983 */ /* 0x000ea20000300800 */
[----:B------:R-:W-:-:S03]  /*6b0b0*/  IMAD.X R12, R12, 0x1, R0, P1 ;  /* 0x000000010c0c7824 */ /* 0x000fc600008e0600 */
[----:B------:R1:W-:Y:S02]  /*6b0c0*/  STL [R1+0x296c], R10 ;  /* 0x00296c0a01007387 */ /* 0x0003e40000100800 */
[----:B-1----:R-:W-:Y:S02]  /*6b0d0*/  IMAD.MOV.U32 R78, RZ, RZ, R10 ;  /* 0x000000ffff4e7224 */ /* 0x002fe400078e000a */
[----:B------:R1:W-:Y:S01]  /*6b0e0*/  STL [R1+0x2968], R12 ;  /* 0x0029680c01007387 */ /* 0x0003e20000100800 */
[----:B------:R-:W-:-:S03]  /*6b0f0*/  IMAD.MOV.U32 R79, RZ, RZ, R12 ;  /* 0x000000ffff4f7224 */ /* 0x000fc600078e000c */
[----:B------:R-:W2:Y:S04]  /*6b100*/  LDL.LU R10, [R1+0x2990] ;  /* 0x00299000010a7983 */ /* 0x000ea80000300800 */
[----:B------:R-:W-:Y:S04]  /*6b110*/  LDGSTS.E [R5+0x18004], desc[UR4][R78.64], P0 ;  /* 0x180040004e057fae */ /* 0x000fe80008121844 */
[----:B-1----:R-:W2:Y:S01]  /*6b120*/  LDL.LU R12, [R1+0x299c] ;  /* 0x00299c00010c7983 */ /* 0x002ea20000300800 */
[-C--:B------:R-:W-:Y:S02]  /*6b130*/  IADD3 R11, P2, R11, R2.reuse, RZ ;  /* 0x000000020b0b7210 */ /* 0x080fe40007f5e0ff */
[----:B------:R-:W-:Y:S01]  /*6b140*/  IADD3 R6, P3, R6, R2, RZ ;  /* 0x0000000206067210 */ /* 0x000fe20007f7e0ff */
[----:B------:R-:W2:Y:S04]  /*6b150*/  LDL.LU R78, [R1+0x29a4] ;  /* 0x0029a400014e7983 */ /* 0x000ea80000300800 */
[----:B------:R-:W-:Y:S01]  /*6b160*/  STL [R1+0x2974], R11 ;  /* 0x0029740b01007387 */ /* 0x000fe20000100800 */
[----:B------:R-:W-:-:S02]  /*6b170*/  IMAD.MOV.U32 R82, RZ, RZ, R11 ;  /* 0x000000ffff527224 */ /* 0x000fc400078e000b */
[--C-:B------:R-:W-:Y:S02]  /*6b180*/  IMAD.X R13, R13, 0x1, R0.reuse, P2 ;  /* 0x000000010d0d7824 */ /* 0x100fe400010e0600 */
        /* <DEDUP_REMOVED lines=12> */
[----:B---3--:R-:W3:Y:S04]  /*6b250*/  LDL.LU R9, [R1+0x29b0] ;  /* 0x0029b00001097983 */ /* 0x008ee80000300800 */
[----:B------:R-:W3:Y:S01]  /*6b260*/  LDL.LU R6, [R1+0x29b4] ;  /* 0x0029b40001067983 */ /* 0x000ee20000300800 */
[----:B------:R-:W-:-:S04]  /*6b270*/  UISETP.GT.AND UP1, UPT, UR12, 0x3a, UPT ;  /* 0x0000003a0c00788c */ /* 0x000fc8000bf24270 */
[----:B------:R-:W-:-:S04]  /*6b280*/  USEL UR8, URZ, 0x4, !UP1 ;  /* 0x000000043f087887 */ /* 0x000fc8000c800000 */
[----:B------:R-:W-:Y:S01]  /*6b290*/  USEL UR8, UR8, URZ, !UP0 ;  /* 0x0000003f08087287 */ /* 0x000fe2000c000000 */
[----:B------:R-:W-:-:S05]  /*6b2a0*/  IADD3 R80, P0, R80, R2, RZ ;  /* 0x0000000250507210 */ /* 0x000fca0007f1e0ff */
[----:B------:R-:W-:Y:S02]  /*6b2b0*/  ISETP.NE.U32.AND P1, PT, RZ, UR8, PT ;  /* 0x00000008ff007c0c */ /* 0x000fe4000bf25070 */
[-C--:B----4-:R-:W-:Y:S01]  /*6b2c0*/  IADD3 R14, P2, R14, R2.reuse, RZ ;  /* 0x000000020e0e7210 */ /* 0x090fe20007f5e0ff */
[--C-:B--2---:R-:W-:Y:S01]  /*6b2d0*/  IMAD.X R81, R81, 0x1, R0.reuse, P0 ;  /* 0x0000000151517824 */ /* 0x104fe200000e0600 */
[----:B------:R-:W-:Y:S01]  /*6b2e0*/  IADD3 R7, P0, R7, R2, RZ ;  /* 0x0000000207077210 */ /* 0x000fe20007f1e0ff */
[----:B------:R1:W-:Y:S02]  /*6b2f0*/  STL [R1+0x2984], R80 ;  /* 0x0029845001007387 */ /* 0x0003e40000100800 */
[--C-:B------:R-:W-:Y:S02]  /*6b300*/  IMAD.X R76, R76, 0x1, R0.reuse, P2 ;  /* 0x000000014c4c7824 */ /* 0x100fe400010e0600 */
[----:B------:R2:W-:Y:S04]  /*6b310*/  STL [R1+0x2980], R81 ;  /* 0x0029805101007387 */ /* 0x0005e80000100800 */
[----:B------:R-:W-:Y:S04]  /*6b320*/  LDGSTS.E [R5+0x10008], desc[UR4][R82.64], P1 ;  /* 0x1000800052057fae */ /* 0x000fe80008921844 */
[----:B------:R1:W-:Y:S01]  /*6b330*/  LDGSTS.E [R5+0x14008], desc[UR4][R80.64], P1 ;  /* 0x1400800050057fae */ /* 0x0003e20008921844 */
[----:B------:R-:W-:-:S02]  /*6b340*/  IMAD.X R10, R10, 0x1, R0, P0 ;  /* 0x000000010a0a7824 */ /* 0x000fc400000e0600 */
[----:B-1----:R-:W-:Y:S02]  /*6b350*/  IMAD.MOV.U32 R80, RZ, RZ, R14 ;  /* 0x000000ffff507224 */ /* 0x002fe400078e000e */
[----:B--2---:R-:W-:-:S05]  /*6b360*/  IMAD.MOV.U32 R81, RZ, RZ, R76 ;  /* 0x000000ffff517224 */ /* 0x004fca00078e004c */
[----:B------:R1:W-:Y:S04]  /*6b370*/  LDGSTS.E [R5+0x18008], desc[UR4][R80.64], P1 ;  /* 0x1800800050057fae */ /* 0x0003e80008921844 */
[----:B------:R2:W-:Y:S01]  /*6b380*/  STL [R1+0x298c], R14 ;  /* 0x00298c0e01007387 */ /* 0x0005e20000100800 */
[----:B-1----:R-:W-:Y:S02]  /*6b390*/  IMAD.MOV.U32 R80, RZ, RZ, R7 ;  /* 0x000000ffff507224 */ /* 0x002fe400078e0007 */
[----:B------:R-:W-:Y:S01]  /*6b3a0*/  IMAD.MOV.U32 R81, RZ, RZ, R10 ;  /* 0x000000ffff517224 */ /* 0x000fe200078e000a */
[----:B------:R1:W-:Y:S04]  /*6b3b0*/  STL [R1+0x2988], R76 ;  /* 0x0029884c01007387 */ /* 0x0003e80000100800 */
[----:B------:R4:W-:Y:S01]  /*6b3c0*/  LDGSTS.E [R5+0x1c008], desc[UR4][R80.64], P1 ;  /* 0x1c00800050057fae */ /* 0x0009e20008921844 */
[----:B------:R-:W-:-:S03]  /*6b3d0*/  IADD3 R12, P1, R12, R2, RZ ;  /* 0x000000020c0c7210 */ /* 0x000fc60007f3e0ff */
[----:B--2---:R-:W2:Y:S01]  /*6b3e0*/  LDL.LU R14, [R1+0x25bc] ;  /* 0x0025bc00010e7983 */ /* 0x004ea20000300800 */
[----:B------:R-:W-:-:S03]  /*6b3f0*/  IADD3 R78, P2, R78, R2, RZ ;  /* 0x000000024e4e7210 */ /* 0x000fc60007f5e0ff */
[----:B------:R4:W-:Y:S04]  /*6b400*/  STL [R1+0x2994], R7 ;  /* 0x0029940701007387 */ /* 0x0009e80000100800 */
[----:B------:R4:W-:Y:S04]  /*6b410*/  STL [R1+0x2990], R10 ;  /* 0x0029900a01007387 */ /* 0x0009e80000100800 */
[----:B-1----:R-:W2:Y:S01]  /*6b420*/  LDL.LU R76, [R1+0x25b8] ;  /* 0x0025b800014c7983 */ /* 0x002ea20000300800 */
[----:B------:R-:W-:-:S03]  /*6b430*/  UISETP.GT.AND UP1, UPT, UR12, 0x3b, UPT ;  /* 0x0000003b0c00788c */ /* 0x000fc6000bf24270 */
[----:B----4-:R-:W4:Y:S04]  /*6b440*/  LDL.LU R7, [R1+0x25c4] ;  /* 0x0025c40001077983 */ /* 0x010f280000300800 */
[----:B------:R-:W4:Y:S04]  /*6b450*/  LDL.LU R10, [R1+0x25cc] ;  /* 0x0025cc00010a7983 */ /* 0x000f280000300800 */
[----:B------:R-:W-:Y:S01]  /*6b460*/  STL [R1+0x299c], R12 ;  /* 0x00299c0c01007387 */ /* 0x000fe20000100800 */
[----:B------:R-:W-:Y:S01]  /*6b470*/  USEL UR8, URZ, 0x4, !UP1 ;  /* 0x000000043f087887 */ /* 0x000fe2000c800000 */
[----:B------:R-:W-:-:S03]  /*6b480*/  IMAD.MOV.U32 R80, RZ, RZ, R12 ;  /* 0x000000ffff507224 */ /* 0x000fc600078e000c */
[----:B------:R-:W-:-:S06]  /*6b490*/  USEL UR8, UR8, URZ, !UP0 ;  /* 0x0000003f08087287 */ /* 0x000fcc000c000000 */
[----:B------:R-:W-:Y:S01]  /*6b4a0*/  ISETP.NE.U32.AND P0, PT, RZ, UR8, PT ;  /* 0x00000008ff007c0c */ /* 0x000fe2000bf05070 */
[----:B------:R-:W-:-:S04]  /*6b4b0*/  IMAD.X R13, R13, 0x1, R0, P1 ;  /* 0x000000010d0d7824 */ /* 0x000fc800008e0600 */
[----:B------:R-:W-:Y:S01]  /*6b4c0*/  IMAD.MOV.U32 R81, RZ, RZ, R13 ;  /* 0x000000ffff517224 */ /* 0x000fe200078e000d */
[----:B------:R1:W-:Y:S01]  /*6b4d0*/  STL [R1+0x2998], R13 ;  /* 0x0029980d01007387 */ /* 0x0003e20000100800 */
[----:B------:R-:W-:-:S03]  /*6b4e0*/  IMAD.X R79, R79, 0x1, R0, P2 ;  /* 0x000000014f4f7824 */ /* 0x000fc600010e0600 */
[----:B------:R3:W-:Y:S01]  /*6b4f0*/  STL [R1+0x29a4], R78 ;  /* 0x0029a44e01007387 */ /* 0x0007e20000100800 */
[----:B------:R-:W-:-:S03]  /*6b500*/  IADD3 R11, P1, R11, R2, RZ ;  /* 0x000000020b0b7210 */ /* 0x000fc60007f3e0ff */
[----:B------:R-:W-:Y:S04]  /*6b510*/  LDGSTS.E [R5+0x1000c], desc[UR4][R80.64], P0 ;  /* 0x1000c00050057fae */ /* 0x000fe80008121844 */
[----:B-1----:R-:W4:Y:S04]  /*6b520*/  LDL.LU R13, [R1+0x25c0] ;  /* 0x0025c000010d7983 */ /* 0x002f280000300800 */
[----:B------:R1:W-:Y:S04]  /*6b530*/  STL [R1+0x29a0], R79 ;  /* 0x0029a04f01007387 */ /* 0x0003e80000100800 */
[----:B------:R-:W4:Y:S01]  /*6b540*/  LDL.LU R12, [R1+0x25c8] ;  /* 0x0025c800010c7983 */ /* 0x000f220000300800 */
[----:B------:R-:W-:-:S03]  /*6b550*/  IMAD.X R77, R77, 0x1, R0, P1 ;  /* 0x000000014d4d7824 */ /* 0x000fc600008e0600 */
[----:B------:R1:W-:Y:S01]  /*6b560*/  LDGSTS.E [R5+0x1400c], desc[UR4][R78.64], P0 ;  /* 0x1400c0004e057fae */ /* 0x0003e20008121844 */
[----:B---3--:R-:W-:-:S03]  /*6b570*/  IADD3 R6, P2, R6, R2, RZ ;  /* 0x0000000206067210 */ /* 0x008fc60007f5e0ff */
[----:B------:R-:W-:Y:S02]  /*6b580*/  STL [R1+0x29ac], R11 ;  /* 0x0029ac0b01007387 */ /* 0x000fe40000100800 */
[----:B------:R-:W-:Y:S02]  /*6b590*/  IMAD.X R9, R9, 0x1, R0, P2 ;  /* 0x0000000109097824 */ /* 0x000fe400010e0600 */
[----:B-1----:R-:W-:Y:S02]  /*6b5a0*/  IMAD.MOV.U32 R78, RZ, RZ, R11 ;  /* 0x000000ffff4e7224 */ /* 0x002fe400078e000b */
[----:B------:R-:W-:Y:S01]  /*6b5b0*/  IMAD.MOV.U32 R79, RZ, RZ, R77 ;  /* 0x000000ffff4f7224 */ /* 0x000fe200078e004d */
[----:B------:R-:W-:Y:S04]  /*6b5c0*/  STL [R1+0x29a8], R77 ;  /* 0x0029a84d01007387 */ /* 0x000fe80000100800 */
[----:B------:R-:W-:Y:S04]  /*6b5d0*/  STL [R1+0x29b4], R6 ;  /* 0x0029b40601007387 */ /* 0x000fe80000100800 */
[----:B------:R1:W-:Y:S04]  /*6b5e0*/  LDGSTS.E [R5+0x1800c], desc[UR4][R78.64], P0 ;  /* 0x1800c0004e057fae */ /* 0x0003e80008121844 */
[----:B------:R3:W-:Y:S01]  /*6b5f0*/  STL [R1+0x29b0], R9 ;  /* 0x0029b00901007387 */ /* 0x0007e20000100800 */
[----:B-1----:R-:W-:-:S03]  /*6b600*/  IMAD.MOV.U32 R79, RZ, RZ, R9 ;  /* 0x000000ffff4f7224 */ /* 0x002fc600078e0009 */
[----:B---3--:R-:W3:Y:S04]  /*6b610*/  LDL.LU R9, [R1+0x25d4] ;  /* 0x0025d40001097983 */ /* 0x008ee80000300800 */
[----:B------:R-:W3:Y:S01]  /*6b620*/  LDL.LU R11, [R1+0x25d0] ;  /* 0x0025d000010b7983 */ /* 0x000ee20000300800 */
[----:B------:R-:W1:Y:S01]  /*6b630*/  S2R R77, SR_TID.X ;  /* 0x00000000004d7919 */ /* 0x000e620000002100 */
[----:B------:R-:W-:Y:S01]  /*6b640*/  UISETP.GT.AND UP1, UPT, UR12, 0x1c, UPT ;  /* 0x0000001c0c00788c */ /* 0x000fe2000bf24270 */
[----:B------:R-:W-:Y:S01]  /*6b650*/  IMAD.MOV.U32 R78, RZ, RZ, R6 ;  /* 0x000000ffff4e7224 */ /* 0x000fe200078e0006 */
[----:B------:R-:W3:Y:S02]  /*6b660*/  LDL.LU R80, [R1+0x25dc] ;  /* 0x0025dc0001507983 */ /* 0x000ee40000300800 */
[----:B------:R-:W-:-:S02]  /*6b670*/  USEL UR8, URZ, 0x4, !UP1 ;  /* 0x000000043f087887 */ /* 0x000fc4000c800000 */
[----:B------:R4:W-:Y:S02]  /*6b680*/  LDGSTS.E [R5+0x1c00c], desc[UR4][R78.64], P0 ;  /* 0x1c00c0004e057fae */ /* 0x0009e40008121844 */
[----:B------:R-:W-:-:S06]  /*6b690*/  USEL UR8, UR8, URZ, !UP0 ;  /* 0x0000003f08087287 */ /* 0x000fcc000c000000 */
[----:B------:R-:W-:Y:S01]  /*6b6a0*/  ISETP.NE.U32.AND P0, PT, RZ, UR8, PT ;  /* 0x00000008ff007c0c */ /* 0x000fe2000bf05070 */
[C---:B-1----:R-:W-:Y:S01]  /*6b6b0*/  IMAD.SHL.U32 R6, R77.reuse, 0x10, RZ ;  /* 0x000000104d067824 */ /* 0x042fe200078e00ff */
[----:B------:R-:W-:-:S04]  /*6b6c0*/  LOP3.LUT R77, R77, 0x7f, RZ, 0xc0, !PT ;  /* 0x0000007f4d4d7812 */ /* 0x000fc800078ec0ff */
[----:B------:R-:W-:Y:S02]  /*6b6d0*/  LOP3.LUT R6, R6, 0x70, RZ, 0xc0, !PT ;  /* 0x0000007006067812 */ /* 0x000fe400078ec0ff */
[----:B--2---:R-:W-:-:S03]  /*6b6e0*/  IADD3 R14, P1, R14, R2, RZ ;  /* 0x000000020e0e7210 */ /* 0x004fc60007f3e0ff */
[----:B------:R-:W-:Y:S02]  /*6b6f0*/  IMAD R6, R77, 0x80, R6 ;  /* 0x000000804d067824 */ /* 0x000fe400078e0206 */
[----:B------:R-:W-:-:S03]  /*6b700*/  IMAD.X R76, R76, 0x1, R0, P1 ;  /* 0x000000014c4c7824 */ /* 0x000fc600008e0600 */
[----:B------:R-:W-:Y:S02]  /*6b710*/  LOP3.LUT R6, R6, 0x70, RZ, 0x3c, !PT ;  /* 0x0000007006067812 */ /* 0x000fe400078e3cff */
[-C--:B----4-:R-:W-:Y:S01]  /*6b720*/  IADD3 R7, P1, R7, R2.reuse, RZ ;  /* 0x0000000207077210 */ /* 0x090fe20007f3e0ff */
[----:B------:R-:W-:Y:S01]  /*6b730*/  STL [R1+0x25bc], R14 ;  /* 0x0025bc0e01007387 */ /* 0x000fe20000100800 */
[----:B------:R-:W-:Y:S02]  /*6b740*/  IMAD.MOV.U32 R77, RZ, RZ, R76 ;  /* 0x000000ffff4d7224 */ /* 0x000fe400078e004c */
[----:B------:R-:W-:Y:S01]  /*6b750*/  VIADD R5, R6, UR13 ;  /* 0x0000000d06057c36 */ /* 0x000fe20008000000 */
[----:B------:R1:W-:Y:S01]  /*6b760*/  STL [R1+0x25b8], R76 ;  /* 0x0025b84c01007387 */ /* 0x0003e20000100800 */
[----:B------:R-:W-:-:S03]  /*6b770*/  IADD3 R10, P2, R10, R2, RZ ;  /* 0x000000020a0a7210 */ /* 0x000fc60007f5e0ff */
[----:B------:R-:W2:Y:S04]  /*6b780*/  LDL.LU R6, [R1+0x25e4] ;  /* 0x0025e40001067983 */ /* 0x000ea80000300800 */
[----:B------:R-:W4:Y:S01]  /*6b790*/  LDL.LU R81, [R1+0x25d8] ;  /* 0x0025d80001517983 */ /* 0x000f220000300800 */
[----:B-1----:R-:W-:-:S03]  /*6b7a0*/  IMAD.MOV.U32 R76, RZ, RZ, R14 ;  /* 0x000000ffff4c7224 */ /* 0x002fc600078e000e */
[----:B------:R-:W4:Y:S04]  /*6b7b0*/  LDL.LU R79, [R1+0x25e0] ;  /* 0x0025e000014f7983 */ /* 0x000f280000300800 */
[----:B------:R1:W-:Y:S04]  /*6b7c0*/  STL [R1+0x25c4], R7 ;  /* 0x0025c40701007387 */ /* 0x0003e80000100800 */
[----:B------:R1:W-:Y:S02]  /*6b7d0*/  LDGSTS.E [R5], desc[UR4][R76.64], P0 ;  /* 0x000000004c057fae */ /* 0x0003e40008121844 */
[----:B-1----:R-:W-:-:S02]  /*6b7e0*/  IMAD.MOV.U32 R76, RZ, RZ, R7 ;  /* 0x000000ffff4c7224 */ /* 0x002fc400078e0007 */
[----:B------:R-:W-:-:S05]  /*6b7f0*/  IMAD.X R13, R13, 0x1, R0, P1 ;  /* 0x000000010d0d7824 */ /* 0x000fca00008e0600 */
[----:B------:R1:W-:Y:S01]  /*6b800*/  STL [R1+0x25c0], R13 ;  /* 0x0025c00d01007387 */ /* 0x0003e20000100800 */
[----:B------:R-:W-:-:S03]  /*6b810*/  IMAD.X R12, R12, 0x1, R0, P2 ;  /* 0x000000010c0c7824 */ /* 0x000fc600010e0600 */
[----:B------:R-:W-:Y:S04]  /*6b820*/  STL [R1+0x25cc], R10 ;  /* 0x0025cc0a01007387 */ /* 0x000fe80000100800 */
[----:B------:R-:W4:Y:S04]  /*6b830*/  LDL.LU R7, [R1+0x25ec] ;  /* 0x0025ec0001077983 */ /* 0x000f280000300800 */
[----:B------:R1:W-:Y:S04]  /*6b840*/  STL [R1+0x25c8], R12 ;  /* 0x0025c80c01007387 */ /* 0x0003e80000100800 */
[----:B------:R-:W4:Y:S01]  /*6b850*/  LDL.LU R78, [R1+0x25e8] ;  /* 0x0025e800014e7983 */ /* 0x000f220000300800 */
[----:B------:R-:W-:-:S02]  /*6b860*/  IMAD.MOV.U32 R77, RZ, RZ, R13 ;  /* 0x000000ffff4d7224 */ /* 0x000fc400078e000d */
[----:B-1----:R-:W-:-:S03]  /*6b870*/  IMAD.MOV.U32 R13, RZ, RZ, R12 ;  /* 0x000000ffff0d7224 */ /* 0x002fc600078e000c */
[----:B------:R-:W-:Y:S01]  /*6b880*/  LDGSTS.E [R5+0x4000], desc[UR4][R76.64], P0 ;  /* 0x040000004c057fae */ /* 0x000fe20008121844 */
[----:B------:R-:W-:-:S05]  /*6b890*/  IMAD.MOV.U32 R12, RZ, RZ, R10 ;  /* 0x000000ffff0c7224 */ /* 0x000fca00078e000a */
        /* <DEDUP_REMOVED lines=9> */
[----:B------:R-:W-:Y:S04]  /*6b930*/  STL [R1+0x25d4], R9 ;  /* 0x0025d40901007387 */ /* 0x000fe80000100800 */
        /* <DEDUP_REMOVED lines=11> */
[----:B------:R1:W-:Y:S01]  /*6b9f0*/  STL [R1+0x25dc], R80 ;  /* 0x0025dc5001007387 */ /* 0x0003e20000100800 */
[----:B--2---:R-:W-:Y:S01]  /*6ba00*/  IADD3 R6, P2, R6, R2, RZ ;  /* 0x0000000206067210 */ /* 0x004fe20007f5e0ff */
[----:B----4-:R-:W-:-:S04]  /*6ba10*/  IMAD.X R81, R81, 0x1, R0, P1 ;  /* 0x0000000151517824 */ /* 0x010fc800008e0600 */
[----:B------:R-:W-:Y:S01]  /*6ba20*/  IMAD.X R79, R79, 0x1, R0, P2 ;  /* 0x000000014f4f7824 */ /* 0x000fe200010e0600 */
[----:B------:R-:W-:Y:S04]  /*6ba30*/  STL [R1+0x25d8], R81 ;  /* 0x0025d85101007387 */ /* 0x000fe80000100800 */
[----:B------:R2:W-:Y:S04]  /*6ba40*/  STL [R1+0x25e4], R6 ;  /* 0x0025e40601007387 */ /* 0x0005e80000100800 */
[----:B------:R1:W-:Y:S04]  /*6ba50*/  LDGSTS.E [R5+0x4], desc[UR4][R80.64], P0 ;  /* 0x0000400050057fae */ /* 0x0003e80008121844 */
[----:B------:R4:W-:Y:S01]  /*6ba60*/  STL [R1+0x25e0], R79 ;  /* 0x0025e04f01007387 */ /* 0x0009e20000100800 */
[----:B-1----:R-:W-:-:S03]  /*6ba70*/  IMAD.MOV.U32 R80, RZ, RZ, R6 ;  /* 0x000000ffff507224 */ /* 0x002fc600078e0006 */
[----:B--2---:R-:W2:Y:S01]  /*6ba80*/  LDL.LU R6, [R1+0x2614] ;  /* 0x0026140001067983 */ /* 0x004ea20000300800 */
[----:B------:R-:W-:Y:S01]  /*6ba90*/  IMAD.MOV.U32 R81, RZ, RZ, R79 ;  /* 0x000000ffff517224 */ /* 0x000fe200078e004f */
[----:B------:R-:W-:-:S04]  /*6baa0*/  UISETP.GT.AND UP1, UPT, UR12, 0x1e, UPT ;  /* 0x0000001e0c00788c */ /* 0x000fc8000bf24270 */
[----:B------:R-:W-:Y:S01]  /*6bab0*/  USEL UR8, URZ, 0x4, !UP1 ;  /* 0x000000043f087887 */ /* 0x000fe2000c800000 */
[----:B------:R-:W-:Y:S03]  /*6bac0*/  LDGSTS.E [R5+0x4004], desc[UR4][R80.64], P0 ;  /* 0x0400400050057fae */ /* 0x000fe60008121844 */
[----:B------:R-:W-:Y:S01]  /*6bad0*/  USEL UR8, UR8, URZ, !UP0 ;  /* 0x0000003f08087287 */ /* 0x000fe2000c000000 */
[----:B------:R-:W-:-:S05]  /*6bae0*/  IADD3 R7, P1, R7, R2, RZ ;  /* 0x0000000207077210 */ /* 0x000fca0007f3e0ff */
[----:B------:R-:W-:Y:S01]  /*6baf0*/  IMAD.X R78, R78, 0x1, R0, P1 ;  /* 0x000000014e4e7824 */ /* 0x000fe200008e0600 */
[----:B------:R-:W-:Y:S03]  /*6bb00*/  STL [R1+0x25ec], R7 ;  /* 0x0025ec0701007387 */ /* 0x000fe60000100800 */
[----:B----4-:R-:W-:Y:S01]  /*6bb10*/  IMAD.MOV.U32 R79, RZ, RZ, R78 ;  /* 0x000000ffff4f7224 */ /* 0x010fe200078e004e */
[----:B------:R1:W-:Y:S02]  /*6bb20*/  STL [R1+0x25e8], R78 ;  /* 0x0025e84e01007387 */ /* 0x0003e40000100800 */
[----:B-1----:R-:W-:Y:S02]  /*6bb30*/  IMAD.MOV.U32 R78, RZ, RZ, R7 ;  /* 0x000000ffff4e7224 */ /* 0x002fe400078e0007 */
[----:B------:R-:W4:Y:S04]  /*6bb40*/  LDL.LU R7, [R1+0x2610] ;  /* 0x0026100001077983 */ /* 0x000f280000300800 */
[----:B------:R1:W-:Y:S01]  /*6bb50*/  LDGSTS.E [R5+0x8004], desc[UR4][R78.64], P0 ;  /* 0x080040004e057fae */ /* 0x0003e20008121844 */
[----:B------:R-:W-:-:S05]  /*6bb60*/  IADD3 R10, P2, R10, R2, RZ ;  /* 0x000000020a0a7210 */ /* 0x000fca0007f5e0ff */
[----:B------:R-:W-:Y:S01]  /*6bb70*/  IMAD.X R77, R77, 0x1, R0, P2 ;  /* 0x000000014d4d7824 */ /* 0x000fe200010e0600 */
[----:B---3--:R-:W-:Y:S01]  /*6bb80*/  IADD3 R14, P3, R14, R2, RZ ;  /* 0x000000020e0e7210 */ /* 0x008fe20007f7e0ff */
[----:B-1----:R-:W-:Y:S02]  /*6bb90*/  IMAD.MOV.U32 R78, RZ, RZ, R10 ;  /* 0x000000ffff4e7224 */ /* 0x002fe400078e000a */
[----:B------:R-:W-:Y:S01]  /*6bba0*/  IMAD.MOV.U32 R79, RZ, RZ, R77 ;  /* 0x000000ffff4f7224 */ /* 0x000fe200078e004d */
[----:B------:R-:W-:Y:S01]  /*6bbb0*/  ISETP.NE.U32.AND P1, PT, RZ, UR8, PT ;  /* 0x00000008ff007c0c */ /* 0x000fe2000bf25070 */
[----:B------:R-:W-:Y:S01]  /*6bbc0*/  IMAD.X R76, R76, 0x1, R0, P3 ;  /* 0x000000014c4c7824 */ /* 0x000fe200018e0600 */
[----:B------:R-:W-:Y:S04]  /*6bbd0*/  STL [R1+0x25f4], R10 ;  /* 0x0025f40a01007387 */ /* 0x000fe80000100800 */
[----:B------:R-:W-:Y:S04]  /*6bbe0*/  LDGSTS.E [R5+0xc004], desc[UR4][R78.64], P0 ;  /* 0x0c0040004e057fae */ /* 0x000fe80008121844 */
[----:B------:R1:W-:Y:S04]  /*6bbf0*/  STL [R1+0x25f0], R77 ;  /* 0x0025f04d01007387 */ /* 0x0003e80000100800 */
[----:B------:R-:W-:Y:S04]  /*6bc00*/  STL [R1+0x25fc], R14 ;  /* 0x0025fc0e01007387 */ /* 0x000fe80000100800 */
[----:B------:R3:W-:Y:S01]  /*6bc10*/  STL [R1+0x25f8], R76 ;  /* 0x0025f84c01007387 */ /* 0x0007e20000100800 */
[----:B-1----:R-:W-:-:S03]  /*6bc20*/  IMAD.MOV.U32 R77, RZ, RZ, R76 ;  /* 0x000000ffff4d7224 */ /* 0x002fc600078e004c */
[----:B------:R-:W4:Y:S04]  /*6bc30*/  LDL.LU R80, [R1+0x261c] ;  /* 0x00261c0001507983 */ /* 0x000f280000300800 */
[----:B------:R-:W4:Y:S01]  /*6bc40*/  LDL.LU R10, [R1+0x2624] ;  /* 0x00262400010a7983 */ /* 0x000f220000300800 */
[----:B------:R-:W-:Y:S01]  /*6bc50*/  IADD3 R11, P0, R11, R2, RZ ;  /* 0x000000020b0b7210 */ /* 0x000fe20007f1e0ff */
[----:B---3--:R-:W-:Y:S02]  /*6bc60*/  IMAD.MOV.U32 R76, RZ, RZ, R14 ;  /* 0x000000ffff4c7224 */ /* 0x008fe400078e000e */
[----:B------:R-:W3:Y:S02]  /*6bc70*/  LDL.LU R81, [R1+0x2618] ;  /* 0x0026180001517983 */ /* 0x000ee40000300800 */
[----:B------:R-:W-:-:S02]  /*6bc80*/  IMAD.X R13, R13, 0x1, R0, P0 ;  /* 0x000000010d0d7824 */ /* 0x000fc400000e0600 */
[----:B------:R-:W3:Y:S01]  /*6bc90*/  LDL.LU R78, [R1+0x2620] ;  /* 0x00262000014e7983 */ /* 0x000ee20000300800 */
[----:B------:R-:W-:-:S03]  /*6bca0*/  IADD3 R9, P2, R9, R2, RZ ;  /* 0x0000000209097210 */ /* 0x000fc60007f5e0ff */
[----:B------:R1:W-:Y:S02]  /*6bcb0*/  STL [R1+0x2604], R11 ;  /* 0x0026040b01007387 */ /* 0x0003e40000100800 */
[----:B------:R-:W-:Y:S02]  /*6bcc0*/  IMAD.X R12, R12, 0x1, R0, P2 ;  /* 0x000000010c0c7824 */ /* 0x000fe400010e0600 */
[----:B------:R1:W-:Y:S04]  /*6bcd0*/  LDGSTS.E [R5+0x8], desc[UR4][R76.64], P1 ;  /* 0x000080004c057fae */ /* 0x0003e80008921844 */
[----:B------:R1:W-:Y:S04]  /*6bce0*/  STL [R1+0x2600], R13 ;  /* 0x0026000d01007387 */ /* 0x0003e80000100800 */
[----:B------:R-:W-:Y:S01]  /*6bcf0*/  STL [R1+0x260c], R9 ;  /* 0x00260c0901007387 */ /* 0x000fe20000100800 */
[----:B-1----:R-:W-:-:S03]  /*6bd00*/  IMAD.MOV.U32 R76, RZ, RZ, R11 ;  /* 0x000000ffff4c7224 */ /* 0x002fc600078e000b */
[----:B------:R-:W3:Y:S01]  /*6bd10*/  LDL.LU R11, [R1+0x262c] ;  /* 0x00262c00010b7983 */ /* 0x000ee20000300800 */
[----:B------:R-:W-:-:S03]  /*6bd20*/  IMAD.MOV.U32 R77, RZ, RZ, R13 ;  /* 0x000000ffff4d7224 */ /* 0x000fc600078e000d */
[----:B------:R1:W-:Y:S04]  /*6bd30*/  STL [R1+0x2608], R12 ;  /* 0x0026080c01007387 */ /* 0x0003e80000100800 */
[----:B------:R-:W3:Y:S04]  /*6bd40*/  LDL.LU R13, [R1+0x2628] ;  /* 0x00262800010d7983 */ /* 0x000ee80000300800 */
[----:B------:R1:W-:Y:S04]  /*6bd50*/  LDGSTS.E [R5+0x4008], desc[UR4][R76.64], P1 ;  /* 0x040080004c057fae */ /* 0x0003e80008921844 */
[----:B------:R-:W3:Y:S01]  /*6bd60*/  LDL.LU R14, [R1+0x2634] ;  /* 0x00263400010e7983 */ /* 0x000ee20000300800 */
[----:B-1----:R-:W-:-:S02]  /*6bd70*/  IMAD.MOV.U32 R76, RZ, RZ, R9 ;  /* 0x000000ffff4c7224 */ /* 0x002fc400078e0009 */
[----:B------:R-:W-:-:S05]  /*6bd80*/  IMAD.MOV.U32 R77, RZ, RZ, R12 ;  /* 0x000000ffff4d7224 */ /* 0x000fca00078e000c */
[----:B------:R-:W-:Y:S01]  /*6bd90*/  LDGSTS.E [R5+0x8008], desc[UR4][R76.64], P1 ;  /* 0x080080004c057fae */ /* 0x000fe20008921844 */
[----:B--2---:R-:W-:-:S03]  /*6bda0*/  IADD3 R6, P0, R6, R2, RZ ;  /* 0x0000000206067210 */ /* 0x004fc60007f1e0ff */
[----:B------:R-:W2:Y:S04]  /*6bdb0*/  LDL.LU R76, [R1+0x29bc] ;  /* 0x0029bc00014c7983 */ /* 0x000ea80000300800 */
[----:B------:R1:W-:Y:S01]  /*6bdc0*/  STL [R1+0x2614], R6 ;  /* 0x0026140601007387 */ /* 0x0003e20000100800 */
[----:B------:R-:W-:-:S04]  /*6bdd0*/  UISETP.GT.AND UP1, UPT, UR12, 0x1f, UPT ;  /* 0x0000001f0c00788c */ /* 0x000fc8000bf24270 */
[----:B------:R-:W-:-:S04]  /*6bde0*/  USEL UR8, URZ, 0x4, !UP1 ;  /* 0x000000043f087887 */ /* 0x000fc8000c800000 */
[----:B------:R-:W-:Y:S01]  /*6bdf0*/  USEL UR8, UR8, URZ, !UP0 ;  /* 0x0000003f08087287 */ /* 0x000fe2000c000000 */
[----:B----4-:R-:W-:-:S05]  /*6be00*/  IMAD.X R7, R7, 0x1, R0, P0 ;  /* 0x0000000107077824 */ /* 0x010fca00000e0600 */
[----:B------:R4:W-:Y:S04]  /*6be10*/  STL [R1+0x2610], R7 ;  /* 0x0026100701007387 */ /* 0x0009e80000100800 */
[----:B------:R-:W2:Y:S04]  /*6be20*/  LDL.LU R79, [R1+0x2630] ;  /* 0x00263000014f7983 */ /* 0x000ea80000300800 */
[----:B------:R-:W2:Y:S04]  /*6be30*/  LDL.LU R77, [R1+0x29b8] ;  /* 0x0029b800014d7983 */ /* 0x000ea80000300800 */
[----:B------:R-:W-:Y:S04]  /*6be40*/  LDGSTS.E [R5+0xc008], desc[UR4][R6.64], P1 ;  /* 0x0c00800006057fae */ /* 0x000fe80008921844 */
[----:B------:R-:W2:Y:S04]  /*6be50*/  LDL.LU R12, [R1+0x29c0] ;  /* 0x0029c000010c7983 */ /* 0x000ea80000300800 */
[----:B-1----:R-:W2:Y:S04]  /*6be60*/  LDL.LU R6, [R1+0x29c4] ;  /* 0x0029c40001067983 */ /* 0x002ea80000300800 */
[----:B------:R-:W2:Y:S04]  /*6be70*/  LDL.LU R9, [R1+0x29c8] ;  /* 0x0029c80001097983 */ /* 0x000ea80000300800 */
[----:B----4-:R-:W4:Y:S01]  /*6be80*/  LDL.LU R7, [R1+0x29cc] ;  /* 0x0029cc0001077983 */ /* 0x010f220000300800 */
[----:B------:R-:W-:-:S02]  /*6be90*/  ISETP.NE.U32.AND P0, PT, RZ, UR8, PT ;  /* 0x00000008ff007c0c */ /* 0x000fc4000bf05070 */
[-C--:B------:R-:W-:Y:S02]  /*6bea0*/  IADD3 R80, P1, R80, R2.reuse, RZ ;  /* 0x0000000250507210 */ /* 0x080fe40007f3e0ff */
[----:B------:R-:W-:-:S03]  /*6beb0*/  IADD3 R10, P2, R10, R2, RZ ;  /* 0x000000020a0a7210 */ /* 0x000fc60007f5e0ff */
[--C-:B---3--:R-:W-:Y:S01]  /*6bec0*/  IMAD.X R81, R81, 0x1, R0.reuse, P1 ;  /* 0x0000000151517824 */ /* 0x108fe200008e0600 */
        /* <DEDUP_REMOVED lines=16> */
[----:B------:R-:W-:Y:S01]  /*6bfd0*/  IADD3 R14, P2, R14, R2, RZ ;  /* 0x000000020e0e7210 */ /* 0x000fe20007f5e0ff */
[----:B------:R-:W-:Y:S01]  /*6bfe0*/  UISETP.GT.AND UP1, UPT, UR12, 0x3c, UPT ;  /* 0x0000003c0c00788c */ /* 0x000fe2000bf24270 */
[----:B------:R-:W-:Y:S01]  /*6bff0*/  IMAD.MOV.U32 R80, RZ, RZ, R11 ;  /* 0x000000ffff507224 */ /* 0x000fe200078e000b */
[----:B------:R-:W3:Y:S02]  /*6c000*/  LDL.LU R78, [R1+0x29dc] ;  /* 0x0029dc00014e7983 */ /* 0x000ee40000300800 */
[----:B------:R-:W-:-:S02]  /*6c010*/  USEL UR8, URZ, 0x4, !UP1 ;  /* 0x000000043f087887 */ /* 0x000fc4000c800000 */
[----:B------:R-:W3:Y:S02]  /*6c020*/  LDL.LU R11, [R1+0x29e4] ;  /* 0x0029e400010b7983 */ /* 0x000ee40000300800 */
[----:B------:R-:W-:Y:S02]  /*6c030*/  USEL UR8, UR8, URZ, !UP0 ;  /* 0x0000003f08087287 */ /* 0x000fe4000c000000 */
[----:B------:R-:W-:Y:S04]  /*6c040*/  STL [R1+0x2634], R14 ;  /* 0x0026340e01007387 */ /* 0x000fe80000100800 */
[----:B------:R1:W-:Y:S01]  /*6c050*/  LDGSTS.E [R5+0x800c], desc[UR4][R80.64], P0 ;  /* 0x0800c00050057fae */ /* 0x0003e20008121844 */
[----:B--2---:R-:W-:Y:S02]  /*6c060*/  IADD3 R76, P3, R76, R2, RZ ;  /* 0x000000024c4c7210 */ /* 0x004fe40007f7e0ff */
[----:B------:R-:W-:Y:S01]  /*6c070*/  ISETP.NE.U32.AND P1, PT, RZ, UR8, PT ;  /* 0x00000008ff007c0c */ /* 0x000fe2000bf25070 */
[----:B-1----:R-:W-:-:S02]  /*6c080*/  IMAD.MOV.U32 R80, RZ, RZ, R14 ;  /* 0x000000ffff507224 */ /* 0x002fc400078e000e */
[--C-:B------:R-:W-:Y:S02]  /*6c090*/  IMAD.X R79, R79, 0x1, R0.reuse, P2 ;  /* 0x000000014f4f7824 */ /* 0x100fe400010e0600 */
[----:B------:R-:W-:-:S03]  /*6c0a0*/  IMAD.X R77, R77, 0x1, R0, P3 ;  /* 0x000000014d4d7824 */ /* 0x000fc600018e0600 */
[----:B------:R1:W-:Y:S01]  /*6c0b0*/  STL [R1+0x2630], R79 ;  /* 0x0026304f01007387 */ /* 0x0003e20000100800 */
[----:B------:R-:W-:-:S03]  /*6c0c0*/  IMAD.MOV.U32 R81, RZ, RZ, R79 ;  /* 0x000000ffff517224 */ /* 0x000fc600078e004f */
[----:B------:R2:W-:Y:S04]  /*6c0d0*/  STL [R1+0x29bc], R76 ;  /* 0x0029bc4c01007387 */ /* 0x0005e80000100800 */
[----:B------:R2:W-:Y:S04]  /*6c0e0*/  STL [R1+0x29b8], R77 ;  /* 0x0029b84d01007387 */ /* 0x0005e80000100800 */
[----:B-1----:R-:W3:Y:S04]  /*6c0f0*/  LDL.LU R79, [R1+0x29d8] ;  /* 0x0029d800014f7983 */ /* 0x002ee80000300800 */
[----:B------:R-:W3:Y:S04]  /*6c100*/  LDL.LU R14, [R1+0x29e0] ;  /* 0x0029e000010e7983 */ /* 0x000ee80000300800 */
[----:B------:R-:W-:Y:S01]  /*6c110*/  LDGSTS.E [R5+0xc00c], desc[UR4][R80.64], P0 ;  /* 0x0c00c00050057fae */ /* 0x000fe20008121844 */
[----:B------:R-:W-:-:S02]  /*6c120*/  IADD3 R6, P0, R6, R2, RZ ;  /* 0x0000000206067210 */ /* 0x000fc40007f1e0ff */
[----:B----4-:R-:W-:Y:S01]  /*6c130*/  IADD3 R7, P2, R7, R2, RZ ;  /* 0x0000000207077210 */ /* 0x010fe20007f5e0ff */
[----:B------:R2:W-:Y:S02]  /*6c140*/  LDGSTS.E [R5+0x10000], desc[UR4][R76.64], P1 ;  /* 0x100000004c057fae */ /* 0x0005e40008921844 */
[--C-:B------:R-:W-:Y:S02]  /*6c150*/  IMAD.X R12, R12, 0x1, R0.reuse, P0 ;  /* 0x000000010c0c7824 */ /* 0x100fe400000e0600 */
[----:B------:R1:W-:Y:S01]  /*6c160*/  STL [R1+0x29c4], R6 ;  /* 0x0029c40601007387 */ /* 0x0003e20000100800 */
[----:B------:R-:W-:-:S03]  /*6c170*/  IMAD.X R9, R9, 0x1, R0, P2 ;  /* 0x0000000109097824 */ /* 0x000fc600010e0600 */
[----:B------:R-:W-:Y:S01]  /*6c180*/  STL [R1+0x29c0], R12 ;  /* 0x0029c00c01007387 */ /* 0x000fe20000100800 */
[----:B--2---:R-:W-:-:S03]  /*6c190*/  IMAD.MOV.U32 R76, RZ, RZ, R6 ;  /* 0x000000ffff4c7224 */ /* 0x004fc600078e0006 */
[----:B------:R-:W-:Y:S01]  /*6c1a0*/  STL [R1+0x29cc], R7 ;  /* 0x0029cc0701007387 */ /* 0x000fe20000100800 */
[----:B------:R-:W-:-:S03]  /*6c1b0*/  IMAD.MOV.U32 R77, RZ, RZ, R12 ;  /* 0x000000ffff4d7224 */ /* 0x000fc600078e000c */
[----:B-1----:R-:W2:Y:S04]  /*6c1c0*/  LDL.LU R6, [R1+0x29ec] ;  /* 0x0029ec0001067983 */ /* 0x002ea80000300800 */
[----:B------:R1:W-:Y:S04]  /*6c1d0*/  LDGSTS.E [R5+0x14000], desc[UR4][R76.64], P1 ;  /* 0x140000004c057fae */ /* 0x0003e80008921844 */
[----:B------:R4:W-:Y:S01]  /*6c1e0*/  STL [R1+0x29c8], R9 ;  /* 0x0029c80901007387 */ /* 0x0009e20000100800 */
[----:B-1----:R-:W-:-:S03]  /*6c1f0*/  IMAD.MOV.U32 R77, RZ, RZ, R9 ;  /* 0x000000ffff4d7224 */ /* 0x002fc600078e0009 */
[----:B----4-:R-:W4:Y:S01]  /*6c200*/  LDL.LU R9, [R1+0x29e8] ;  /* 0x0029e80001097983 */ /* 0x010f220000300800 */
[----:B---3--:R-:W-:Y:S01]  /*6c210*/  IADD3 R10, P0, R10, R2, RZ ;  /* 0x000000020a0a7210 */ /* 0x008fe20007f1e0ff */
[----:B------:R-:W-:Y:S02]  /*6c220*/  IMAD.MOV.U32 R76, RZ, RZ, R7 ;  /* 0x000000ffff4c7224 */ /* 0x000fe400078e0007 */
[----:B------:R-:W3:Y:S02]  /*6c230*/  LDL.LU R7, [R1+0x29f4] ;  /* 0x0029f40001077983 */ /* 0x000ee40000300800 */
[----:B------:R-:W-:Y:S02]  /*6c240*/  IMAD.MOV.U32 R80, RZ, RZ, R10 ;  /* 0x000000ffff507224 */ /* 0x000fe400078e000a */
[----:B------:R-:W3:Y:S04]  /*6c250*/  LDL.LU R12, [R1+0x29fc] ;  /* 0x0029fc00010c7983 */ /* 0x000ee80000300800 */
[----:B------:R1:W-:Y:S04]  /*6c260*/  STL [R1+0x29d4], R10 ;  /* 0x0029d40a01007387 */ /* 0x0003e80000100800 */
[----:B------:R-:W-:Y:S01]  /*6c270*/  LDGSTS.E [R5+0x18000], desc[UR4][R76.64], P1 ;  /* 0x180000004c057fae */ /* 0x000fe20008921844 */
[----:B------:R-:W-:-:S05]  /*6c280*/  IMAD.X R13, R13, 0x1, R0, P0 ;  /* 0x000000010d0d7824 */ /* 0x000fca00000e0600 */
[----:B------:R1:W-:Y:S04]  /*6c290*/  STL [R1+0x29d0], R13 ;  /* 0x0029d00d01007387 */ /* 0x0003e80000100800 */
[----:B-1----:R-:W3:Y:S04]  /*6c2a0*/  LDL.LU R10, [R1+0x29f0] ;  /* 0x0029f000010a7983 */ /* 0x002ee80000300800 */
[----:B------:R-:W3:Y:S01]  /*6c2b0*/  LDL.LU R77, [R1+0x29f8] ;  /* 0x0029f800014d7983 */ /* 0x000ee20000300800 */
[----:B------:R-:W-:-:S04]  /*6c2c0*/  UISETP.GT.AND UP1, UPT, UR12, 0x3d, UPT ;  /* 0x0000003d0c00788c */ /* 0x000fc8000bf24270 */
[----:B------:R-:W-:Y:S01]  /*6c2d0*/  USEL UR8, URZ, 0x4, !UP1 ;  /* 0x000000043f087887 */ /* 0x000fe2000c800000 */
[----:B------:R-:W-:Y:S01]  /*6c2e0*/  IMAD.MOV.U32 R81, RZ, RZ, R13 ;  /* 0x000000ffff517224 */ /* 0x000fe200078e000d */
[----:B------:R-:W-:Y:S01]  /*6c2f0*/  IADD3 R11, P2, R11, R2, RZ ;  /* 0x000000020b0b7210 */ /* 0x000fe20007f5e0ff */
[----:B------:R-:W3:Y:S01]  /*6c300*/  LDL.LU R13, [R1+0x2a04] ;  /* 0x002a0400010d7983 */ /* 0x000ee20000300800 */
[----:B------:R-:W-:-:S03]  /*6c310*/  USEL UR8, UR8, URZ, !UP0 ;  /* 0x0000003f08087287 */ /* 0x000fc6000c000000 */
[----:B------:R1:W-:Y:S01]  /*6c320*/  LDGSTS.E [R5+0x1c000], desc[UR4][R80.64], P1 ;  /* 0x1c00000050057fae */ /* 0x0003e20008921844 */
[----:B------:R-:W-:Y:S02]  /*6c330*/  IADD3 R78, P1, R78, R2, RZ ;  /* 0x000000024e4e7210 */ /* 0x000fe40007f3e0ff */
[----:B------:R-:W-:Y:S01]  /*6c340*/  ISETP.NE.U32.AND P0, PT, RZ, UR8, PT ;  /* 0x00000008ff007c0c */ /* 0x000fe2000bf05070 */
[----:B------:R-:W3:Y:S04]  /*6c350*/  LDL.LU R76, [R1+0x2a0c] ;  /* 0x002a0c00014c7983 */ /* 0x000ee80000300800 */
[----:B------:R1:W-:Y:S02]  /*6c360*/  STL [R1+0x29dc], R78 ;  /* 0x0029dc4e01007387 */ /* 0x0003e40000100800 */
[----:B-1----:R-:W-:-:S02]  /*6c370*/  IMAD.MOV.U32 R80, RZ, RZ, R11 ;  /* 0x000000ffff507224 */ /* 0x002fc400078e000b */
[--C-:B------:R-:W-:Y:S02]  /*6c380*/  IMAD.X R79, R79, 0x1, R0.reuse, P1 ;  /* 0x000000014f4f7824 */ /* 0x100fe400008e0600 */
[----:B------:R-:W-:-:S03]  /*6c390*/  IMAD.X R14, R14, 0x1, R0, P2 ;  /* 0x000000010e0e7824 */ /* 0x000fc600010e0600 */
[----:B------:R1:W-:Y:S04]  /*6c3a0*/  STL [R1+0x29d8], R79 ;  /* 0x0029d84f01007387 */ /* 0x0003e80000100800 */
[----:B------:R2:W-:Y:S04]  /*6c3b0*/  STL [R1+0x29e4], R11 ;  /* 0x0029e40b01007387 */ /* 0x0005e80000100800 */
[----:B------:R-:W-:Y:S04]  /*6c3c0*/  LDGSTS.E [R5+0x10004], desc[UR4][R78.64], P0 ;  /* 0x100040004e057fae */ /* 0x000fe80008121844 */
[----:B------:R4:W-:Y:S04]  /*6c3d0*/  STL [R1+0x29e0], R14 ;  /* 0x0029e00e01007387 */ /* 0x0009e80000100800 */
[----:B------:R-:W3:Y:S04]  /*6c3e0*/  LDL.LU R78, [R1+0x2a00] ;  /* 0x002a0000014e7983 */ /* 0x000ee80000300800 */
[----:B-1----:R-:W3:Y:S01]  /*6c3f0*/  LDL.LU R79, [R1+0x2a08] ;  /* 0x002a0800014f7983 */ /* 0x002ee20000300800 */
[----:B--2---:R-:W-:-:S03]  /*6c400*/  IADD3 R6, P1, R6, R2, RZ ;  /* 0x0000000206067210 */ /* 0x004fc60007f3e0ff */
[----:B------:R-:W2:Y:S01]  /*6c410*/  LDL.LU R11, [R1+0x2a14] ;  /* 0x002a1400010b7983 */ /* 0x000ea20000300800 */
[----:B------:R-:W-:-:S03]  /*6c420*/  IMAD.MOV.U32 R81, RZ, RZ, R14 ;  /* 0x000000ffff517224 */ /* 0x000fc600078e000e */
[----:B------:R-:W-:Y:S04]  /*6c430*/  STL [R1+0x29ec], R6 ;  /* 0x0029ec0601007387 */ /* 0x000fe80000100800 */
[----:B------:R1:W-:Y:S01]  /*6c440*/  LDGSTS.E [R5+0x14004], desc[UR4][R80.64], P0 ;  /* 0x1400400050057fae */ /* 0x0003e20008121844 */
[----:B----4-:R-:W-:-:S05]  /*6c450*/  IMAD.X R9, R9, 0x1, R0, P1 ;  /* 0x0000000109097824 */ /* 0x010fca00008e0600 */
[----:B------:R4:W-:Y:S04]  /*6c460*/  STL [R1+0x29e8], R9 ;  /* 0x0029e80901007387 */ /* 0x0009e80000100800 */
[----:B------:R-:W2:Y:S01]  /*6c470*/  LDL.LU R14, [R1+0x2a10] ;  /* 0x002a1000010e7983 */ /* 0x000ea20000300800 */
[-C--:B---3--:R-:W-:Y:S01]  /*6c480*/  IADD3 R7, P2, R7, R2.reuse, RZ ;  /* 0x0000000207077210 */ /* 0x088fe20007f5e0ff */
[----:B-1----:R-:W-:Y:S01]  /*6c490*/  IMAD.MOV.U32 R80, RZ, RZ, R6 ;  /* 0x000000ffff507224 */ /* 0x002fe200078e0006 */
[----:B------:R-:W-:Y:S01]  /*6c4a0*/  IADD3 R12, P3, R12, R2, RZ ;  /* 0x000000020c0c7210 */ /* 0x000fe20007f7e0ff */
[----:B------:R-:W-:Y:S02]  /*6c4b0*/  IMAD.MOV.U32 R81, RZ, RZ, R9 ;  /* 0x000000ffff517224 */ /* 0x000fe400078e0009 */
[----:B----4-:R-:W3:Y:S04]  /*6c4c0*/  LDL.LU R9, [R1+0x2a1c] ;  /* 0x002a1c0001097983 */ /* 0x010ee80000300800 */
[----:B------:R-:W4:Y:S04]  /*6c4d0*/  LDL.LU R6, [R1+0x2a24] ;  /* 0x002a240001067983 */ /* 0x000f280000300800 */
[----:B------:R-:W-:Y:S04]  /*6c4e0*/  STL [R1+0x29f4], R7 ;  /* 0x0029f40701007387 */ /* 0x000fe80000100800 */
[----:B------:R1:W-:Y:S01]  /*6c4f0*/  LDGSTS.E [R5+0x18004], desc[UR4][R80.64], P0 ;  /* 0x1800400050057fae */ /* 0x0003e20008121844 */
[----:B------:R-:W-:-:S02]  /*6c500*/  IMAD.X R10, R10, 0x1, R0, P2 ;  /* 0x000000010a0a7824 */ /* 0x000fc400010e0600 */
[----:B------:R-:W-:-:S03]  /*6c510*/  IMAD.X R77, R77, 0x1, R0, P3 ;  /* 0x000000014d4d7824 */ /* 0x000fc600018e0600 */
[----:B------:R1:W-:Y:S02]  /*6c520*/  STL [R1+0x29f0], R10 ;  /* 0x0029f00a01007387 */ /* 0x0003e40000100800 */
[----:B-1----:R-:W-:Y:S02]  /*6c530*/  IMAD.MOV.U32 R81, RZ, RZ, R10 ;  /* 0x000000ffff517224 */ /* 0x002fe400078e000a */
[----:B------:R-:W-:Y:S01]  /*6c540*/  STL [R1+0x29fc], R12 ;  /* 0x0029fc0c01007387 */ /* 0x000fe20000100800 */
[----:B------:R-:W-:-:S03]  /*6c550*/  IMAD.MOV.U32 R80, RZ, RZ, R7 ;  /* 0x000000ffff507224 */ /* 0x000fc600078e0007 */
[----:B------:R-:W4:Y:S04]  /*6c560*/  LDL.LU R10, [R1+0x2a18] ;  /* 0x002a1800010a7983 */ /* 0x000f280000300800 */
[----:B------:R1:W-:Y:S04]  /*6c570*/  STL [R1+0x29f8], R77 ;  /* 0x0029f84d01007387 */ /* 0x0003e80000100800 */
[----:B------:R-:W4:Y:S01]  /*6c580*/  LDL.LU R7, [R1+0x2a20] ;  /* 0x002a200001077983 */ /* 0x000f220000300800 */
[----:B------:R-:W-:-:S03]  /*6c590*/  UISETP.GT.AND UP1, UPT, UR12, 0x3e, UPT ;  /* 0x0000003e0c00788c */ /* 0x000fc6000bf24270 */
[----:B------:R1:W-:Y:S01]  /*6c5a0*/  LDGSTS.E [R5+0x1c004], desc[UR4][R80.64], P0 ;  /* 0x1c00400050057fae */ /* 0x0003e20008121844 */
[----:B------:R-:W-:-:S04]  /*6c5b0*/  USEL UR8, URZ, 0x4, !UP1 ;  /* 0x000000043f087887 */ /* 0x000fc8000c800000 */
[----:B------:R-:W-:Y:S01]  /*6c5c0*/  USEL UR8, UR8, URZ, !UP0 ;  /* 0x0000003f08087287 */ /* 0x000fe2000c000000 */
[----:B------:R-:W-:-:S05]  /*6c5d0*/  IADD3 R13, P0, R13, R2, RZ ;  /* 0x000000020d0d7210 */ /* 0x000fca0007f1e0ff */
[----:B------:R-:W-:Y:S01]  /*6c5e0*/  ISETP.NE.U32.AND P1, PT, RZ, UR8, PT ;  /* 0x00000008ff007c0c */ /* 0x000fe2000bf25070 */
[----:B-1----:R-:W-:Y:S01]  /*6c5f0*/  IMAD.MOV.U32 R80, RZ, RZ, R12 ;  /* 0x000000ffff507224 */ /* 0x002fe200078e000c */
[----:B------:R-:W-:Y:S01]  /*6c600*/  IADD3 R76, P2, R76, R2, RZ ;  /* 0x000000024c4c7210 */ /* 0x000fe20007f5e0ff */
[----:B------:R-:W-:Y:S02]  /*6c610*/  IMAD.MOV.U32 R81, RZ, RZ, R77 ;  /* 0x000000ffff517224 */ /* 0x000fe400078e004d */
[----:B------:R-:W4:Y:S04]  /*6c620*/  LDL.LU R77, [R1+0x2a2c] ;  /* 0x002a2c00014d7983 */ /* 0x000f280000300800 */
[----:B------:R-:W4:Y:S04]  /*6c630*/  LDL.LU R12, [R1+0x2a34] ;  /* 0x002a3400010c7983 */ /* 0x000f280000300800 */
[----:B------:R-:W-:Y:S04]  /*6c640*/  STL [R1+0x2a04], R13 ;  /* 0x002a040d01007387 */ /* 0x000fe80000100800 */
[----:B------:R1:W-:Y:S02]  /*6c650*/  LDGSTS.E [R5+0x10008], desc[UR4][R80.64], P1 ;  /* 0x1000800050057fae */ /* 0x0003e40008921844 */
[----:B-1----:R-:W-:Y:S01]  /*6c660*/  IMAD.MOV.U32 R80, RZ, RZ, R13 ;  /* 0x000000ffff507224 */ /* 0x002fe200078e000d */
[----:B------:R-:W-:-:S04]  /*6c670*/  UISETP.GT.AND UP1, UPT, UR12, 0x3f, UPT ;  /* 0x0000003f0c00788c */ /* 0x000fc8000bf24270 */
[----:B------:R-:W-:-:S04]  /*6c680*/  USEL UR8, URZ, 0x4, !UP1 ;  /* 0x000000043f087887 */ /* 0x000fc8000c800000 */
[----:B------:R-:W-:Y:S01]  /*6c690*/  USEL UR8, UR8, URZ, !UP0 ;  /* 0x0000003f08087287 */ /* 0x000fe2000c000000 */
[----:B------:R-:W-:-:S04]  /*6c6a0*/  IMAD.X R78, R78, 0x1, R0, P0 ;  /* 0x000000014e4e7824 */ /* 0x000fc800000e0600 */
[----:B------:R-:W-:Y:S01]  /*6c6b0*/  IMAD.MOV.U32 R81, RZ, RZ, R78 ;  /* 0x000000ffff517224 */ /* 0x000fe200078e004e */
[----:B------:R1:W-:Y:S01]  /*6c6c0*/  STL [R1+0x2a00], R78 ;  /* 0x002a004e01007387 */ /* 0x0003e20000100800 */
[----:B------:R-:W-:-:S03]  /*6c6d0*/  IMAD.X R79, R79, 0x1, R0, P2 ;  /* 0x000000014f4f7824 */ /* 0x000fc600010e0600 */
[----:B------:R-:W-:Y:S01]  /*6c6e0*/  STL [R1+0x2a0c], R76 ;  /* 0x002a0c4c01007387 */ /* 0x000fe20000100800 */
[----:B--2---:R-:W-:-:S03]  /*6c6f0*/  IADD3 R11, P0, R11, R2, RZ ;  /* 0x000000020b0b7210 */ /* 0x004fc60007f1e0ff */
[----:B------:R2:W-:Y:S04]  /*6c700*/  LDGSTS.E [R5+0x14008], desc[UR4][R80.64], P1 ;  /* 0x1400800050057fae */ /* 0x0005e80008921844 */
[----:B-1----:R-:W4:Y:S04]  /*6c710*/  LDL.LU R78, [R1+0x2a28] ;  /* 0x002a2800014e7983 */ /* 0x002f280000300800 */
[----:B------:R-:W-:Y:S04]  /*6c720*/  STL [R1+0x2a08], R79 ;  /* 0x002a084f01007387 */ /* 0x000fe80000100800 */
[----:B------:R-:W4:Y:S01]  /*6c730*/  LDL.LU R13, [R1+0x2a30] ;  /* 0x002a3000010d7983 */ /* 0x000f220000300800 */
[----:B--2---:R-:W-:-:S02]  /*6c740*/  IMAD.MOV.U32 R80, RZ, RZ, R76 ;  /* 0x000000ffff507224 */ /* 0x004fc400078e004c */
[----:B------:R-:W-:Y:S02]  /*6c750*/  IMAD.MOV.U32 R81, RZ, RZ, R79 ;  /* 0x000000ffff517224 */ /* 0x000fe400078e004f */
[----:B------:R-:W-:Y:S01]  /*6c760*/  IMAD.X R14, R14, 0x1, R0, P0 ;  /* 0x000000010e0e7824 */ /* 0x000fe200000e0600 */
[----:B------:R1:W-:Y:S04]  /*6c770*/  STL [R1+0x2a14], R11 ;  /* 0x002a140b01007387 */ /* 0x0003e80000100800 */
[----:B------:R2:W-:Y:S04]  /*6c780*/  LDGSTS.E [R5+0x18008], desc[UR4][R80.64], P1 ;  /* 0x1800800050057fae */ /* 0x0005e80008921844 */
[----:B------:R3:W-:Y:S01]  /*6c790*/  STL [R1+0x2a10], R14 ;  /* 0x002a100e01007387 */ /* 0x0007e20000100800 */
[----:B--2---:R-:W-:-:S03]  /*6c7a0*/  IMAD.MOV.U32 R80, RZ, RZ, R11 ;  /* 0x000000ffff507224 */ /* 0x004fc600078e000b */
[----:B-1----:R-:W2:Y:S01]  /*6c7b0*/  LDL R11, [R1+0x2cfc] ;  /* 0x002cfc00010b7983 */ /* 0x002ea20000100800 */
[----:B------:R-:W-:-:S03]  /*6c7c0*/  IMAD.MOV.U32 R81, RZ, RZ, R14 ;  /* 0x000000ffff517224 */ /* 0x000fc600078e000e */
[----:B------:R-:W2:Y:S04]  /*6c7d0*/  LDL.LU R76, [R1+0x2a38] ;  /* 0x002a3800014c7983 */ /* 0x000ea80000300800 */
[----:B---3--:R-:W3:Y:S01]  /*6c7e0*/  LDL.LU R14, [R1+0x2a3c] ;  /* 0x002a3c00010e7983 */ /* 0x008ee20000300800 */
[----:B------:R-:W-:-:S03]  /*6c7f0*/  ISETP.NE.U32.AND P0, PT, RZ, UR8, PT ;  /* 0x00000008ff007c0c */ /* 0x000fc6000bf05070 */
[----:B------:R1:W-:Y:S01]  /*6c800*/  LDGSTS.E [R5+0x1c008], desc[UR4][R80.64], P1 ;  /* 0x1c00800050057fae */ /* 0x0003e20008921844 */
[-C--:B------:R-:W-:Y:S02]  /*6c810*/  IADD3 R9, P1, R9, R2.reuse, RZ ;  /* 0x0000000209097210 */ /* 0x080fe40007f3e0ff */
[----:B----4-:R-:W-:-:S03]  /*6c820*/  IADD3 R6, P2, R6, R2, RZ ;  /* 0x0000000206067210 */ /* 0x010fc60007f5e0ff */
[----:B------:R-:W-:Y:S02]  /*6c830*/  IMAD.X R10, R10, 0x1, R0, P1 ;  /* 0x000000010a0a7824 */ /* 0x000fe400008e0600 */
[----:B-1----:R-:W-:Y:S02]  /*6c840*/  IMAD.MOV.U32 R80, RZ, RZ, R9 ;  /* 0x000000ffff507224 */ /* 0x002fe400078e0009 */
[----:B------:R-:W-:Y:S01]  /*6c850*/  IMAD.MOV.U32 R81, RZ, RZ, R10 ;  /* 0x000000ffff517224 */ /* 0x000fe200078e000a */
[----:B------:R1:W-:Y:S01]  /*6c860*/  STL [R1+0x2a1c], R9 ;  /* 0x002a1c0901007387 */ /* 0x0003e20000100800 */
[----:B------:R-:W-:-:S03]  /*6c870*/  IMAD.X R7, R7, 0x1, R0, P2 ;  /* 0x0000000107077824 */ /* 0x000fc600010e0600 */
[----:B------:R4:W-:Y:S04]  /*6c880*/  STL [R1+0x2a18], R10 ;  /* 0x002a180a01007387 */ /* 0x0009e80000100800 */
[----:B------:R-:W-:Y:S04]  /*6c890*/  STL [R1+0x2a24], R6 ;  /* 0x002a240601007387 */ /* 0x000fe80000100800 */
[----:B------:R-:W-:Y:S04]  /*6c8a0*/  LDGSTS.E [R5+0x1000c], desc[UR4][R80.64], P0 ;  /* 0x1000c00050057fae */ /* 0x000fe80008121844 */
[----:B------:R4:W-:Y:S04]  /*6c8b0*/  STL [R1+0x2a20], R7 ;  /* 0x002a200701007387 */ /* 0x0009e80000100800 */
[----:B------:R4:W-:Y:S04]  /*6c8c0*/  LDGSTS.E [R5+0x1400c], desc[UR4][R6.64], P0 ;  /* 0x1400c00006057fae */ /* 0x0009e80008121844 */
[----:B------:R-:W2:Y:S04]  /*6c8d0*/  LDL.LU R80, [R1+0x2a58] ;  /* 0x002a580001507983 */ /* 0x000ea80000300800 */
[----:B-1----:R-:W2:Y:S04]  /*6c8e0*/  LDL.LU R9, [R1+0x2a5c] ;  /* 0x002a5c0001097983 */ /* 0x002ea80000300800 */
[----:B----4-:R-:W4:Y:S04]  /*6c8f0*/  LDL.LU R10, [R1+0x2a78] ;  /* 0x002a7800010a7983 */ /* 0x010f280000300800 */
[----:B------:R-:W4:Y:S01]  /*6c900*/  LDL.LU R7, [R1+0x2a7c] ;  /* 0x002a7c0001077983 */ /* 0x000f220000300800 */
[----:B------:R-:W1:Y:S01]  /*6c910*/  S2R R6, SR_TID.X ;  /* 0x0000000000067919 */ /* 0x000e620000002100 */
[----:B------:R-:W-:-:S02]  /*6c920*/  IADD3 R77, P1, R77, R2, RZ ;  /* 0x000000024d4d7210 */ /* 0x000fc40007f3e0ff */
[----:B------:R-:W-:-:S03]  /*6c930*/  IADD3 R12, P2, R12, R2, RZ ;  /* 0x000000020c0c7210 */ /* 0x000fc60007f5e0ff */
[----:B------:R-:W-:Y:S01]  /*6c940*/  STL [R1+0x2a2c], R77 ;  /* 0x002a2c4d01007387 */ /* 0x000fe20000100800 */
[----:B-1----:R-:W-:Y:S01]  /*6c950*/  LOP3.LUT R6, R6, 0x3f, RZ, 0xc0, !PT ;  /* 0x0000003f06067812 */ /* 0x002fe200078ec0ff */
[----:B------:R-:W-:-:S04]  /*6c960*/  IMAD.X R78, R78, 0x1, R0, P1 ;  /* 0x000000014e4e7824 */ /* 0x000fc800008e0600 */
[----:B------:R-:W-:Y:S01]  /*6c970*/  IMAD.MOV.U32 R79, RZ, RZ, R78 ;  /* 0x000000ffff4f7224 */ /* 0x000fe200078e004e */
[----:B------:R1:W-:Y:S01]  /*6c980*/  STL [R1+0x2a28], R78 ;  /* 0x002a284e01007387 */ /* 0x0003e20000100800 */
[----:B------:R-:W-:Y:S02]  /*6c990*/  IMAD.X R13, R13, 0x1, R0, P2 ;  /* 0x000000010d0d7824 */ /* 0x000fe400010e0600 */
[----:B-1----:R-:W-:-:S05]  /*6c9a0*/  IMAD.MOV.U32 R78, RZ, RZ, R77 ;  /* 0x000000ffff4e7224 */ /* 0x002fca00078e004d */
[----:B------:R-:W-:Y:S04]  /*6c9b0*/  LDGSTS.E [R5+0x1800c], desc[UR4][R78.64], P0 ;  /* 0x1800c0004e057fae */ /* 0x000fe80008121844 */
[----:B------:R1:W-:Y:S01]  /*6c9c0*/  LDGSTS.E [R5+0x1c00c], desc[UR4][R12.64], P0 ;  /* 0x1c00c0000c057fae */ /* 0x0003e20008121844 */
[----:B------:R-:W-:Y:S02]  /*6c9d0*/  ISETP.GE.AND P0, PT, R6, UR12, PT ;  /* 0x0000000c06007c0c */ /* 0x000fe4000bf06270 */
[----:B------:R-:W-:Y:S01]  /*6c9e0*/  PLOP3.LUT P1, PT, PT, PT, UP0, 0x80, 0x0 ;  /* 0x000000000000781c */ /* 0x000fe20003f2f008 */
[----:B------:R1:W-:Y:S04]  /*6c9f0*/  STL [R1+0x2a34], R12 ;  /* 0x002a340c01007387 */ /* 0x0003e80000100800 */
[----:B------:R2:W-:Y:S01]  /*6ca00*/  STL [R1+0x2a30], R13 ;  /* 0x002a300d01007387 */ /* 0x0005e20000100800 */
[----:B-1----:R-:W-:-:S03]  /*6ca10*/  SEL R5, RZ, 0x4, P0 ;  /* 0x00000004ff057807 */ /* 0x002fc60000000000 */
[----:B------:R-:W4:Y:S01]  /*6ca20*/  LDL.LU R78, [R1+0x2a9c] ;  /* 0x002a9c00014e7983 */ /* 0x000f220000300800 */
[----:B------:R-:W-:-:S03]  /*6ca30*/  SEL R5, R5, RZ, !P1 ;  /* 0x000000ff05057207 */ /* 0x000fc60004800000 */
[----:B------:R-:W4:Y:S01]  /*6ca40*/  LDL.LU R12, [R1+0x2abc] ;  /* 0x002abc00010c7983 */ /* 0x000f220000300800 */
[----:B---3--:R-:W-:-:S03]  /*6ca50*/  IADD3 R14, P1, R14, R4, RZ ;  /* 0x000000040e0e7210 */ /* 0x008fc60007f3e0ff */
[----:B------:R-:W3:Y:S01]  /*6ca60*/  LDL.LU R79, [R1+0x2a98] ;  /* 0x002a9800014f7983 */ /* 0x000ee20000300800 */
[----:B------:R-:W-:Y:S02]  /*6ca70*/  IMAD.U32 R6, RZ, RZ, UR13 ;  /* 0x0000000dff067e24 */ /* 0x000fe4000f8e00ff */
[----:B--2---:R-:W-:Y:S01]  /*6ca80*/  IMAD.X R76, R76, 0x1, R3, P1 ;  /* 0x000000014c4c7824 */ /* 0x004fe200008e0603 */
[----:B------:R-:W2:Y:S02]  /*6ca90*/  LDL.LU R77, [R1+0x2ab8] ;  /* 0x002ab800014d7983 */ /* 0x000ea40000300800 */
[----:B------:R-:W-:Y:S02]  /*6caa0*/  IADD3 R6, R11, 0x100000, R6 ;  /* 0x001000000b067810 */ /* 0x000fe40007ffe006 */
[----:B------:R-:W-:Y:S04]  /*6cab0*/  STL [R1+0x2a3c], R14 ;  /* 0x002a3c0e01007387 */ /* 0x000fe80000100800 */
[----:B------:R-:W2:Y:S01]  /*6cac0*/  LDL.LU R13, [R1+0x2adc] ;  /* 0x002adc00010d7983 */ /* 0x000ea20000300800 */
[----:B------:R-:W-:-:S03]  /*6cad0*/  IMAD.MOV.U32 R83, RZ, RZ, R76 ;  /* 0x000000ffff537224 */ /* 0x000fc600078e004c */
[----:B------:R1:W-:Y:S04]  /*6cae0*/  STL [R1+0x2a38], R76 ;  /* 0x002a384c01007387 */ /* 0x0003e80000100800 */
[----:B------:R-:W2:Y:S01]  /*6caf0*/  LDL.LU R11, [R1+0x2afc] ;  /* 0x002afc00010b7983 */ /* 0x000ea20000300800 */
[----:B------:R-:W-:-:S03]  /*6cb00*/  IMAD.MOV.U32 R82, RZ, RZ, R14 ;  /* 0x000000ffff527224 */ /* 0x000fc600078e000e */
[----:B------:R-:W0:Y:S04]  /*6cb10*/  LDGDEPBAR ;  /* 0x00000000000079af */ /* 0x000e280000000000 */
[----:B-1----:R-:W2:Y:S04]  /*6cb20*/  LDL.LU R76, [R1+0x2ad8] ;  /* 0x002ad800014c7983 */ /* 0x002ea80000300800 */
[----:B------:R-:W2:Y:S01]  /*6cb30*/  LDL.LU R14, [R1+0x2af8] ;  /* 0x002af800010e7983 */ /* 0x000ea20000300800 */
[----:B------:R-:W-:Y:S02]  /*6cb40*/  ISETP.NE.U32.AND P0, PT, R5, RZ, PT ;  /* 0x000000ff0500720c */ /* 0x000fe40003f05070 */
[----:B------:R-:W-:-:S11]  /*6cb50*/  IADD3 R9, P1, R9, R4, RZ ;  /* 0x0000000409097210 */ /* 0x000fd60007f3e0ff */
[----:B------:R-:W-:Y:S01]  /*6cb60*/  LDGSTS.E [R6+-0x40000], desc[UR4][R82.64], P0 ;  /* 0xc000000052067fae */ /* 0x000fe20008121844 */
[--C-:B------:R-:W-:Y:S01]  /*6cb70*/  IMAD.X R80, R80, 0x1, R3.reuse, P1 ;  /* 0x0000000150507824 */ /* 0x100fe200008e0603 */
[----:B----4-:R-:W-:Y:S02]  /*6cb80*/  IADD3 R7, P2, R7, R4, RZ ;  /* 0x0000000407077210 */ /* 0x010fe40007f5e0ff */
[----:B------:R-:W-:Y:S01]  /*6cb90*/  STL [R1+0x2a5c], R9 ;  /* 0x002a5c0901007387 */ /* 0x000fe20000100800 */
[----:B------:R-:W-:Y:S02]  /*6cba0*/  IMAD.MOV.U32 R81, RZ, RZ, R80 ;  /* 0x000000ffff517224 */ /* 0x000fe400078e0050 */
[----:B------:R-:W-:Y:S01]  /*6cbb0*/  IMAD.X R10, R10, 0x1, R3, P2 ;  /* 0x000000010a0a7824 */ /* 0x000fe200010e0603 */
[----:B------:R1:W-:Y:S04]  /*6cbc0*/  STL [R1+0x2a58], R80 ;  /* 0x002a585001007387 */ /* 0x0003e80000100800 */
[----:B------:R-:W-:Y:S04]  /*6cbd0*/  STL [R1+0x2a7c], R7 ;  /* 0x002a7c0701007387 */ /* 0x000fe80000100800 */
[----:B------:R4:W-:Y:S01]  /*6cbe0*/  STL [R1+0x2a78], R10 ;  /* 0x002a780a01007387 */ /* 0x0009e20000100800 */
[----:B-1----:R-:W-:-:S03]  /*6cbf0*/  IMAD.MOV.U32 R80, RZ, RZ, R9 ;  /* 0x000000ffff507224 */ /* 0x002fc600078e0009 */
[----:B------:R-:W2:Y:S04]  /*6cc00*/  LDL.LU R9, [R1+0x2b1c] ;  /* 0x002b1c0001097983 */ /* 0x000ea80000300800 */
[----:B------:R1:W-:Y:S04]  /*6cc10*/  LDGSTS.E [R6+-0x3fc00], desc[UR4][R80.64], P0 ;  /* 0xc040000050067fae */ /* 0x0003e80008121844 */
[----:B------:R-:W2:Y:S01]  /*6cc20*/  LDL.LU R5, [R1+0x2b3c] ;  /* 0x002b3c0001057983 */ /* 0x000ea20000300800 */
[----:B-1----:R-:W-:-:S03]  /*6cc30*/  IMAD.MOV.U32 R81, RZ, RZ, R10 ;  /* 0x000000ffff517224 */ /* 0x002fc600078e000a */
[----:B----4-:R-:W4:Y:S01]  /*6cc40*/  LDL.LU R10, [R1+0x2b18] ;  /* 0x002b1800010a7983 */ /* 0x010f220000300800 */
[----:B------:R-:W-:-:S03]  /*6cc50*/  IMAD.MOV.U32 R80, RZ, RZ, R7 ;  /* 0x000000ffff507224 */ /* 0x000fc600078e0007 */
[----:B------:R-:W4:Y:S04]  /*6cc60*/  LDL.LU R7, [R1+0x2b38] ;  /* 0x002b380001077983 */ /* 0x000f280000300800 */
[----:B------:R-:W-:Y:S01]  /*6cc70*/  LDGSTS.E [R6+-0x3f800], desc[UR4][R80.64], P0 ;  /* 0xc080000050067fae */ /* 0x000fe20008121844 */
[-C--:B------:R-:W-:Y:S02]  /*6cc80*/  IADD3 R78, P1, R78, R4.reuse, RZ ;  /* 0x000000044e4e7210 */ /* 0x080fe40007f3e0ff */
[----:B------:R-:W-:-:S03]  /*6cc90*/  IADD3 R12, P2, R12, R4, RZ ;  /* 0x000000040c0c7210 */ /* 0x000fc60007f5e0ff */
[--C-:B---3--:R-:W-:Y:S01]  /*6cca0*/  IMAD.X R79, R79, 0x1, R3.reuse, P1 ;  /* 0x000000014f4f7824 */ /* 0x108fe200008e0603 */
[----:B------:R1:W-:Y:S01]  /*6ccb0*/  STL [R1+0x2a9c], R78 ;  /* 0x002a9c4e01007387 */ /* 0x0003e20000100800 */
[----:B--2---:R-:W-:-:S03]  /*6ccc0*/  IMAD.X R77, R77, 0x1, R3, P2 ;  /* 0x000000014d4d7824 */ /* 0x004fc600010e0603 */
[----:B------:R2:W-:Y:S04]  /*6ccd0*/  STL [R1+0x2a98], R79 ;  /* 0x002a984f01007387 */ /* 0x0005e80000100800 */
[----:B------:R3:W-:Y:S01]  /*6cce0*/  STL [R1+0x2abc], R12 ;  /* 0x002abc0c01007387 */ /* 0x0007e20000100800 */
[----:B------:R-:W-:-:S03]  /*6ccf0*/  IADD3 R13, P1, R13, R4, RZ ;  /* 0x000000040d0d7210 */ /* 0x000fc60007f3e0ff */
[----:B------:R3:W-:Y:S04]  /*6cd00*/  STL [R1+0x2ab8], R77 ;  /* 0x002ab84d01007387 */ /* 0x0007e80000100800 */
[----:B------:R1:W-:Y:S01]  /*6cd10*/  LDGSTS.E [R6+-0x3f400], desc[UR4][R78.64], P0 ;  /* 0xc0c000004e067fae */ /* 0x0003e20008121844 */
[----:B------:R-:W-:-:S03]  /*6cd20*/  IADD3 R11, P2, R11, R4, RZ ;  /* 0x000000040b0b7210 */ /* 0x000fc60007f5e0ff */
[----:B------:R-:W4:Y:S04]  /*6cd30*/  LDL.LU R83, [R1+0x2b58] ;  /* 0x002b580001537983 */ /* 0x000f280000300800 */
[----:B------:R-:W4:Y:S01]  /*6cd40*/  LDL.LU R82, [R1+0x2b5c] ;  /* 0x002b5c0001527983 */ /* 0x000f220000300800 */
[----:B-1----:R-:W-:-:S03]  /*6cd50*/  IMAD.MOV.U32 R78, RZ, RZ, R12 ;  /* 0x000000ffff4e7224 */ /* 0x002fc600078e000c */
[----:B------:R-:W4:Y:S01]  /*6cd60*/  LDL.LU R81, [R1+0x2b78] ;  /* 0x002b780001517983 */ /* 0x000f220000300800 */
[----:B--2---:R-:W-:Y:S02]  /*6cd70*/  IMAD.MOV.U32 R79, RZ, RZ, R77 ;  /* 0x000000ffff4f7224 */ /* 0x004fe400078e004d */
[--C-:B------:R-:W-:Y:S01]  /*6cd80*/  IMAD.X R76, R76, 0x1, R3.reuse, P1 ;  /* 0x000000014c4c7824 */ /* 0x100fe200008e0603 */
[----:B------:R-:W2:Y:S01]  /*6cd90*/  LDL.LU R80, [R1+0x2b7c] ;  /* 0x002b7c0001507983 */ /* 0x000ea20000300800 */
[----:B------:R-:W-:-:S03]  /*6cda0*/  IMAD.X R14, R14, 0x1, R3, P2 ;  /* 0x000000010e0e7824 */ /* 0x000fc600010e0603 */
[----:B------:R-:W-:Y:S04]  /*6cdb0*/  LDGSTS.E [R6+-0x3f000], desc[UR4][R78.64], P0 ;  /* 0xc10000004e067fae */ /* 0x000fe80008121844 */
[----:B---3--:R-:W3:Y:S01]  /*6cdc0*/  LDL.LU R12, [R1+0x2b9c] ;  /* 0x002b9c00010c7983 */ /* 0x008ee20000300800 */
[----:B------:R-:W-:-:S03]  /*6cdd0*/  IMAD.MOV.U32 R77, RZ, RZ, R76 ;  /* 0x000000ffff4d7224 */ /* 0x000fc600078e004c */
[----:B------:R-:W3:Y:S04]  /*6cde0*/  LDL.LU R78, [R1+0x2bbc] ;  /* 0x002bbc00014e7983 */ /* 0x000ee80000300800 */
[----:B------:R-:W-:Y:S04]  /*6cdf0*/  STL [R1+0x2adc], R13 ;  /* 0x002adc0d01007387 */ /* 0x000fe80000100800 */
[----:B------:R1:W-:Y:S04]  /*6ce00*/  STL [R1+0x2ad8], R76 ;  /* 0x002ad84c01007387 */ /* 0x0003e80000100800 */
[----:B------:R4:W-:Y:S04]  /*6ce10*/  STL [R1+0x2afc], R11 ;  /* 0x002afc0b01007387 */ /* 0x0009e80000100800 */
[----:B------:R4:W-:Y:S01]  /*6ce20*/  STL [R1+0x2af8], R14 ;  /* 0x002af80e01007387 */ /* 0x0009e20000100800 */
[----:B-1----:R-:W-:-:S03]  /*6ce30*/  IMAD.MOV.U32 R76, RZ, RZ, R13 ;  /* 0x000000ffff4c7224 */ /* 0x002fc600078e000d */
[----:B------:R-:W3:Y:S04]  /*6ce40*/  LDL.LU R13, [R1+0x2b98] ;  /* 0x002b9800010d7983 */ /* 0x000ee80000300800 */
[----:B------:R-:W3:Y:S01]  /*6ce50*/  LDL.LU R79, [R1+0x2bb8] ;  /* 0x002bb800014f7983 */ /* 0x000ee20000300800 */
[----:B------:R-:W-:-:S03]  /*6ce60*/  IADD3 R9, P1, R9, R4, RZ ;  /* 0x0000000409097210 */ /* 0x000fc60007f3e0ff */
[----:B------:R1:W-:Y:S01]  /*6ce70*/  LDGSTS.E [R6+-0x3ec00], desc[UR4][R76.64], P0 ;  /* 0xc14000004c067fae */ /* 0x0003e20008121844 */
[----:B------:R-:W-:Y:S01]  /*6ce80*/  IADD3 R5, P2, R5, R4, RZ ;  /* 0x0000000405057210 */ /* 0x000fe20007f5e0ff */
[----:B-1----:R-:W-:Y:S02]  /*6ce90*/  IMAD.MOV.U32 R76, RZ, RZ, R11 ;  /* 0x000000ffff4c7224 */ /* 0x002fe400078e000b */
[----:B------:R-:W-:Y:S02]  /*6cea0*/  IMAD.MOV.U32 R77, RZ, RZ, R14 ;  /* 0x000000ffff4d7224 */ /* 0x000fe400078e000e */
[----:B----4-:R-:W-:-:S03]  /*6ceb0*/  IMAD.X R10, R10, 0x1, R3, P1 ;  /* 0x000000010a0a7824 */ /* 0x010fc600008e0603 */
[----:B------:R-:W-:Y:S01]  /*6cec0*/  LDGSTS.E [R6+-0x3e800], desc[UR4][R76.64], P0 ;  /* 0xc18000004c067fae */ /* 0x000fe20008121844 */
[----:B------:R-:W-:-:S03]  /*6ced0*/  IMAD.X R7, R7, 0x1, R3, P2 ;  /* 0x0000000107077824 */ /* 0x000fc600010e0603 */
[----:B------:R-:W4:Y:S04]  /*6cee0*/  LDL.LU R76, [R1+0x2bdc] ;  /* 0x002bdc00014c7983 */ /* 0x000f280000300800 */
[----:B------:R-:W4:Y:S04]  /*6cef0*/  LDL.LU R11, [R1+0x2bfc] ;  /* 0x002bfc00010b7983 */ /* 0x000f280000300800 */
[----:B------:R-:W-:Y:S04]  /*6cf00*/  STL [R1+0x2b1c], R9 ;  /* 0x002b1c0901007387 */ /* 0x000fe80000100800 */
[----:B------:R1:W-:Y:S04]  /*6cf10*/  STL [R1+0x2b18], R10 ;  /* 0x002b180a01007387 */ /* 0x0003e80000100800 */
[----:B------:R-:W-:Y:S04]  /*6cf20*/  STL [R1+0x2b3c], R5 ;  /* 0x002b3c0501007387 */ /* 0x000fe80000100800 */
[----:B------:R-:W4:Y:S04]  /*6cf30*/  LDL.LU R77, [R1+0x2bd8] ;  /* 0x002bd800014d7983 */ /* 0x000f280000300800 */
[----:B------:R1:W-:Y:S04]  /*6cf40*/  STL [R1+0x2b38], R7 ;  /* 0x002b380701007387 */ /* 0x0003e80000100800 */
[----:B------:R-:W4:Y:S01]  /*6cf50*/  LDL.LU R14, [R1+0x2bf8] ;  /* 0x002bf800010e7983 */ /* 0x000f220000300800 */
[----:B------:R-:W-:-:S02]  /*6cf60*/  IMAD.MOV.U32 R84, RZ, RZ, R9 ;  /* 0x000000ffff547224 */ /* 0x000fc400078e0009 */
[----:B------:R-:W-:Y:S02]  /*6cf70*/  IMAD.MOV.U32 R85, RZ, RZ, R10 ;  /* 0x000000ffff557224 */ /* 0x000fe400078e000a */
[----:B-1----:R-:W4:Y:S04]  /*6cf80*/  LDL.LU R10, [R1+0x2c18] ;  /* 0x002c1800010a7983 */ /* 0x002f280000300800 */
[----:B------:R-:W4:Y:S04]  /*6cf90*/  LDL.LU R9, [R1+0x2c1c] ;  /* 0x002c1c0001097983 */ /* 0x000f280000300800 */
[----:B------:R1:W-:Y:S02]  /*6cfa0*/  LDGSTS.E [R6+-0x3e400], desc[UR4][R84.64], P0 ;  /* 0xc1c0000054067fae */ /* 0x0003e40008121844 */
[----:B-1----:R-:W-:-:S02]  /*6cfb0*/  IMAD.MOV.U32 R85, RZ, RZ, R7 ;  /* 0x000000ffff557224 */ /* 0x002fc400078e0007 */
[----:B------:R-:W-:Y:S01]  /*6cfc0*/  IMAD.MOV.U32 R84, RZ, RZ, R5 ;  /* 0x000000ffff547224 */ /* 0x000fe200078e0005 */
[----:B------:R-:W4:Y:S04]  /*6cfd0*/  LDL.LU R7, [R1+0x2c38] ;  /* 0x002c380001077983 */ /* 0x000f280000300800 */
[----:B------:R-:W4:Y:S04]  /*6cfe0*/  LDL.LU R5, [R1+0x2c3c] ;  /* 0x002c3c0001057983 */ /* 0x000f280000300800 */
[----:B------:R-:W-:Y:S01]  /*6cff0*/  LDGSTS.E [R6+-0x3e000], desc[UR4][R84.64], P0 ;  /* 0xc200000054067fae */ /* 0x000fe20008121844 */
[----:B------:R-:W-:-:S05]  /*6d000*/  IADD3 R82, P1, R82, R4, RZ ;  /* 0x0000000452527210 */ /* 0x000fca0007f3e0ff */
[--C-:B------:R-:W-:Y:S01]  /*6d010*/  IMAD.X R83, R83, 0x1, R3.reuse, P1 ;  /* 0x0000000153537824 */ /* 0x100fe200008e0603 */
[-C--:B--2---:R-:W-:Y:S01]  /*6d020*/  IADD3 R80, P2, R80, R4.reuse, RZ ;  /* 0x0000000450507210 */ /* 0x084fe20007f5e0ff */
[----:B------:R-:W-:Y:S04]  /*6d030*/  STL [R1+0x2b5c], R82 ;  /* 0x002b5c5201007387 */ /* 0x000fe80000100800 */
[----:B------:R-:W-:Y:S01]  /*6d040*/  IMAD.X R81, R81, 0x1, R3, P2 ;  /* 0x0000000151517824 */ /* 0x000fe200010e0603 */
[-C--:B---3--:R-:W-:Y:S01]  /*6d050*/  IADD3 R12, P1, R12, R4.reuse, RZ ;  /* 0x000000040c0c7210 */ /* 0x088fe20007f3e0ff */
[----:B------:R-:W-:Y:S04]  /*6d060*/  STL [R1+0x2b58], R83 ;  /* 0x002b585301007387 */ /* 0x000fe80000100800 */
[----:B------:R-:W-:Y:S01]  /*6d070*/  LDGSTS.E [R6+-0x3dc00], desc[UR4][R82.64], P0 ;  /* 0xc240000052067fae */ /* 0x000fe20008121844 */
[----:B------:R-:W-:-:S03]  /*6d080*/  IADD3 R78, P2, R78, R4, RZ ;  /* 0x000000044e4e7210 */ /* 0x000fc60007f5e0ff */
[----:B------:R-:W-:Y:S04]  /*6d090*/  STL [R1+0x2b7c], R80 ;  /* 0x002b7c5001007387 */ /* 0x000fe80000100800 */
[----:B------:R-:W-:Y:S04]  /*6d0a0*/  STL [R1+0x2b78], R81 ;  /* 0x002b785101007387 */ /* 0x000fe80000100800 */
[----:B------:R-:W-:Y:S04]  /*6d0b0*/  STL [R1+0x2b9c], R12 ;  /* 0x002b9c0c01007387 */ /* 0x000fe80000100800 */
[----:B------:R-:W-:Y:S01]  /*6d0c0*/  LDGSTS.E [R6+-0x3d800], desc[UR4][R80.64], P0 ;  /* 0xc280000050067fae */ /* 0x000fe20008121844 */
[----:B------:R-:W-:-:S02]  /*6d0d0*/  IMAD.X R13, R13, 0x1, R3, P1 ;  /* 0x000000010d0d7824 */ /* 0x000fc400008e0603 */
[----:B------:R-:W-:-:S03]  /*6d0e0*/  IMAD.X R79, R79, 0x1, R3, P2 ;  /* 0x000000014f4f7824 */ /* 0x000fc600010e0603 */
[----:B------:R1:W-:Y:S04]  /*6d0f0*/  STL [R1+0x2b98], R13 ;  /* 0x002b980d01007387 */ /* 0x0003e80000100800 */
[----:B------:R-:W-:Y:S04]  /*6d100*/  STL [R1+0x2bbc], R78 ;  /* 0x002bbc4e01007387 */ /* 0x000fe80000100800 */
[----:B------:R-:W-:Y:S04]  /*6d110*/  LDGSTS.E [R6+-0x3d400], desc[UR4][R12.64], P0 ;  /* 0xc2c000000c067fae */ /* 0x000fe80008121844 */
[----:B------:R-:W-:Y:S04]  /*6d120*/  STL [R1+0x2bb8], R79 ;  /* 0x002bb84f01007387 */ /* 0x000fe80000100800 */
[----:B------:R-:W-:Y:S04]  /*6d130*/  LDGSTS.E [R6+-0x3d000], desc[UR4][R78.64], P0 ;  /* 0xc30000004e067fae */ /* 0x000fe80008121844 */
[----:B-1----:R-:W2:Y:S04]  /*6d140*/  LDL.LU.64 R12, [R1+0x2220] ;  /* 0x00222000010c7983 */ /* 0x002ea80000300a00 */
[----:B------:R-:W3:Y:S04]  /*6d150*/  LDL.LU.64 R88, [R1+0x2200] ;  /* 0x0022000001587983 */ /* 0x000ee80000300a00 */
[----:B------:R-:W3:Y:S01]  /*6d160*/  LDL.LU.64 R80, [R1+0x21e0] ;  /* 0x0021e00001507983 */ /* 0x000ee20000300a00 */
[----:B----4-:R-:W-:-:S02]  /*6d170*/  IADD3 R76, P1, R76, R4, RZ ;  /* 0x000000044c4c7210 */ /* 0x010fc40007f3e0ff */
[----:B------:R-:W-:-:S03]  /*6d180*/  IADD3 R11, P2, R11, R4, RZ ;  /* 0x000000040b0b7210 */ /* 0x000fc60007f5e0ff */
[----:B------:R1:W-:Y:S01]  /*6d190*/  STL [R1+0x2bdc], R76 ;  /* 0x002bdc4c01007387 */ /* 0x0003e20000100800 */
[----:B------:R-:W-:-:S05]  /*6d1a0*/  IMAD.X R77, R77, 0x1, R3, P1 ;  /* 0x000000014d4d7824 */ /* 0x000fca00008e0603 */
[----:B------:R4:W-:Y:S01]  /*6d1b0*/  STL [R1+0x2bd8], R77 ;  /* 0x002bd84d01007387 */ /* 0x0009e20000100800 */
[----:B------:R-:W-:-:S03]  /*6d1c0*/  IMAD.X R14, R14, 0x1, R3, P2 ;  /* 0x000000010e0e7824 */ /* 0x000fc600010e0603 */
[----:B------:R4:W-:Y:S04]  /*6d1d0*/  STL [R1+0x2bfc], R11 ;  /* 0x002bfc0b01007387 */ /* 0x0009e80000100800 */
[----:B------:R1:W-:Y:S04]  /*6d1e0*/  LDGSTS.E [R6+-0x3cc00], desc[UR4][R76.64], P0 ;  /* 0xc34000004c067fae */ /* 0x0003e80008121844 */
[----:B------:R-:W-:Y:S04]  /*6d1f0*/  STL [R1+0x2bf8], R14 ;  /* 0x002bf80e01007387 */ /* 0x000fe80000100800 */
[----:B------:R-:W3:Y:S01]  /*6d200*/  LDL.LU.64 R86, [R1+0x21c0] ;  /* 0x0021c00001567983 */ /* 0x000ee20000300a00 */
[----:B-1----:R-:W-:-:S02]  /*6d210*/  IMAD.MOV.U32 R76, RZ, RZ, R11 ;  /* 0x000000ffff4c7224 */ /* 0x002fc400078e000b */
[----:B----4-:R-:W-:-:S05]  /*6d220*/  IMAD.MOV.U32 R77, RZ, RZ, R14 ;  /* 0x000000ffff4d7224 */ /* 0x010fca00078e000e */
[----:B------:R-:W-:Y:S04]  /*6d230*/  LDGSTS.E [R6+-0x3c800], desc[UR4][R76.64], P0 ;  /* 0xc38000004c067fae */ /* 0x000fe80008121844 */
[----:B------:R-:W4:Y:S01]  /*6d240*/  LDL.LU.64 R76, [R1+0x21a0] ;  /* 0x0021a000014c7983 */ /* 0x000f220000300a00 */
[-C--:B------:R-:W-:Y:S02]  /*6d250*/  IADD3 R9, P1, R9, R4.reuse, RZ ;  /* 0x0000000409097210 */ /* 0x080fe40007f3e0ff */
[----:B------:R-:W-:Y:S01]  /*6d260*/  IADD3 R5, P2, R5, R4, RZ ;  /* 0x0000000405057210 */ /* 0x000fe20007f5e0ff */
[----:B------:R-:W4:Y:S02]  /*6d270*/  LDL.LU.64 R84, [R1+0x2180] ;  /* 0x0021800001547983 */ /* 0x000f240000300a00 */
[----:B------:R-:W-:-:S02]  /*6d280*/  IMAD.X R10, R10, 0x1, R3, P1 ;  /* 0x000000010a0a7824 */ /* 0x000fc400008e0603 */
[----:B------:R-:W-:Y:S01]  /*6d290*/  STL [R1+0x2c1c], R9 ;  /* 0x002c1c0901007387 */ /* 0x000fe20000100800 */
[----:B------:R-:W-:Y:S02]  /*6d2a0*/  IMAD.X R7, R7, 0x1, R3, P2 ;  /* 0x0000000107077824 */ /* 0x000fe400010e0603 */
[----:B------:R-:W-:Y:S01]  /*6d2b0*/  IMAD.MOV.U32 R11, RZ, RZ, R10 ;  /* 0x000000ffff0b7224 */ /* 0x000fe200078e000a */
[----:B------:R1:W-:Y:S04]  /*6d2c0*/  STL [R1+0x2c18], R10 ;  /* 0x002c180a01007387 */ /* 0x0003e80000100800 */
[----:B------:R2:W-:Y:S04]  /*6d2d0*/  STL [R1+0x2c3c], R5 ;  /* 0x002c3c0501007387 */ /* 0x0005e80000100800 */
[----:B------:R-:W4:Y:S01]  /*6d2e0*/  LDL.LU.64 R78, [R1+0x2160] ;  /* 0x00216000014e7983 */ /* 0x000f220000300a00 */
[----:B-1----:R-:W-:-:S03]  /*6d2f0*/  IMAD.MOV.U32 R10, RZ, RZ, R9 ;  /* 0x000000ffff0a7224 */ /* 0x002fc600078e0009 */
[----:B------:R1:W-:Y:S04]  /*6d300*/  STL [R1+0x2c38], R7 ;  /* 0x002c380701007387 */ /* 0x0003e80000100800 */
[----:B------:R1:W-:Y:S04]  /*6d310*/  LDGSTS.E [R6+-0x3c400], desc[UR4][R10.64], P0 ;  /* 0xc3c000000a067fae */ /* 0x0003e80008121844 */
[----:B------:R-:W4:Y:S01]  /*6d320*/  LDL.LU.64 R100, [R1+0x2140] ;  /* 0x0021400001647983 */ /* 0x000f220000300a00 */
[----:B-1----:R-:W-:Y:S02]  /*6d330*/  IMAD.MOV.U32 R10, RZ, RZ, R5 ;  /* 0x000000ffff0a7224 */ /* 0x002fe400078e0005 */
[----:B------:R-:W-:-:S05]  /*6d340*/  IMAD.MOV.U32 R11, RZ, RZ, R7 ;  /* 0x000000ffff0b7224 */ /* 0x000fca00078e0007 */
[----:B------:R1:W-:Y:S04]  /*6d350*/  LDGSTS.E [R6+-0x3c000], desc[UR4][R10.64], P0 ;  /* 0xc40000000a067fae */ /* 0x0003e80008121844 */
[----:B------:R-:W4:Y:S04]  /*6d360*/  LDL.LU.64 R10, [R1+0x2120] ;  /* 0x00212000010a7983 */ /* 0x000f280000300a00 */
[----:B------:R-:W4:Y:S04]  /*6d370*/  LDL.LU.64 R98, [R1+0x2100] ;  /* 0x0021000001627983 */ /* 0x000f280000300a00 */
[----:B------:R-:W4:Y:S04]  /*6d380*/  LDL.LU R83, [R1+0x2a40] ;  /* 0x002a400001537983 */ /* 0x000f280000300800 */
[----:B------:R-:W4:Y:S04]  /*6d390*/  LDL.LU R82, [R1+0x2a44] ;  /* 0x002a440001527983 */ /* 0x000f280000300800 */
[----:B------:R-:W4:Y:S01]  /*6d3a0*/  LDL.LU.64 R96, [R1+0x20e0] ;  /* 0x0020e00001607983 */ /* 0x000f220000300a00 */
[----:B--2---:R-:W-:-:S05]  /*6d3b0*/  IADD3 R140, P1, R12, R4, RZ ;  /* 0x000000040c8c7210 */ /* 0x004fca0007f3e0ff */
[----:B------:R-:W-:Y:S02]  /*6d3c0*/  IMAD.X R5, R13, 0x1, R3, P1 ;  /* 0x000000010d057824 */ /* 0x000fe400008e0603 */
[----:B------:R-:W2:Y:S01]  /*6d3d0*/  LDL.LU.64 R12, [R1+0x20c0] ;  /* 0x0020c000010c7983 */ /* 0x000ea20000300a00 */
[----:B---3--:R-:W-:-:S03]  /*6d3e0*/  IADD3 R138, P1, R88, R4, RZ ;  /* 0x00000004588a7210 */ /* 0x008fc60007f3e0ff */
[----:B------:R-:W3:Y:S02]  /*6d3f0*/  LDL.LU.64 R94, [R1+0x20a0] ;  /* 0x0020a000015e7983 */ /* 0x000ee40000300a00 */
[--C-:B------:R-:W-:Y:S01]  /*6d400*/  IMAD.X R139, R89, 0x1, R3.reuse, P1 ;  /* 0x00000001598b7824 */ /* 0x100fe200008e0603 */
[-C--:B------:R-:W-:Y:S01]  /*6d410*/  IADD3 R136, P1, R80, R4.reuse, RZ ;  /* 0x0000000450887210 */ /* 0x080fe20007f3e0ff */
[----:B------:R-:W3:Y:S04]  /*6d420*/  LDL.LU.64 R92, [R1+0x2080] ;  /* 0x00208000015c7983 */ /* 0x000ee80000300a00 */
[----:B------:R-:W-:Y:S02]  /*6d430*/  IMAD.X R137, R81, 0x1, R3, P1 ;  /* 0x0000000151897824 */ /* 0x000fe400008e0603 */
[----:B------:R-:W3:Y:S04]  /*6d440*/  LDL.LU.64 R80, [R1+0x2060] ;  /* 0x0020600001507983 */ /* 0x000ee80000300a00 */
[----:B------:R-:W3:Y:S04]  /*6d450*/  LDL.LU.64 R90, [R1+0x2040] ;  /* 0x00204000015a7983 */ /* 0x000ee80000300a00 */
[----:B------:R-:W3:Y:S01]  /*6d460*/  LDL.LU.64 R88, [R1+0x2020] ;  /* 0x0020200001587983 */ /* 0x000ee20000300a00 */
[----:B------:R-:W-:-:S05]  /*6d470*/  IADD3 R134, P1, R86, R4, RZ ;  /* 0x0000000456867210 */ /* 0x000fca0007f3e0ff */
[----:B------:R-:W-:Y:S01]  /*6d480*/  IMAD.X R135, R87, 0x1, R3, P1 ;  /* 0x0000000157877824 */ /* 0x000fe200008e0603 */
[----:B----4-:R-:W-:-:S05]  /*6d490*/  IADD3 R132, P1, R76, R4, RZ ;  /* 0x000000044c847210 */ /* 0x010fca0007f3e0ff */
[----:B------:R-:W-:Y:S02]  /*6d4a0*/  IMAD.X R133, R77, 0x1, R3, P1 ;  /* 0x000000014d857824 */ /* 0x000fe400008e0603 */
[----:B------:R-:W4:Y:S01]  /*6d4b0*/  LDL.LU.64 R76, [R1+0x2000] ;  /* 0x00200000014c7983 */ /* 0x000f220000300a00 */
[----:B------:R-:W-:-:S03]  /*6d4c0*/  IADD3 R130, P1, R84, R4, RZ ;  /* 0x0000000454827210 */ /* 0x000fc60007f3e0ff */
[----:B------:R-:W4:Y:S02]  /*6d4d0*/  LDL.LU.64 R86, [R1+0x1fe0] ;  /* 0x001fe00001567983 */ /* 0x000f240000300a00 */
[----:B------:R-:W-:Y:S02]  /*6d4e0*/  IMAD.X R131, R85, 0x1, R3, P1 ;  /* 0x0000000155837824 */ /* 0x000fe400008e0603 */
[----:B------:R-:W4:Y:S01]  /*6d4f0*/  LDL.LU.64 R84, [R1+0x1fc0] ;  /* 0x001fc00001547983 */ /* 0x000f220000300a00 */
[----:B------:R-:W-:-:S05]  /*6d500*/  IADD3 R128, P1, R78, R4, RZ ;  /* 0x000000044e807210 */ /* 0x000fca0007f3e0ff */
[----:B------:R-:W-:Y:S02]  /*6d510*/  IMAD.X R129, R79, 0x1, R3, P1 ;  /* 0x000000014f817824 */ /* 0x000fe400008e0603 */
[----:B------:R-:W4:Y:S01]  /*6d520*/  LDL.LU.64 R78, [R1+0x1fa0] ;  /* 0x001fa000014e7983 */ /* 0x000f220000300a00 */
[----:B------:R-:W-:-:S05]  /*6d530*/  IADD3 R126, P1, R100, R4, RZ ;  /* 0x00000004647e7210 */ /* 0x000fca0007f3e0ff */
[----:B------:R-:W-:Y:S01]  /*6d540*/  IMAD.X R127, R101, 0x1, R3, P1 ;  /* 0x00000001657f7824 */ /* 0x000fe200008e0603 */
[----:B------:R-:W-:-:S05]  /*6d550*/  IADD3 R124, P1, R10, R4, RZ ;  /* 0x000000040a7c7210 */ /* 0x000fca0007f3e0ff */
[--C-:B------:R-:W-:Y:S01]  /*6d560*/  IMAD.X R125, R11, 0x1, R3.reuse, P1 ;  /* 0x000000010b7d7824 */ /* 0x100fe200008e0603 */
[-C--:B------:R-:W-:Y:S01]  /*6d570*/  IADD3 R122, P1, R98, R4.reuse, RZ ;  /* 0x00000004627a7210 */ /* 0x080fe20007f3e0ff */
[----:B------:R-:W4:Y:S04]  /*6d580*/  LDL.LU.64 R10, [R1+0x1f80] ;  /* 0x001f8000010a7983 */ /* 0x000f280000300a00 */
[----:B------:R-:W-:Y:S01]  /*6d590*/  IMAD.X R123, R99, 0x1, R3, P1 ;  /* 0x00000001637b7824 */ /* 0x000fe200008e0603 */
[----:B------:R-:W-:-:S05]  /*6d5a0*/  IADD3 R120, P1, R96, R4, RZ ;  /* 0x0000000460787210 */ /* 0x000fca0007f3e0ff */
[----:B------:R-:W-:Y:S01]  /*6d5b0*/  IMAD.X R121, R97, 0x1, R3, P1 ;  /* 0x0000000161797824 */ /* 0x000fe200008e0603 */
[----:B--2---:R-:W-:-:S05]  /*6d5c0*/  IADD3 R118, P1, R12, R4, RZ ;  /* 0x000000040c767210 */ /* 0x004fca0007f3e0ff */
[--C-:B------:R-:W-:Y:S01]  /*6d5d0*/  IMAD.X R119, R13, 0x1, R3.reuse, P1 ;  /* 0x000000010d777824 */ /* 0x100fe200008e0603 */
[-C--:B---3--:R-:W-:Y:S01]  /*6d5e0*/  IADD3 R116, P1, R94, R4.reuse, RZ ;  /* 0x000000045e747210 */ /* 0x088fe20007f3e0ff */
[----:B------:R-:W2:Y:S04]  /*6d5f0*/  LDL.LU.64 R12, [R1+0x1f60] ;  /* 0x001f6000010c7983 */ /* 0x000ea80000300a00 */
[----:B------:R-:W-:Y:S01]  /*6d600*/  IMAD.X R117, R95, 0x1, R3, P1 ;  /* 0x000000015f757824 */ /* 0x000fe200008e0603 */
[----:B------:R-:W-:-:S05]  /*6d610*/  IADD3 R114, P1, R92, R4, RZ ;  /* 0x000000045c727210 */ /* 0x000fca0007f3e0ff */
[----:B------:R-:W-:Y:S01]  /*6d620*/  IMAD.X R115, R93, 0x1, R3, P1 ;  /* 0x000000015d737824 */ /* 0x000fe200008e0603 */
[----:B------:R-:W-:-:S05]  /*6d630*/  IADD3 R112, P1, R80, R4, RZ ;  /* 0x0000000450707210 */ /* 0x000fca0007f3e0ff */
[--C-:B------:R-:W-:Y:S01]  /*6d640*/  IMAD.X R113, R81, 0x1, R3.reuse, P1 ;  /* 0x0000000151717824 */ /* 0x100fe200008e0603 */
[-C--:B------:R-:W-:Y:S01]  /*6d650*/  IADD3 R110, P1, R90, R4.reuse, RZ ;  /* 0x000000045a6e7210 */ /* 0x080fe20007f3e0ff */
[----:B------:R-:W3:Y:S04]  /*6d660*/  LDL.LU.64 R80, [R1+0x1f40] ;  /* 0x001f400001507983 */ /* 0x000ee80000300a00 */
[----:B------:R-:W-:Y:S01]  /*6d670*/  IMAD.X R111, R91, 0x1, R3, P1 ;  /* 0x000000015b6f7824 */ /* 0x000fe200008e0603 */
[----:B------:R-:W-:-:S05]  /*6d680*/  IADD3 R108, P1, R88, R4, RZ ;  /* 0x00000004586c7210 */ /* 0x000fca0007f3e0ff */
[----:B------:R-:W-:Y:S01]  /*6d690*/  IMAD.X R109, R89, 0x1, R3, P1 ;  /* 0x00000001596d7824 */ /* 0x000fe200008e0603 */
[----:B----4-:R-:W-:-:S05]  /*6d6a0*/  IADD3 R106, P1, R76, R4, RZ ;  /* 0x000000044c6a7210 */ /* 0x010fca0007f3e0ff */
[----:B------:R-:W-:Y:S02]  /*6d6b0*/  IMAD.X R107, R77, 0x1, R3, P1 ;  /* 0x000000014d6b7824 */ /* 0x000fe400008e0603 */
[----:B------:R-:W4:Y:S01]  /*6d6c0*/  LDL.LU.64 R76, [R1+0x1f20] ;  /* 0x001f2000014c7983 */ /* 0x000f220000300a00 */
[----:B------:R-:W-:-:S03]  /*6d6d0*/  IADD3 R104, P1, R86, R4, RZ ;  /* 0x0000000456687210 */ /* 0x000fc60007f3e0ff */
[----:B------:R-:W4:Y:S02]  /*6d6e0*/  LDL.LU.64 R88, [R1+0x1f00] ;  /* 0x001f000001587983 */ /* 0x000f240000300a00 */
[--C-:B------:R-:W-:Y:S01]  /*6d6f0*/  IMAD.X R105, R87, 0x1, R3.reuse, P1 ;  /* 0x0000000157697824 */ /* 0x100fe200008e0603 */
[-C--:B------:R-:W-:Y:S01]  /*6d700*/  IADD3 R102, P1, R84, R4.reuse, RZ ;  /* 0x0000000454667210 */ /* 0x080fe20007f3e0ff */
[----:B------:R-:W4:Y:S04]  /*6d710*/  LDL.LU.64 R86, [R1+0x1ee0] ;  /* 0x001ee00001567983 */ /* 0x000f280000300a00 */
[----:B------:R-:W-:Y:S01]  /*6d720*/  IMAD.X R103, R85, 0x1, R3, P1 ;  /* 0x0000000155677824 */ /* 0x000fe200008e0603 */
[----:B------:R-:W-:-:S05]  /*6d730*/  IADD3 R100, P1, R78, R4, RZ ;  /* 0x000000044e647210 */ /* 0x000fca0007f3e0ff */
[----:B------:R-:W-:Y:S01]  /*6d740*/  IMAD.X R101, R79, 0x1, R3, P1 ;  /* 0x000000014f657824 */ /* 0x000fe200008e0603 */
[----:B------:R-:W-:-:S05]  /*6d750*/  IADD3 R98, P1, R10, R4, RZ ;  /* 0x000000040a627210 */ /* 0x000fca0007f3e0ff */
[----:B------:R-:W-:Y:S02]  /*6d760*/  IMAD.X R99, R11, 0x1, R3, P1 ;  /* 0x000000010b637824 */ /* 0x000fe400008e0603 */
[----:B------:R-:W4:Y:S04]  /*6d770*/  LDL.LU.64 R10, [R1+0x1ec0] ;  /* 0x001ec000010a7983 */ /* 0x000f280000300a00 */
[----:B------:R-:W1:Y:S01]  /*6d780*/  LDL.LU.64 R78, [R1+0x1ea0] ;  /* 0x001ea000014e7983 */ /* 0x000e620000300a00 */
[----:B--2---:R-:W-:-:S05]  /*6d790*/  IADD3 R96, P1, R12, R4, RZ ;  /* 0x000000040c607210 */ /* 0x004fca0007f3e0ff */
[----:B------:R-:W-:Y:S02]  /*6d7a0*/  IMAD.X R97, R13, 0x1, R3, P1 ;  /* 0x000000010d617824 */ /* 0x000fe400008e0603 */
[----:B------:R-:W2:Y:S04]  /*6d7b0*/  LDL.LU.64 R12, [R1+0x1e80] ;  /* 0x001e8000010c7983 */ /* 0x000ea80000300a00 */
[----:B------:R-:W2:Y:S01]  /*6d7c0*/  LDL.LU.64 R84, [R1+0x1e60] ;  /* 0x001e600001547983 */ /* 0x000ea20000300a00 */
[----:B---3--:R-:W-:-:S05]  /*6d7d0*/  IADD3 R94, P1, R80, R4, RZ ;  /* 0x00000004505e7210 */ /* 0x008fca0007f3e0ff */
[----:B------:R-:W-:Y:S02]  /*6d7e0*/  IMAD.X R95, R81, 0x1, R3, P1 ;  /* 0x00000001515f7824 */ /* 0x000fe400008e0603 */
[----:B------:R-:W3:Y:S01]  /*6d7f0*/  LDL.LU.64 R80, [R1+0x1e40] ;  /* 0x001e400001507983 */ /* 0x000ee20000300a00 */
[----:B----4-:R-:W-:-:S05]  /*6d800*/  IADD3 R92, P1, R76, R4, RZ ;  /* 0x000000044c5c7210 */ /* 0x010fca0007f3e0ff */
[----:B------:R-:W-:Y:S02]  /*6d810*/  IMAD.X R93, R77, 0x1, R3, P1 ;  /* 0x000000014d5d7824 */ /* 0x000fe400008e0603 */
[----:B------:R-:W4:Y:S04]  /*6d820*/  LDL.LU.64 R76, [R1+0x1e20] ;  /* 0x001e2000014c7983 */ /* 0x000f280000300a00 */
[----:B------:R-:W4:Y:S01]  /*6d830*/  LDL.LU.64 R142, [R1+0x1e00] ;  /* 0x001e0000018e7983 */ /* 0x000f220000300a00 */
[----:B------:R-:W-:-:S05]  /*6d840*/  IADD3 R90, P1, R88, R4, RZ ;  /* 0x00000004585a7210 */ /* 0x000fca0007f3e0ff */
[----:B------:R-:W-:Y:S01]  /*6d850*/  IMAD.X R91, R89, 0x1, R3, P1 ;  /* 0x00000001595b7824 */ /* 0x000fe200008e0603 */
[----:B------:R-:W-:-:S05]  /*6d860*/  IADD3 R88, P1, R86, R4, RZ ;  /* 0x0000000456587210 */ /* 0x000fca0007f3e0ff */
[----:B------:R-:W-:Y:S01]  /*6d870*/  IMAD.X R89, R87, 0x1, R3, P1 ;  /* 0x0000000157597824 */ /* 0x000fe200008e0603 */
[----:B------:R-:W-:-:S05]  /*6d880*/  IADD3 R86, P1, R10, R4, RZ ;  /* 0x000000040a567210 */ /* 0x000fca0007f3e0ff */
[----:B------:R-:W-:Y:S01]  /*6d890*/  IMAD.X R87, R11, 0x1, R3, P1 ;  /* 0x000000010b577824 */ /* 0x000fe200008e0603 */
[----:B-1----:R-:W-:-:S05]  /*6d8a0*/  IADD3 R10, P1, R78, R4, RZ ;  /* 0x000000044e0a7210 */ /* 0x002fca0007f3e0ff */
[----:B------:R-:W-:Y:S02]  /*6d8b0*/  IMAD.X R11, R79, 0x1, R3, P1 ;  /* 0x000000014f0b7824 */ /* 0x000fe400008e0603 */
[----:B------:R-:W-:-:S05]  /*6d8c0*/  IMAD.MOV.U32 R141, RZ, RZ, R5 ;  /* 0x000000ffff8d7224 */ /* 0x000fca00078e0005 */
        /* <DEDUP_REMOVED lines=16> */
[----:B------:R-:W-:Y:S01]  /*6d9d0*/  LDGSTS.E [R6+-0x2fc00], desc[UR4][R108.64], P0 ;  /* 0xd04000006c067fae */ /* 0x000fe20008121844 */
[----:B------:R-:W-:-:S03]  /*6d9e0*/  IADD3 R14, P2, R20, R4, RZ ;  /* 0x00000004140e7210 */ /* 0x000fc60007f5e0ff */
[----:B------:R-:W-:Y:S04]  /*6d9f0*/  LDGSTS.E [R6+-0x2f800], desc[UR4][R106.64], P0 ;  /* 0xd08000006a067fae */ /* 0x000fe80008121844 */
[----:B------:R-:W-:Y:S04]  /*6da00*/  LDGSTS.E [R6+-0x2f400], desc[UR4][R104.64], P0 ;  /* 0xd0c0000068067fae */ /* 0x000fe80008121844 */
[----:B------:R-:W-:Y:S04]  /*6da10*/  LDGSTS.E [R6+-0x2f000], desc[UR4][R102.64], P0 ;  /* 0xd100000066067fae */ /* 0x000fe80008121844 */
[----:B------:R-:W-:Y:S04]  /*6da20*/  LDGSTS.E [R6+-0x2ec00], desc[UR4][R100.64], P0 ;  /* 0xd140000064067fae */ /* 0x000fe80008121844 */
[----:B------:R-:W-:Y:S01]  /*6da30*/  LDGSTS.E [R6+-0x2e800], desc[UR4][R98.64], P0 ;  /* 0xd180000062067fae */ /* 0x000fe20008121844 */
[----:B--2---:R-:W-:-:S03]  /*6da40*/  IADD3 R78, P1, R12, R4, RZ ;  /* 0x000000040c4e7210 */ /* 0x004fc60007f3e0ff */
[----:B------:R-:W-:Y:S02]  /*6da50*/  LDGSTS.E [R6+-0x2e400], desc[UR4][R96.64], P0 ;  /* 0xd1c0000060067fae */ /* 0x000fe40008121844 */
[--C-:B------:R-:W-:Y:S01]  /*6da60*/  IMAD.X R79, R13, 0x1, R3.reuse, P1 ;  /* 0x000000010d4f7824 */ /* 0x100fe200008e0603 */
[----:B------:R-:W-:Y:S01]  /*6da70*/  IADD3 R12, P1, R84, R4, RZ ;  /* 0x00000004540c7210 */ /* 0x000fe20007f3e0ff */
[----:B------:R-:W-:Y:S04]  /*6da80*/  LDGSTS.E [R6+-0x2e000], desc[UR4][R94.64], P0 ;  /* 0xd20000005e067fae */ /* 0x000fe80008121844 */
[--C-:B------:R-:W-:Y:S01]  /*6da90*/  IMAD.X R13, R85, 0x1, R3.reuse, P1 ;  /* 0x00000001550d7824 */ /* 0x100fe200008e0603 */
[----:B------:R-:W-:Y:S01]  /*6daa0*/  LDGSTS.E [R6+-0x2dc00], desc[UR4][R92.64], P0 ;  /* 0xd24000005c067fae */ /* 0x000fe20008121844 */
[----:B------:R-:W-:-:S03]  /*6dab0*/  IMAD.X R20, R21, 0x1, R3, P2 ;  /* 0x0000000115147824 */ /* 0x000fc600010e0603 */
[----:B------:R-:W-:Y:S01]  /*6dac0*/  LDGSTS.E [R6+-0x2d800], desc[UR4][R90.64], P0 ;  /* 0xd28000005a067fae */ /* 0x000fe20008121844 */
[----:B---3--:R-:W-:-:S03]  /*6dad0*/  IADD3 R84, P1, R80, R4, RZ ;  /* 0x0000000450547210 */ /* 0x008fc60007f3e0ff */
[----:B------:R-:W-:Y:S02]  /*6dae0*/  LDGSTS.E [R6+-0x2d400], desc[UR4][R88.64], P0 ;  /* 0xd2c0000058067fae */ /* 0x000fe40008121844 */
[----:B------:R-:W-:Y:S02]  /*6daf0*/  IMAD.X R85, R81, 0x1, R3, P1 ;  /* 0x0000000151557824 */ /* 0x000fe400008e0603 */
[----:B------:R-:W-:Y:S01]  /*6db00*/  LDGSTS.E [R6+-0x2d000], desc[UR4][R86.64], P0 ;  /* 0xd300000056067fae */ /* 0x000fe20008121844 */
[----:B------:R-:W-:-:S03]  /*6db10*/  IMAD.MOV.U32 R21, RZ, RZ, R20 ;  /* 0x000000ffff157224 */ /* 0x000fc600078e0014 */
[----:B------:R1:W-:Y:S01]  /*6db20*/  LDGSTS.E [R6+-0x2cc00], desc[UR4][R10.64], P0 ;  /* 0xd34000000a067fae */ /* 0x0003e20008121844 */
[-C--:B----4-:R-:W-:Y:S01]  /*6db30*/  IADD3 R80, P1, R76, R4.reuse, RZ ;  /* 0x000000044c507210 */ /* 0x090fe20007f3e0ff */
[----:B------:R-:W-:Y:S02]  /*6db40*/  IMAD.MOV.U32 R20, RZ, RZ, R14 ;  /* 0x000000ffff147224 */ /* 0x000fe400078e000e */
[----:B------:R-:W-:Y:S02]  /*6db50*/  LDGSTS.E [R6+-0x2c800], desc[UR4][R78.64], P0 ;  /* 0xd38000004e067fae */ /* 0x000fe40008121844 */
[--C-:B------:R-:W-:Y:S01]  /*6db60*/  IMAD.X R81, R77, 0x1, R3.reuse, P1 ;  /* 0x000000014d517824 */ /* 0x100fe200008e0603 */
[-C--:B------:R-:W-:Y:S01]  /*6db70*/  IADD3 R76, P1, R142, R4.reuse, RZ ;  /* 0x000000048e4c7210 */ /* 0x080fe20007f3e0ff */
[----:B------:R2:W-:Y:S04]  /*6db80*/  LDGSTS.E [R6+-0x2c400], desc[UR4][R12.64], P0 ;  /* 0xd3c000000c067fae */ /* 0x0005e80008121844 */
[--C-:B------:R-:W-:Y:S01]  /*6db90*/  IMAD.X R77, R143, 0x1, R3.reuse, P1 ;  /* 0x000000018f4d7824 */ /* 0x100fe200008e0603 */
[-C--:B------:R-:W-:Y:S01]  /*6dba0*/  IADD3 R7, P1, R244, R4.reuse, RZ ;  /* 0x00000004f4077210 */ /* 0x080fe20007f3e0ff */
[----:B------:R-:W-:Y:S01]  /*6dbb0*/  IMAD.U32 R5, RZ, RZ, UR13 ;  /* 0x0000000dff057e24 */ /* 0x000fe2000f8e00ff */
[----:B------:R-:W-:Y:S03]  /*6dbc0*/  LDGSTS.E [R6+-0x2c000], desc[UR4][R84.64], P0 ;  /* 0xd400000054067fae */ /* 0x000fe60008121844 */
[--C-:B------:R-:W-:Y:S01]  /*6dbd0*/  IMAD.X R244, R245, 0x1, R3.reuse, P1 ;  /* 0x00000001f5f47824 */ /* 0x100fe200008e0603 */
[-C--:B------:R-:W-:Y:S01]  /*6dbe0*/  IADD3 R9, P1, R236, R4.reuse, RZ ;  /* 0x00000004ec097210 */ /* 0x080fe20007f3e0ff */
[----:B------:R-:W-:Y:S04]  /*6dbf0*/  LDGSTS.E [R6+-0x2bc00], desc[UR4][R80.64], P0 ;  /* 0xd440000050067fae */ /* 0x000fe80008121844 */
[--C-:B------:R-:W-:Y:S01]  /*6dc00*/  IMAD.X R236, R237, 0x1, R3.reuse, P1 ;  /* 0x00000001edec7824 */ /* 0x100fe200008e0603 */
[-C--:B------:R-:W-:Y:S01]  /*6dc10*/  IADD3 R151, P1, R228, R4.reuse, RZ ;  /* 0x00000004e4977210 */ /* 0x080fe20007f3e0ff */
[----:B------:R-:W-:Y:S01]  /*6dc20*/  IMAD.MOV.U32 R245, RZ, RZ, R244 ;  /* 0x000000fffff57224 */ /* 0x000fe200078e00f4 */
[----:B------:R-:W-:Y:S03]  /*6dc30*/  LDGSTS.E [R6+-0x2b800], desc[UR4][R76.64], P0 ;  /* 0xd48000004c067fae */ /* 0x000fe60008121844 */
[----:B------:R-:W-:Y:S01]  /*6dc40*/  IMAD.X R228, R229, 0x1, R3, P1 ;  /* 0x00000001e5e47824 */ /* 0x000fe200008e0603 */
[----:B------:R-:W-:-:S05]  /*6dc50*/  IADD3 R150, P1, R220, R4, RZ ;  /* 0x00000004dc967210 */ /* 0x000fca0007f3e0ff */
        /* <DEDUP_REMOVED lines=49> */
[----:B------:R-:W-:Y:S04]  /*6df70*/  STL.64 [R1+0x1ec0], R86 ;  /* 0x001ec05601007387 */ /* 0x000fe80000100a00 */
[----:B------:R3:W-:Y:S04]  /*6df80*/  STL.64 [R1+0x1ea0], R10 ;  /* 0x001ea00a01007387 */ /* 0x0007e80000100a00 */
[----:B------:R-:W-:Y:S04]  /*6df90*/  STL.64 [R1+0x1e80], R78 ;  /* 0x001e804e01007387 */ /* 0x000fe80000100a00 */
[----:B------:R4:W-:Y:S04]  /*6dfa0*/  STL.64 [R1+0x1e60], R12 ;  /* 0x001e600c01007387 */ /* 0x0009e80000100a00 */
[----:B------:R-:W2:Y:S01]  /*6dfb0*/  LDL R7, [R1+0x3218] ;  /* 0x0032180001077983 */ /* 0x000ea20000100800 */
[----:B------:R-:W-:-:S02]  /*6dfc0*/  IMAD.MOV.U32 R237, RZ, RZ, R236 ;  /* 0x000000ffffed7224 */ /* 0x000fc400078e00ec */
[----:B------:R-:W-:Y:S01]  /*6dfd0*/  IMAD.MOV.U32 R236, RZ, RZ, R9 ;  /* 0x000000ffffec7224 */ /* 0x000fe200078e0009 */
[----:B------:R-:W-:Y:S04]  /*6dfe0*/  STL.64 [R1+0x1e40], R84 ;  /* 0x001e405401007387 */ /* 0x000fe80000100a00 */
[----:B------:R-:W2:Y:S04]  /*6dff0*/  LDL.LU R9, [R1+0x3368] ;  /* 0x0033680001097983 */ /* 0x000ea80000300800 */
[----:B------:R1:W-:Y:S04]  /*6e000*/  STL.64 [R1+0x1e20], R80 ;  /* 0x001e205001007387 */ /* 0x0003e80000100a00 */
[----:B------:R1:W-:Y:S04]  /*6e010*/  STL.64 [R1+0x1e00], R76 ;  /* 0x001e004c01007387 */ /* 0x0003e80000100a00 */
[----:B---3--:R-:W3:Y:S04]  /*6e020*/  LDL.LU R11, [R1+0x2a64] ;  /* 0x002a6400010b7983 */ /* 0x008ee80000300800 */
[----:B------:R-:W3:Y:S04]  /*6e030*/  LDL.LU R14, [R1+0x2a84] ;  /* 0x002a8400010e7983 */ /* 0x000ee80000300800 */
[----:B----4-:R-:W4:Y:S04]  /*6e040*/  LDL.LU R12, [R1+0x2a60] ;  /* 0x002a6000010c7983 */ /* 0x010f280000300800 */
[----:B------:R-:W4:Y:S04]  /*6e050*/  LDL.LU R78, [R1+0x2a80] ;  /* 0x002a8000014e7983 */ /* 0x000f280000300800 */
[----:B-1----:R-:W4:Y:S04]  /*6e060*/  LDL.LU R81, [R1+0x2aa0] ;  /* 0x002aa00001517983 */ /* 0x002f280000300800 */
[----:B------:R-:W4:Y:S04]  /*6e070*/  LDL.LU R13, [R1+0x2aa4] ;  /* 0x002aa400010d7983 */ /* 0x000f280000300800 */
[----:B------:R-:W4:Y:S01]  /*6e080*/  LDL.LU R76, [R1+0x2ac0] ;  /* 0x002ac000014c7983 */ /* 0x000f220000300800 */
[----:B------:R-:W-:-:S02]  /*6e090*/  IMAD.MOV.U32 R229, RZ, RZ, R228 ;  /* 0x000000ffffe57224 */ /* 0x000fc400078e00e4 */
[----:B------:R-:W-:Y:S01]  /*6e0a0*/  IMAD.MOV.U32 R221, RZ, RZ, R220 ;  /* 0x000000ffffdd7224 */ /* 0x000fe200078e00dc */
[----:B------:R-:W-:Y:S01]  /*6e0b0*/  LDGSTS.E [R6+-0x2b400], desc[UR4][R244.64], P0 ;  /* 0xd4c00000f4067fae */ /* 0x000fe20008121844 */
[----:B--2---:R-:W-:Y:S01]  /*6e0c0*/  IADD3 R5, R7, 0x100000, R5 ;  /* 0x0010000007057810 */ /* 0x004fe20007ffe005 */
[----:B------:R-:W-:Y:S02]  /*6e0d0*/  IMAD.MOV.U32 R228, RZ, RZ, R151 ;  /* 0x000000ffffe47224 */ /* 0x000fe400078e0097 */
[----:B------:R-:W2:Y:S04]  /*6e0e0*/  LDL.LU R7, [R1+0x2ac4] ;  /* 0x002ac40001077983 */ /* 0x000ea80000300800 */
[----:B------:R-:W2:Y:S04]  /*6e0f0*/  LDL.LU R80, [R1+0x2ae0] ;  /* 0x002ae00001507983 */ /* 0x000ea80000300800 */
[----:B------:R-:W2:Y:S01]  /*6e100*/  LDL.LU R79, [R1+0x2ae4] ;  /* 0x002ae400014f7983 */ /* 0x000ea20000300800 */
[----:B------:R-:W-:-:S03]  /*6e110*/  IMAD.MOV.U32 R220, RZ, RZ, R150 ;  /* 0x000000ffffdc7224 */ /* 0x000fc600078e0096 */
[----:B------:R-:W2:Y:S01]  /*6e120*/  LDL.LU R77, [R1+0x2b00] ;  /* 0x002b0000014d7983 */ /* 0x000ea20000300800 */
[----:B------:R-:W-:-:S03]  /*6e130*/  IMAD.MOV.U32 R213, RZ, RZ, R212 ;  /* 0x000000ffffd57224 */ /* 0x000fc600078e00d4 */
[----:B------:R-:W2:Y:S01]  /*6e140*/  LDL.LU R10, [R1+0x2b04] ;  /* 0x002b0400010a7983 */ /* 0x000ea20000300800 */
[----:B------:R-:W-:Y:S02]  /*6e150*/  IMAD.MOV.U32 R212, RZ, RZ, R149 ;  /* 0x000000ffffd47224 */ /* 0x000fe400078e0095 */
[----:B------:R-:W-:Y:S01]  /*6e160*/  IMAD.MOV.U32 R205, RZ, RZ, R204 ;  /* 0x000000ffffcd7224 */ /* 0x000fe200078e00cc */
[----:B------:R-:W-:Y:S01]  /*6e170*/  LDGSTS.E [R6+-0x2b000], desc[UR4][R236.64], P0 ;  /* 0xd5000000ec067fae */ /* 0x000fe20008121844 */
[----:B------:R-:W-:Y:S02]  /*6e180*/  IMAD.MOV.U32 R204, RZ, RZ, R148 ;  /* 0x000000ffffcc7224 */ /* 0x000fe400078e0094 */
[----:B------:R-:W-:Y:S01]  /*6e190*/  IMAD.MOV.U32 R197, RZ, RZ, R196 ;  /* 0x000000ffffc57224 */ /* 0x000fe200078e00c4 */
[----:B------:R-:W-:Y:S01]  /*6e1a0*/  LDGSTS.E [R6+-0x2ac00], desc[UR4][R228.64], P0 ;  /* 0xd5400000e4067fae */ /* 0x000fe20008121844 */
[----:B------:R-:W-:Y:S02]  /*6e1b0*/  IMAD.MOV.U32 R196, RZ, RZ, R147 ;  /* 0x000000ffffc47224 */ /* 0x000fe400078e0093 */
[----:B------:R-:W-:Y:S01]  /*6e1c0*/  IMAD.MOV.U32 R189, RZ, RZ, R188 ;  /* 0x000000ffffbd7224 */ /* 0x000fe200078e00bc */
[----:B------:R-:W-:Y:S01]  /*6e1d0*/  LDGSTS.E [R6+-0x2a800], desc[UR4][R220.64], P0 ;  /* 0xd5800000dc067fae */ /* 0x000fe20008121844 */
[----:B------:R-:W-:Y:S01]  /*6e1e0*/  IMAD.MOV.U32 R188, RZ, RZ, R146 ;  /* 0x000000ffffbc7224 */ /* 0x000fe200078e0092 */
[----:B---3--:R-:W-:Y:S01]  /*6e1f0*/  IADD3 R11, P1, R11, R4, RZ ;  /* 0x000000040b0b7210 */ /* 0x008fe20007f3e0ff */
[----:B------:R-:W-:Y:S01]  /*6e200*/  IMAD.MOV.U32 R181, RZ, RZ, R180 ;  /* 0x000000ffffb57224 */ /* 0x000fe200078e00b4 */
[----:B------:R-:W-:Y:S01]  /*6e210*/  LDGSTS.E [R6+-0x2a400], desc[UR4][R212.64], P0 ;  /* 0xd5c00000d4067fae */ /* 0x000fe20008121844 */
[----:B------:R-:W-:-:S02]  /*6e220*/  IMAD.MOV.U32 R180, RZ, RZ, R145 ;  /* 0x000000ffffb47224 */ /* 0x000fc400078e0091 */
[----:B------:R-:W-:Y:S01]  /*6e230*/  IMAD.MOV.U32 R173, RZ, RZ, R172 ;  /* 0x000000ffffad7224 */ /* 0x000fe200078e00ac */
[----:B------:R-:W-:Y:S01]  /*6e240*/  LDGSTS.E [R6+-0x2a000], desc[UR4][R204.64], P0 ;  /* 0xd6000000cc067fae */ /* 0x000fe20008121844 */
[----:B------:R-:W-:Y:S01]  /*6e250*/  IMAD.MOV.U32 R172, RZ, RZ, R144 ;  /* 0x000000ffffac7224 */ /* 0x000fe200078e0090 */
[----:B------:R-:W-:Y:S01]  /*6e260*/  IADD3 R14, P2, R14, R4, RZ ;  /* 0x000000040e0e7210 */ /* 0x000fe20007f5e0ff */
[----:B------:R-:W-:Y:S01]  /*6e270*/  IMAD.MOV.U32 R165, RZ, RZ, R164 ;  /* 0x000000ffffa57224 */ /* 0x000fe200078e00a4 */
[----:B------:R-:W-:Y:S01]  /*6e280*/  LDGSTS.E [R6+-0x29c00], desc[UR4][R196.64], P0 ;  /* 0xd6400000c4067fae */ /* 0x000fe20008121844 */
[----:B------:R-:W-:Y:S02]  /*6e290*/  IMAD.MOV.U32 R164, RZ, RZ, R143 ;  /* 0x000000ffffa47224 */ /* 0x000fe400078e008f */
[----:B------:R-:W-:Y:S01]  /*6e2a0*/  IMAD.MOV.U32 R157, RZ, RZ, R156 ;  /* 0x000000ffff9d7224 */ /* 0x000fe200078e009c */
[----:B------:R-:W-:Y:S01]  /*6e2b0*/  LDGSTS.E [R6+-0x29800], desc[UR4][R188.64], P0 ;  /* 0xd6800000bc067fae */ /* 0x000fe20008121844 */
[----:B------:R-:W-:-:S02]  /*6e2c0*/  IMAD.MOV.U32 R156, RZ, RZ, R142 ;  /* 0x000000ffff9c7224 */ /* 0x000fc400078e008e */
[--C-:B----4-:R-:W-:Y:S01]  /*6e2d0*/  IMAD.X R12, R12, 0x1, R3.reuse, P1 ;  /* 0x000000010c0c7824 */ /* 0x110fe200008e0603 */
[----:B------:R-:W-:Y:S01]  /*6e2e0*/  LDGSTS.E [R6+-0x29400], desc[UR4][R180.64], P0 ;  /* 0xd6c00000b4067fae */ /* 0x000fe20008121844 */
[----:B------:R-:W-:-:S03]  /*6e2f0*/  IMAD.X R78, R78, 0x1, R3, P2 ;  /* 0x000000014e4e7824 */ /* 0x000fc600010e0603 */
[----:B------:R-:W-:Y:S04]  /*6e300*/  LDGSTS.E [R6+-0x29000], desc[UR4][R172.64], P0 ;  /* 0xd7000000ac067fae */ /* 0x000fe80008121844 */
[----:B------:R-:W-:Y:S04]  /*6e310*/  LDGSTS.E [R6+-0x28c00], desc[UR4][R164.64], P0 ;  /* 0xd7400000a4067fae */ /* 0x000fe80008121844 */
[----:B------:R-:W-:Y:S04]  /*6e320*/  LDGSTS.E [R6+-0x28800], desc[UR4][R156.64], P0 ;  /* 0xd78000009c067fae */ /* 0x000fe80008121844 */
[----:B------:R-:W-:Y:S04]  /*6e330*/  LDGSTS.E [R6+-0x28400], desc[UR4][R20.64], P0 ;  /* 0xd7c0000014067fae */ /* 0x000fe80008121844 */
[----:B------:R1:W-:Y:S04]  /*6e340*/  STL [R1+0x2a64], R11 ;  /* 0x002a640b01007387 */ /* 0x0003e80000100800 */
[----:B------:R3:W-:Y:S04]  /*6e350*/  LDGSTS.E [R5+-0x3ff00], desc[UR4][R82.64], P0 ;  /* 0xc010000052057fae */ /* 0x0007e80008121844 */
[----:B------:R4:W-:Y:S04]  /*6e360*/  STL [R1+0x2a60], R12 ;  /* 0x002a600c01007387 */ /* 0x0009e80000100800 */
[----:B------:R-:W-:Y:S01]  /*6e370*/  STL [R1+0x2a84], R14 ;  /* 0x002a840e01007387 */ /* 0x000fe20000100800 */
[----:B---3--:R-:W-:-:S03]  /*6e380*/  IMAD.MOV.U32 R82, RZ, RZ, R11 ;  /* 0x000000ffff527224 */ /* 0x008fc600078e000b */
[----:B------:R3:W-:Y:S01]  /*6e390*/  STL [R1+0x2a80], R78 ;  /* 0x002a804e01007387 */ /* 0x0007e20000100800 */
[----:B------:R-:W-:-:S03]  /*6e3a0*/  IMAD.MOV.U32 R83, RZ, RZ, R12 ;  /* 0x000000ffff537224 */ /* 0x000fc600078e000c */
[----:B-1----:R-:W2:Y:S04]  /*6e3b0*/  LDL.LU R11, [R1+0x2b24] ;  /* 0x002b2400010b7983 */ /* 0x002ea80000300800 */
[----:B----4-:R-:W4:Y:S04]  /*6e3c0*/  LDL.LU R12, [R1+0x2b44] ;  /* 0x002b4400010c7983 */ /* 0x010f280000300800 */
[----:B------:R1:W-:Y:S01]  /*6e3d0*/  LDGSTS.E [R5+-0x3fb00], desc[UR4][R82.64], P0 ;  /* 0xc050000052057fae */ /* 0x0003e20008121844 */
[----:B------:R-:W-:Y:S01]  /*6e3e0*/  IADD3 R13, P1, R13, R4, RZ ;  /* 0x000000040d0d7210 */ /* 0x000fe20007f3e0ff */
[----:B-1----:R-:W-:-:S02]  /*6e3f0*/  IMAD.MOV.U32 R83, RZ, RZ, R78 ;  /* 0x000000ffff537224 */ /* 0x002fc400078e004e */
[----:B---3--:R-:W3:Y:S01]  /*6e400*/  LDL.LU R78, [R1+0x2b20] ;  /* 0x002b2000014e7983 */ /* 0x008ee20000300800 */
[----:B------:R-:W-:-:S03]  /*6e410*/  IMAD.MOV.U32 R82, RZ, RZ, R14 ;  /* 0x000000ffff527224 */ /* 0x000fc600078e000e */
[----:B------:R-:W3:Y:S01]  /*6e420*/  LDL.LU R14, [R1+0x2b40] ;  /* 0x002b4000010e7983 */ /* 0x000ee20000300800 */
[----:B------:R-:W-:-:S03]  /*6e430*/  IMAD.X R81, R81, 0x1, R3, P1 ;  /* 0x0000000151517824 */ /* 0x000fc600008e0603 */
[----:B------:R1:W-:Y:S04]  /*6e440*/  STL [R1+0x2aa4], R13 ;  /* 0x002aa40d01007387 */ /* 0x0003e80000100800 */
[----:B------:R1:W-:Y:S04]  /*6e450*/  LDGSTS.E [R5+-0x3f700], desc[UR4][R82.64], P0 ;  /* 0xc090000052057fae */ /* 0x0003e80008121844 */
[----:B------:R-:W-:Y:S01]  /*6e460*/  STL [R1+0x2aa0], R81 ;  /* 0x002aa05101007387 */ /* 0x000fe20000100800 */
[----:B-1----:R-:W-:Y:S02]  /*6e470*/  IMAD.MOV.U32 R82, RZ, RZ, R13 ;  /* 0x000000ffff527224 */ /* 0x002fe400078e000d */
[----:B------:R-:W-:-:S05]  /*6e480*/  IMAD.MOV.U32 R83, RZ, RZ, R81 ;  /* 0x000000ffff537224 */ /* 0x000fca00078e0051 */
[----:B------:R1:W-:Y:S01]  /*6e490*/  LDGSTS.E [R5+-0x3f300], desc[UR4][R82.64], P0 ;  /* 0xc0d0000052057fae */ /* 0x0003e20008121844 */
[----:B--2---:R-:W-:-:S05]  /*6e4a0*/  IADD3 R7, P2, R7, R4, RZ ;  /* 0x0000000407077210 */ /* 0x004fca0007f5e0ff */
[----:B------:R-:W-:Y:S01]  /*6e4b0*/  IMAD.X R76, R76, 0x1, R3, P2 ;  /* 0x000000014c4c7824 */ /* 0x000fe200010e0603 */
[----:B------:R-:W-:Y:S04]  /*6e4c0*/  STL [R1+0x2ac4], R7 ;  /* 0x002ac40701007387 */ /* 0x000fe80000100800 */
[----:B------:R2:W-:Y:S04]  /*6e4d0*/  STL [R1+0x2ac0], R76 ;  /* 0x002ac04c01007387 */ /* 0x0005e80000100800 */
[----:B------:R-:W3:Y:S01]  /*6e4e0*/  LDL.LU R13, [R1+0x2b64] ;  /* 0x002b6400010d7983 */ /* 0x000ee20000300800 */
[----:B-1----:R-:W-:-:S03]  /*6e4f0*/  IMAD.MOV.U32 R83, RZ, RZ, R76 ;  /* 0x000000ffff537224 */ /* 0x002fc600078e004c */
[----:B------:R-:W3:Y:S04]  /*6e500*/  LDL.LU R6, [R1+0x2b84] ;  /* 0x002b840001067983 */ /* 0x000ee80000300800 */
[----:B--2---:R-:W2:Y:S01]  /*6e510*/  LDL.LU R76, [R1+0x2b60] ;  /* 0x002b6000014c7983 */ /* 0x004ea20000300800 */
[----:B------:R-:W-:-:S03]  /*6e520*/  IMAD.MOV.U32 R82, RZ, RZ, R7 ;  /* 0x000000ffff527224 */ /* 0x000fc600078e0007 */
[----:B------:R-:W2:Y:S01]  /*6e530*/  LDL.LU R7, [R1+0x2b80] ;  /* 0x002b800001077983 */ /* 0x000ea20000300800 */
[-C--:B------:R-:W-:Y:S02]  /*6e540*/  IADD3 R79, P1, R79, R4.reuse, RZ ;  /* 0x000000044f4f7210 */ /* 0x080fe40007f3e0ff */
[----:B------:R-:W-:Y:S01]  /*6e550*/  IADD3 R10, P2, R10, R4, RZ ;  /* 0x000000040a0a7210 */ /* 0x000fe20007f5e0ff */
[----:B------:R1:W-:Y:S02]  /*6e560*/  LDGSTS.E [R5+-0x3ef00], desc[UR4][R82.64], P0 ;  /* 0xc110000052057fae */ /* 0x0003e40008121844 */
[--C-:B------:R-:W-:Y:S02]  /*6e570*/  IMAD.X R80, R80, 0x1, R3.reuse, P1 ;  /* 0x0000000150507824 */ /* 0x100fe400008e0603 */
[----:B------:R-:W-:Y:S01]  /*6e580*/  IMAD.X R77, R77, 0x1, R3, P2 ;  /* 0x000000014d4d7824 */ /* 0x000fe200010e0603 */
[----:B------:R1:W-:Y:S04]  /*6e590*/  STL [R1+0x2ae4], R79 ;  /* 0x002ae44f01007387 */ /* 0x0003e80000100800 */
[----:B------:R1:W-:Y:S02]  /*6e5a0*/  STL [R1+0x2ae0], R80 ;  /* 0x002ae05001007387 */ /* 0x0003e40000100800 */
[----:B-1----:R-:W-:-:S02]  /*6e5b0*/  IMAD.MOV.U32 R82, RZ, RZ, R79 ;  /* 0x000000ffff527224 */ /* 0x002fc400078e004f */
[----:B------:R-:W-:Y:S01]  /*6e5c0*/  STL [R1+0x2b04], R10 ;  /* 0x002b040a01007387 */ /* 0x000fe20000100800 */
[----:B------:R-:W-:-:S03]  /*6e5d0*/  IMAD.MOV.U32 R83, RZ, RZ, R80 ;  /* 0x000000ffff537224 */ /* 0x000fc600078e0050 */
[----:B------:R-:W2:Y:S04]  /*6e5e0*/  LDL.LU R81, [R1+0x2ba4] ;  /* 0x002ba40001517983 */ /* 0x000ea80000300800 */
[----:B------:R1:W-:Y:S04]  /*6e5f0*/  STL [R1+0x2b00], R77 ;  /* 0x002b004d01007387 */ /* 0x0003e80000100800 */
[----:B------:R-:W2:Y:S04]  /*6e600*/  LDL.LU R79, [R1+0x2bc4] ;  /* 0x002bc400014f7983 */ /* 0x000ea80000300800 */
[----:B------:R-:W-:Y:S01]  /*6e610*/  LDGSTS.E [R5+-0x3eb00], desc[UR4][R82.64], P0 ;  /* 0xc150000052057fae */ /* 0x000fe20008121844 */
[----:B------:R-:W-:-:S03]  /*6e620*/  IMAD.MOV.U32 R84, RZ, RZ, R10 ;  /* 0x000000ffff547224 */ /* 0x000fc600078e000a */
[----:B------:R-:W2:Y:S04]  /*6e630*/  LDL.LU R82, [R1+0x2ba0] ;  /* 0x002ba00001527983 */ /* 0x000ea80000300800 */
[----:B------:R-:W2:Y:S01]  /*6e640*/  LDL.LU R80, [R1+0x2bc0] ;  /* 0x002bc00001507983 */ /* 0x000ea20000300800 */
[----:B------:R-:W-:-:S03]  /*6e650*/  IMAD.MOV.U32 R85, RZ, RZ, R77 ;  /* 0x000000ffff557224 */ /* 0x000fc600078e004d */
[----:B-1----:R-:W2:Y:S04]  /*6e660*/  LDL.LU R77, [R1+0x2be4] ;  /* 0x002be400014d7983 */ /* 0x002ea80000300800 */
[----:B------:R-:W2:Y:S04]  /*6e670*/  LDL.LU R10, [R1+0x2c04] ;  /* 0x002c0400010a7983 */ /* 0x000ea80000300800 */
[----:B------:R1:W-:Y:S01]  /*6e680*/  LDGSTS.E [R5+-0x3e700], desc[UR4][R84.64], P0 ;  /* 0xc190000054057fae */ /* 0x0003e20008121844 */
[-C--:B------:R-:W-:Y:S02]  /*6e690*/  IADD3 R11, P1, R11, R4.reuse, RZ ;  /* 0x000000040b0b7210 */ /* 0x080fe40007f3e0ff */
[----:B----4-:R-:W-:-:S03]  /*6e6a0*/  IADD3 R12, P2, R12, R4, RZ ;  /* 0x000000040c0c7210 */ /* 0x010fc60007f5e0ff */
[----:B------:R-:W-:Y:S01]  /*6e6b0*/  STL [R1+0x2b24], R11 ;  /* 0x002b240b01007387 */ /* 0x000fe20000100800 */
[----:B-1----:R-:W-:Y:S02]  /*6e6c0*/  IMAD.MOV.U32 R84, RZ, RZ, R11 ;  /* 0x000000ffff547224 */ /* 0x002fe400078e000b */
[--C-:B---3--:R-:W-:Y:S02]  /*6e6d0*/  IMAD.X R78, R78, 0x1, R3.reuse, P1 ;  /* 0x000000014e4e7824 */ /* 0x108fe400008e0603 */
[----:B------:R-:W-:-:S03]  /*6e6e0*/  IMAD.X R14, R14, 0x1, R3, P2 ;  /* 0x000000010e0e7824 */ /* 0x000fc600010e0603 */
[----:B------:R1:W-:Y:S01]  /*6e6f0*/  STL [R1+0x2b20], R78 ;  /* 0x002b204e01007387 */ /* 0x0003e20000100800 */
[----:B------:R-:W-:-:S03]  /*6e700*/  IMAD.MOV.U32 R85, RZ, RZ, R78 ;  /* 0x000000ffff557224 */ /* 0x000fc600078e004e */
[----:B------:R-:W-:Y:S04]  /*6e710*/  STL [R1+0x2b44], R12 ;  /* 0x002b440c01007387 */ /* 0x000fe80000100800 */
[----:B------:R3:W-:Y:S04]  /*6e720*/  STL [R1+0x2b40], R14 ;  /* 0x002b400e01007387 */ /* 0x0007e80000100800 */
[----:B-1----:R-:W4:Y:S04]  /*6e730*/  LDL.LU R78, [R1+0x2be0] ;  /* 0x002be000014e7983 */ /* 0x002f280000300800 */
[----:B------:R-:W4:Y:S04]  /*6e740*/  LDL.LU R11, [R1+0x2c00] ;  /* 0x002c0000010b7983 */ /* 0x000f280000300800 */
[----:B------:R1:W-:Y:S02]  /*6e750*/  LDGSTS.E [R5+-0x3e300], desc[UR4][R84.64], P0 ;  /* 0xc1d0000054057fae */ /* 0x0003e40008121844 */
[----:B-1----:R-:W-:-:S02]  /*6e760*/  IMAD.MOV.U32 R84, RZ, RZ, R12 ;  /* 0x000000ffff547224 */ /* 0x002fc400078e000c */
[----:B------:R-:W-:Y:S02]  /*6e770*/  IMAD.MOV.U32 R85, RZ, RZ, R14 ;  /* 0x000000ffff557224 */ /* 0x000fe400078e000e */
[----:B---3--:R-:W3:Y:S04]  /*6e780*/  LDL.LU R14, [R1+0x2c24] ;  /* 0x002c2400010e7983 */ /* 0x008ee80000300800 */
[----:B------:R-:W3:Y:S04]  /*6e790*/  LDL.LU R12, [R1+0x2c44] ;  /* 0x002c4400010c7983 */ /* 0x000ee80000300800 */
[----:B------:R1:W-:Y:S01]  /*6e7a0*/  LDGSTS.E [R5+-0x3df00], desc[UR4][R84.64], P0 ;  /* 0xc210000054057fae */ /* 0x0003e20008121844 */
[----:B------:R-:W-:-:S02]  /*6e7b0*/  IADD3 R13, P1, R13, R4, RZ ;  /* 0x000000040d0d7210 */ /* 0x000fc40007f3e0ff */
[----:B------:R-:W-:-:S03]  /*6e7c0*/  IADD3 R6, P2, R6, R4, RZ ;  /* 0x0000000406067210 */ /* 0x000fc60007f5e0ff */
[--C-:B--2---:R-:W-:Y:S01]  /*6e7d0*/  IMAD.X R76, R76, 0x1, R3.reuse, P1 ;  /* 0x000000014c4c7824 */ /* 0x104fe200008e0603 */
[----:B------:R-:W-:Y:S03]  /*6e7e0*/  STL [R1+0x2b64], R13 ;  /* 0x002b640d01007387 */ /* 0x000fe60000100800 */
[----:B-1----:R-:W-:Y:S01]  /*6e7f0*/  IMAD.MOV.U32 R85, RZ, RZ, R76 ;  /* 0x000000ffff557224 */ /* 0x002fe200078e004c */
[----:B------:R1:W-:Y:S01]  /*6e800*/  STL [R1+0x2b60], R76 ;  /* 0x002b604c01007387 */ /* 0x0003e20000100800 */
[----:B------:R-:W-:-:S03]  /*6e810*/  IMAD.X R7, R7, 0x1, R3, P2 ;  /* 0x0000000107077824 */ /* 0x000fc600010e0603 */
[----:B------:R-:W-:Y:S04]  /*6e820*/  STL [R1+0x2b84], R6 ;  /* 0x002b840601007387 */ /* 0x000fe80000100800 */
[----:B-1----:R-:W2:Y:S01]  /*6e830*/  LDL.LU R76, [R1+0x2c20] ;  /* 0x002c2000014c7983 */ /* 0x002ea20000300800 */
[----:B------:R-:W-:-:S03]  /*6e840*/  IMAD.MOV.U32 R84, RZ, RZ, R13 ;  /* 0x000000ffff547224 */ /* 0x000fc600078e000d */
[----:B------:R1:W-:Y:S04]  /*6e850*/  STL [R1+0x2b80], R7 ;  /* 0x002b800701007387 */ /* 0x0003e80000100800 */
[----:B------:R-:W2:Y:S01]  /*6e860*/  LDL.LU R13, [R1+0x2c40] ;  /* 0x002c4000010d7983 */ /* 0x000ea20000300800 */
[----:B------:R-:W-:-:S03]  /*6e870*/  IADD3 R81, P1, R81, R4, RZ ;  /* 0x0000000451517210 */ /* 0x000fc60007f3e0ff */
[----:B------:R-:W-:Y:S04]  /*6e880*/  LDGSTS.E [R5+-0x3db00], desc[UR4][R84.64], P0 ;  /* 0xc250000054057fae */ /* 0x000fe80008121844 */
[----:B------:R2:W-:Y:S01]  /*6e890*/  LDGSTS.E [R5+-0x3d700], desc[UR4][R6.64], P0 ;  /* 0xc290000006057fae */ /* 0x0005e20008121844 */
[----:B------:R-:W-:-:S03]  /*6e8a0*/  IADD3 R79, P2, R79, R4, RZ ;  /* 0x000000044f4f7210 */ /* 0x000fc60007f5e0ff */
[----:B-1----:R-:W2:Y:S01]  /*6e8b0*/  LDL.LU.64 R6, [R1+0x2218] ;  /* 0x0022180001067983 */ /* 0x002ea20000300a00 */
[----:B------:R-:W-:-:S03]  /*6e8c0*/  IMAD.X R82, R82, 0x1, R3, P1 ;  /* 0x0000000152527824 */ /* 0x000fc600008e0603 */
[----:B------:R-:W-:Y:S01]  /*6e8d0*/  STL [R1+0x2ba4], R81 ;  /* 0x002ba45101007387 */ /* 0x000fe20000100800 */
[----:B------:R-:W-:-:S03]  /*6e8e0*/  IMAD.X R80, R80, 0x1, R3, P2 ;  /* 0x0000000150507824 */ /* 0x000fc600010e0603 */
[----:B------:R1:W-:Y:S04]  /*6e8f0*/  STL [R1+0x2ba0], R82 ;  /* 0x002ba05201007387 */ /* 0x0003e80000100800 */
[----:B------:R-:W-:Y:S04]  /*6e900*/  STL [R1+0x2bc4], R79 ;  /* 0x002bc44f01007387 */ /* 0x000fe80000100800 */
[----:B------:R1:W-:Y:S04]  /*6e910*/  STL [R1+0x2bc0], R80 ;  /* 0x002bc05001007387 */ /* 0x0003e80000100800 */
[----:B------:R-:W2:Y:S01]  /*6e920*/  LDL.LU.64 R88, [R1+0x21f8] ;  /* 0x0021f80001587983 */ /* 0x000ea20000300a00 */
[----:B------:R-:W-:-:S02]  /*6e930*/  IADD3 R77, P1, R77, R4, RZ ;  /* 0x000000044d4d7210 */ /* 0x000fc40007f3e0ff */
[----:B------:R-:W-:Y:S01]  /*6e940*/  IADD3 R10, P2, R10, R4, RZ ;  /* 0x000000040a0a7210 */ /* 0x000fe20007f5e0ff */
[----:B------:R-:W2:Y:S01]  /*6e950*/  LDL.LU.64 R86, [R1+0x21d8] ;  /* 0x0021d80001567983 */ /* 0x000ea20000300a00 */
[----:B------:R-:W-:Y:S02]  /*6e960*/  IMAD.MOV.U32 R83, RZ, RZ, R82 ;  /* 0x000000ffff537224 */ /* 0x000fe400078e0052 */
[----:B-1----:R-:W-:Y:S01]  /*6e970*/  IMAD.MOV.U32 R82, RZ, RZ, R81 ;  /* 0x000000ffff527224 */ /* 0x002fe200078e0051 */
[----:B------:R-:W2:Y:S01]  /*6e980*/  LDL.LU.64 R84, [R1+0x21b8] ;  /* 0x0021b80001547983 */ /* 0x000ea20000300a00 */
[----:B------:R-:W-:Y:S02]  /*6e990*/  IMAD.MOV.U32 R81, RZ, RZ, R80 ;  /* 0x000000ffff517224 */ /* 0x000fe400078e0050 */
[----:B------:R-:W-:Y:S01]  /*6e9a0*/  IMAD.MOV.U32 R80, RZ, RZ, R79 ;  /* 0x000000ffff507224 */ /* 0x000fe200078e004f */
[----:B------:R-:W-:Y:S04]  /*6e9b0*/  STL [R1+0x2be4], R77 ;  /* 0x002be44d01007387 */ /* 0x000fe80000100800 */
[----:B------:R-:W-:Y:S04]  /*6e9c0*/  LDGSTS.E [R5+-0x3d300], desc[UR4][R82.64], P0 ;  /* 0xc2d0000052057fae */ /* 0x000fe80008121844 */
[----:B------:R-:W-:Y:S01]  /*6e9d0*/  LDGSTS.E [R5+-0x3cf00], desc[UR4][R80.64], P0 ;  /* 0xc310000050057fae */ /* 0x000fe20008121844 */
[----:B----4-:R-:W-:-:S02]  /*6e9e0*/  IMAD.X R78, R78, 0x1, R3, P1 ;  /* 0x000000014e4e7824 */ /* 0x010fc400008e0603 */
[----:B------:R-:W-:-:S03]  /*6e9f0*/  IMAD.X R11, R11, 0x1, R3, P2 ;  /* 0x000000010b0b7824 */ /* 0x000fc600010e0603 */
[----:B------:R1:W-:Y:S01]  /*6ea00*/  STL [R1+0x2be0], R78 ;  /* 0x002be04e01007387 */ /* 0x0003e20000100800 */
[----:B------:R-:W-:-:S03]  /*6ea10*/  IMAD.MOV.U32 R79, RZ, RZ, R78 ;  /* 0x000000ffff4f7224 */ /* 0x000fc600078e004e */
[----:B------:R-:W-:Y:S04]  /*6ea20*/  STL [R1+0x2c04], R10 ;  /* 0x002c040a01007387 */ /* 0x000fe80000100800 */
[----:B------:R4:W-:Y:S01]  /*6ea30*/  STL [R1+0x2c00], R11 ;  /* 0x002c000b01007387 */ /* 0x0009e20000100800 */
[----:B-1----:R-:W-:-:S03]  /*6ea40*/  IMAD.MOV.U32 R78, RZ, RZ, R77 ;  /* 0x000000ffff4e7224 */ /* 0x002fc600078e004d */
[----:B------:R-:W2:Y:S04]  /*6ea50*/  LDL.LU.64 R82, [R1+0x2198] ;  /* 0x0021980001527983 */ /* 0x000ea80000300a00 */
[----:B------:R-:W-:Y:S01]  /*6ea60*/  LDGSTS.E [R5+-0x3cb00], desc[UR4][R78.64], P0 ;  /* 0xc35000004e057fae */ /* 0x000fe20008121844 */
[----:B---3--:R-:W-:-:S03]  /*6ea70*/  IADD3 R14, P1, R14, R4, RZ ;  /* 0x000000040e0e7210 */ /* 0x008fc60007f3e0ff */
[----:B------:R1:W-:Y:S01]  /*6ea80*/  LDGSTS.E [R5+-0x3c700], desc[UR4][R10.64], P0 ;  /* 0xc39000000a057fae */ /* 0x0003e20008121844 */
[----:B------:R-:W-:-:S03]  /*6ea90*/  IADD3 R12, P2, R12, R4, RZ ;  /* 0x000000040c0c7210 */ /* 0x000fc60007f5e0ff */
[----:B----4-:R-:W3:Y:S04]  /*6eaa0*/  LDL.LU.64 R10, [R1+0x2178] ;  /* 0x00217800010a7983 */ /* 0x010ee80000300a00 */
[----:B------:R-:W4:Y:S04]  /*6eab0*/  LDL.LU.64 R80, [R1+0x2158] ;  /* 0x0021580001507983 */ /* 0x000f280000300a00 */
[----:B------:R-:W-:Y:S01]  /*6eac0*/  STL [R1+0x2c24], R14 ;  /* 0x002c240e01007387 */ /* 0x000fe20000100800 */
[----:B--2---:R-:W-:-:S05]  /*6ead0*/  IMAD.X R76, R76, 0x1, R3, P1 ;  /* 0x000000014c4c7824 */ /* 0x004fca00008e0603 */
[----:B------:R2:W-:Y:S01]  /*6eae0*/  STL [R1+0x2c20], R76 ;  /* 0x002c204c01007387 */ /* 0x0005e20000100800 */
[----:B------:R-:W-:-:S03]  /*6eaf0*/  IMAD.X R13, R13, 0x1, R3, P2 ;  /* 0x000000010d0d7824 */ /* 0x000fc600010e0603 */
[----:B------:R-:W-:Y:S04]  /*6eb00*/  STL [R1+0x2c44], R12 ;  /* 0x002c440c01007387 */ /* 0x000fe80000100800 */
[----:B------:R-:W4:Y:S01]  /*6eb10*/  LDL.LU.64 R78, [R1+0x2138] ;  /* 0x00213800014e7983 */ /* 0x000f220000300a00 */
[----:B------:R-:W-:Y:S02]  /*6eb20*/  IMAD.MOV.U32 R77, RZ, RZ, R76 ;  /* 0x000000ffff4d7224 */ /* 0x000fe400078e004c */
[----:B--2---:R-:W-:Y:S01]  /*6eb30*/  IMAD.MOV.U32 R76, RZ, RZ, R14 ;  /* 0x000000ffff4c7224 */ /* 0x004fe200078e000e */
[----:B------:R2:W-:Y:S04]  /*6eb40*/  STL [R1+0x2c40], R13 ;  /* 0x002c400d01007387 */ /* 0x0005e80000100800 */
[----:B------:R-:W4:Y:S04]  /*6eb50*/  LDL.LU.64 R96, [R1+0x2118] ;  /* 0x0021180001607983 */ /* 0x000f280000300a00 */
[----:B------:R1:W-:Y:S04]  /*6eb60*/  LDGSTS.E [R5+-0x3c300], desc[UR4][R76.64], P0 ;  /* 0xc3d000004c057fae */ /* 0x0003e80008121844 */
[----:B------:R1:W-:Y:S04]  /*6eb70*/  LDGSTS.E [R5+-0x3bf00], desc[UR4][R12.64], P0 ;  /* 0xc41000000c057fae */ /* 0x0003e80008121844 */
[----:B------:R-:W4:Y:S04]  /*6eb80*/  LDL.LU.64 R76, [R1+0x20f8] ;  /* 0x0020f800014c7983 */ /* 0x000f280000300a00 */
[----:B------:R-:W4:Y:S04]  /*6eb90*/  LDL.LU.64 R94, [R1+0x20d8] ;  /* 0x0020d800015e7983 */ /* 0x000f280000300a00 */
[----:B--2---:R-:W2:Y:S01]  /*6eba0*/  LDL.LU.64 R12, [R1+0x20b8] ;  /* 0x0020b800010c7983 */ /* 0x004ea20000300a00 */
[----:B------:R-:W-:-:S03]  /*6ebb0*/  IADD3 R134, P1, R6, R4, RZ ;  /* 0x0000000406867210 */ /* 0x000fc60007f3e0ff */
[----:B------:R-:W2:Y:S02]  /*6ebc0*/  LDL.LU.64 R92, [R1+0x2098] ;  /* 0x00209800015c7983 */ /* 0x000ea40000300a00 */
[--C-:B------:R-:W-:Y:S01]  /*6ebd0*/  IMAD.X R6, R7, 0x1, R3.reuse, P1 ;  /* 0x0000000107067824 */ /* 0x100fe200008e0603 */
[-C--:B------:R-:W-:Y:S01]  /*6ebe0*/  IADD3 R132, P1, R88, R4.reuse, RZ ;  /* 0x0000000458847210 */ /* 0x080fe20007f3e0ff */
[----:B------:R-:W2:Y:S04]  /*6ebf0*/  LDL.LU.64 R90, [R1+0x2078] ;  /* 0x00207800015a7983 */ /* 0x000ea80000300a00 */
[----:B------:R-:W-:Y:S01]  /*6ec00*/  IMAD.X R133, R89, 0x1, R3, P1 ;  /* 0x0000000159857824 */ /* 0x000fe200008e0603 */
[----:B------:R-:W-:-:S05]  /*6ec10*/  IADD3 R130, P1, R86, R4, RZ ;  /* 0x0000000456827210 */ /* 0x000fca0007f3e0ff */
[--C-:B------:R-:W-:Y:S01]  /*6ec20*/  IMAD.X R131, R87, 0x1, R3.reuse, P1 ;  /* 0x0000000157837824 */ /* 0x100fe200008e0603 */
[-C--:B------:R-:W-:Y:S01]  /*6ec30*/  IADD3 R128, P1, R84, R4.reuse, RZ ;  /* 0x0000000454807210 */ /* 0x080fe20007f3e0ff */
[----:B------:R-:W2:Y:S04]  /*6ec40*/  LDL.LU.64 R86, [R1+0x2058] ;  /* 0x0020580001567983 */ /* 0x000ea80000300a00 */
[----:B------:R-:W-:Y:S01]  /*6ec50*/  IMAD.X R129, R85, 0x1, R3, P1 ;  /* 0x0000000155817824 */ /* 0x000fe200008e0603 */
[----:B------:R-:W2:Y:S04]  /*6ec60*/  LDL.LU.64 R88, [R1+0x2038] ;  /* 0x0020380001587983 */ /* 0x000ea80000300a00 */
[----:B------:R-:W2:Y:S01]  /*6ec70*/  LDL.LU.64 R84, [R1+0x2018] ;  /* 0x0020180001547983 */ /* 0x000ea20000300a00 */
[----:B------:R-:W-:-:S05]  /*6ec80*/  IADD3 R126, P1, R82, R4, RZ ;  /* 0x00000004527e7210 */ /* 0x000fca0007f3e0ff */
[----:B------:R-:W-:Y:S02]  /*6ec90*/  IMAD.X R127, R83, 0x1, R3, P1 ;  /* 0x00000001537f7824 */ /* 0x000fe400008e0603 */
[----:B------:R-:W2:Y:S01]  /*6eca0*/  LDL.LU.64 R82, [R1+0x1ff8] ;  /* 0x001ff80001527983 */ /* 0x000ea20000300a00 */
[----:B---3--:R-:W-:-:S05]  /*6ecb0*/  IADD3 R124, P1, R10, R4, RZ ;  /* 0x000000040a7c7210 */ /* 0x008fca0007f3e0ff */
[--C-:B------:R-:W-:Y:S01]  /*6ecc0*/  IMAD.X R125, R11, 0x1, R3.reuse, P1 ;  /* 0x000000010b7d7824 */ /* 0x100fe200008e0603 */
[-C--:B----4-:R-:W-:Y:S01]  /*6ecd0*/  IADD3 R122, P1, R80, R4.reuse, RZ ;  /* 0x00000004507a7210 */ /* 0x090fe20007f3e0ff */
[----:B------:R-:W3:Y:S04]  /*6ece0*/  LDL.LU.64 R10, [R1+0x1fd8] ;  /* 0x001fd800010a7983 */ /* 0x000ee80000300a00 */
        /* <DEDUP_REMOVED lines=12> */
[----:B--2---:R-:W-:-:S05]  /*6edb0*/  IADD3 R112, P1, R12, R4, RZ ;  /* 0x000000040c707210 */ /* 0x004fca0007f3e0ff */
[----:B------:R-:W-:Y:S02]  /*6edc0*/  IMAD.X R113, R13, 0x1, R3, P1 ;  /* 0x000000010d717824 */ /* 0x000fe400008e0603 */
[----:B------:R-:W2:Y:S01]  /*6edd0*/  LDL.LU.64 R12, [R1+0x1f58] ;  /* 0x001f5800010c7983 */ /* 0x000ea20000300a00 */
[----:B------:R-:W-:-:S05]  /*6ede0*/  IADD3 R110, P1, R92, R4, RZ ;  /* 0x000000045c6e7210 */ /* 0x000fca0007f3e0ff */
[----:B------:R-:W-:Y:S01]  /*6edf0*/  IMAD.X R111, R93, 0x1, R3, P1 ;  /* 0x000000015d6f7824 */ /* 0x000fe200008e0603 */
[----:B------:R-:W-:-:S05]  /*6ee00*/  IADD3 R108, P1, R90, R4, RZ ;  /* 0x000000045a6c7210 */ /* 0x000fca0007f3e0ff */
[----:B------:R-:W-:Y:S01]  /*6ee10*/  IMAD.X R109, R91, 0x1, R3, P1 ;  /* 0x000000015b6d7824 */ /* 0x000fe200008e0603 */
[----:B------:R-:W-:-:S05]  /*6ee20*/  IADD3 R106, P1, R86, R4, RZ ;  /* 0x00000004566a7210 */ /* 0x000fca0007f3e0ff */
[--C-:B------:R-:W-:Y:S01]  /*6ee30*/  IMAD.X R107, R87, 0x1, R3.reuse, P1 ;  /* 0x00000001576b7824 */ /* 0x100fe200008e0603 */
[-C--:B------:R-:W-:Y:S01]  /*6ee40*/  IADD3 R104, P1, R88, R4.reuse, RZ ;  /* 0x0000000458687210 */ /* 0x080fe20007f3e0ff */
[----:B------:R-:W2:Y:S04]  /*6ee50*/  LDL.LU.64 R86, [R1+0x1f38] ;  /* 0x001f380001567983 */ /* 0x000ea80000300a00 */
[----:B------:R-:W-:Y:S01]  /*6ee60*/  IMAD.X R105, R89, 0x1, R3, P1 ;  /* 0x0000000159697824 */ /* 0x000fe200008e0603 */
[----:B------:R-:W-:-:S05]  /*6ee70*/  IADD3 R102, P1, R84, R4, RZ ;  /* 0x0000000454667210 */ /* 0x000fca0007f3e0ff */
[----:B------:R-:W-:Y:S02]  /*6ee80*/  IMAD.X R103, R85, 0x1, R3, P1 ;  /* 0x0000000155677824 */ /* 0x000fe400008e0603 */
[----:B------:R-:W2:Y:S01]  /*6ee90*/  LDL.LU.64 R84, [R1+0x1f18] ;  /* 0x001f180001547983 */ /* 0x000ea20000300a00 */
[----:B------:R-:W-:-:S05]  /*6eea0*/  IADD3 R100, P1, R82, R4, RZ ;  /* 0x0000000452647210 */ /* 0x000fca0007f3e0ff */
[----:B------:R-:W-:Y:S01]  /*6eeb0*/  IMAD.X R101, R83, 0x1, R3, P1 ;  /* 0x0000000153657824 */ /* 0x000fe200008e0603 */
[----:B---3--:R-:W-:-:S05]  /*6eec0*/  IADD3 R98, P1, R10, R4, RZ ;  /* 0x000000040a627210 */ /* 0x008fca0007f3e0ff */
[--C-:B------:R-:W-:Y:S01]  /*6eed0*/  IMAD.X R99, R11, 0x1, R3.reuse, P1 ;  /* 0x000000010b637824 */ /* 0x100fe200008e0603 */
[-C--:B----4-:R-:W-:Y:S01]  /*6eee0*/  IADD3 R96, P1, R80, R4.reuse, RZ ;  /* 0x0000000450607210 */ /* 0x090fe20007f3e0ff */
[----:B------:R-:W3:Y:S04]  /*6eef0*/  LDL.LU.64 R10, [R1+0x1ef8] ;  /* 0x001ef800010a7983 */ /* 0x000ee80000300a00 */
[----:B------:R-:W-:Y:S01]  /*6ef00*/  IMAD.X R97, R81, 0x1, R3, P1 ;  /* 0x0000000151617824 */ /* 0x000fe200008e0603 */
[----:B------:R-:W1:Y:S04]  /*6ef10*/  LDL.LU.64 R82, [R1+0x1ed8] ;  /* 0x001ed80001527983 */ /* 0x000e680000300a00 */
[----:B------:R-:W4:Y:S01]  /*6ef20*/  LDL.LU.64 R80, [R1+0x1eb8] ;  /* 0x001eb80001507983 */ /* 0x000f220000300a00 */
[----:B------:R-:W-:-:S05]  /*6ef30*/  IADD3 R94, P1, R78, R4, RZ ;  /* 0x000000044e5e7210 */ /* 0x000fca0007f3e0ff */
[----:B------:R-:W-:Y:S01]  /*6ef40*/  IMAD.X R95, R79, 0x1, R3, P1 ;  /* 0x000000014f5f7824 */ /* 0x000fe200008e0603 */
[----:B------:R-:W-:-:S05]  /*6ef50*/  IADD3 R92, P1, R76, R4, RZ ;  /* 0x000000044c5c7210 */ /* 0x000fca0007f3e0ff */
[----:B------:R-:W-:Y:S02]  /*6ef60*/  IMAD.X R93, R77, 0x1, R3, P1 ;  /* 0x000000014d5d7824 */ /* 0x000fe400008e0603 */
[----:B------:R-:W4:Y:S04]  /*6ef70*/  LDL.LU.64 R76, [R1+0x1e98] ;  /* 0x001e9800014c7983 */ /* 0x000f280000300a00 */
[----:B------:R-:W4:Y:S01]  /*6ef80*/  LDL.LU.64 R78, [R1+0x1e78] ;  /* 0x001e7800014e7983 */ /* 0x000f220000300a00 */
[----:B--2---:R-:W-:-:S05]  /*6ef90*/  IADD3 R90, P1, R12, R4, RZ ;  /* 0x000000040c5a7210 */ /* 0x004fca0007f3e0ff */
[----:B------:R-:W-:Y:S02]  /*6efa0*/  IMAD.X R91, R13, 0x1, R3, P1 ;  /* 0x000000010d5b7824 */ /* 0x000fe400008e0603 */
[----:B------:R-:W2:Y:S04]  /*6efb0*/  LDL.LU.64 R12, [R1+0x1e58] ;  /* 0x001e5800010c7983 */ /* 0x000ea80000300a00 */
[----:B------:R-:W2:Y:S04]  /*6efc0*/  LDL.LU.64 R138, [R1+0x1e38] ;  /* 0x001e3800018a7983 */ /* 0x000ea80000300a00 */
[----:B------:R-:W2:Y:S01]  /*6efd0*/  LDL.LU.64 R136, [R1+0x1e18] ;  /* 0x001e180001887983 */ /* 0x000ea20000300a00 */
[----:B------:R-:W-:-:S05]  /*6efe0*/  IADD3 R88, P1, R86, R4, RZ ;  /* 0x0000000456587210 */ /* 0x000fca0007f3e0ff */
[----:B------:R-:W-:Y:S01]  /*6eff0*/  IMAD.X R89, R87, 0x1, R3, P1 ;  /* 0x0000000157597824 */ /* 0x000fe200008e0603 */
[----:B------:R-:W-:-:S05]  /*6f000*/  IADD3 R86, P1, R84, R4, RZ ;  /* 0x0000000454567210 */ /* 0x000fca0007f3e0ff */
[----:B------:R-:W-:Y:S01]  /*6f010*/  IMAD.X R87, R85, 0x1, R3, P1 ;  /* 0x0000000155577824 */ /* 0x000fe200008e0603 */
[----:B---3--:R-:W-:-:S05]  /*6f020*/  IADD3 R84, P1, R10, R4, RZ ;  /* 0x000000040a547210 */ /* 0x008fca0007f3e0ff */
[----:B------:R-:W-:Y:S01]  /*6f030*/  IMAD.X R85, R11, 0x1, R3, P1 ;  /* 0x000000010b557824 */ /* 0x000fe200008e0603 */
[----:B-1----:R-:W-:-:S05]  /*6f040*/  IADD3 R10, P1, R82, R4, RZ ;  /* 0x00000004520a7210 */ /* 0x002fca0007f3e0ff */
[----:B------:R-:W-:Y:S01]  /*6f050*/  IMAD.X R11, R83, 0x1, R3, P1 ;  /* 0x00000001530b7824 */ /* 0x000fe200008e0603 */
[----:B----4-:R-:W-:-:S05]  /*6f060*/  IADD3 R82, P1, R80, R4, RZ ;  /* 0x0000000450527210 */ /* 0x010fca0007f3e0ff */
[----:B------:R-:W-:Y:S02]  /*6f070*/  IMAD.X R83, R81, 0x1, R3, P1 ;  /* 0x0000000151537824 */ /* 0x000fe400008e0603 */
[----:B------:R-:W-:-:S05]  /*6f080*/  IMAD.MOV.U32 R135, RZ, RZ, R6 ;  /* 0x000000ffff877224 */ /* 0x000fca00078e0006 */
[----:B------:R-:W-:Y:S04]  /*6f090*/  STL.64 [R1+0x2218], R134 ;  /* 0x0022188601007387 */ /* 0x000fe80000100a00 */
[----:B------:R-:W-:Y:S04]  /*6f0a0*/  STL.64 [R1+0x21f8], R132 ;  /* 0x0021f88401007387 */ /* 0x000fe80000100a00 */
[----:B------:R-:W-:Y:S04]  /*6f0b0*/  STL.64 [R1+0x21d8], R130 ;  /* 0x0021d88201007387 */ /* 0x000fe80000100a00 */
[----:B------:R-:W-:Y:S04]  /*6f0c0*/  STL.64 [R1+0x21b8], R128 ;  /* 0x0021b88001007387 */ /* 0x000fe80000100a00 */
[----:B------:R-:W-:Y:S04]  /*6f0d0*/  STL.64 [R1+0x2198], R126 ;  /* 0x0021987e01007387 */ /* 0x000fe80000100a00 */
[----:B------:R-:W-:Y:S04]  /*6f0e0*/  STL.64 [R1+0x2178], R124 ;  /* 0x0021787c01007387 */ /* 0x000fe80000100a00 */
        /* <DEDUP_REMOVED lines=15> */
[----:B------:R-:W-:Y:S01]  /*6f1e0*/  LDGSTS.E [R5+-0x39f00], desc[UR4][R120.64], P0 ;  /* 0xc610000078057fae */ /* 0x000fe20008121844 */
[----:B------:R-:W-:-:S03]  /*6f1f0*/  IADD3 R80, P1, R76, R4, RZ ;  /* 0x000000044c507210 */ /* 0x000fc60007f3e0ff */
[----:B------:R-:W-:Y:S02]  /*6f200*/  STL.64 [R1+0x2058], R106 ;  /* 0x0020586a01007387 */ /* 0x000fe40000100a00 */
[--C-:B------:R-:W-:Y:S01]  /*6f210*/  IMAD.X R81, R77, 0x1, R3.reuse, P1 ;  /* 0x000000014d517824 */ /* 0x100fe200008e0603 */
[-C--:B------:R-:W-:Y:S01]  /*6f220*/  IADD3 R76, P1, R78, R4.reuse, RZ ;  /* 0x000000044e4c7210 */ /* 0x080fe20007f3e0ff */
[----:B------:R-:W-:Y:S04]  /*6f230*/  LDGSTS.E [R5+-0x39b00], desc[UR4][R118.64], P0 ;  /* 0xc650000076057fae */ /* 0x000fe80008121844 */
[--C-:B------:R-:W-:Y:S01]  /*6f240*/  IMAD.X R77, R79, 0x1, R3.reuse, P1 ;  /* 0x000000014f4d7824 */ /* 0x100fe200008e0603 */
[-C--:B--2---:R-:W-:Y:S01]  /*6f250*/  IADD3 R78, P1, R12, R4.reuse, RZ ;  /* 0x000000040c4e7210 */ /* 0x084fe20007f3e0ff */
[----:B------:R-:W-:Y:S04]  /*6f260*/  STL.64 [R1+0x2038], R104 ;  /* 0x0020386801007387 */ /* 0x000fe80000100a00 */
[--C-:B------:R-:W-:Y:S01]  /*6f270*/  IMAD.X R79, R13, 0x1, R3.reuse, P1 ;  /* 0x000000010d4f7824 */ /* 0x100fe200008e0603 */
[-C--:B------:R-:W-:Y:S01]  /*6f280*/  IADD3 R12, P1, R138, R4.reuse, RZ ;  /* 0x000000048a0c7210 */ /* 0x080fe20007f3e0ff */
[----:B------:R-:W-:Y:S04]  /*6f290*/  LDGSTS.E [R5+-0x39700], desc[UR4][R116.64], P0 ;  /* 0xc690000074057fae */ /* 0x000fe80008121844 */
[--C-:B------:R-:W-:Y:S01]  /*6f2a0*/  IMAD.X R13, R139, 0x1, R3.reuse, P1 ;  /* 0x000000018b0d7824 */ /* 0x100fe200008e0603 */
[-C--:B------:R-:W-:Y:S01]  /*6f2b0*/  IADD3 R7, P1, R136, R4.reuse, RZ ;  /* 0x0000000488077210 */ /* 0x080fe20007f3e0ff */
        /* <DEDUP_REMOVED lines=37> */
[----:B------:R-:W-:Y:S01]  /*6f510*/  IMAD.X R162, R163, 0x1, R3, P1 ;  /* 0x00000001a3a27824 */ /* 0x000fe200008e0603 */
[----:B------:R-:W-:Y:S01]  /*6f520*/  IADD3 R136, P1, R154, R4, RZ ;  /* 0x000000049a887210 */ /* 0x000fe20007f3e0ff */
[----:B------:R-:W-:Y:S01]  /*6f530*/  LDGSTS.E [R5+-0x2fb00], desc[UR4][R102.64], P0 ;  /* 0xd050000066057fae */ /* 0x000fe20008121844 */
[----:B------:R-:W-:-:S03]  /*6f540*/  IMAD.MOV.U32 R6, RZ, RZ, R7 ;  /* 0x000000ffff067224 */ /* 0x000fc600078e0007 */
[----:B------:R-:W-:Y:S01]  /*6f550*/  IMAD.X R154, R155, 0x1, R3, P1 ;  /* 0x000000019b9a7824 */ /* 0x000fe200008e0603 */
[----:B------:R-:W-:Y:S01]  /*6f560*/  STL.64 [R1+0x1f38], R88 ;  /* 0x001f385801007387 */ /* 0x000fe20000100a00 */
[----:B------:R-:W-:-:S03]  /*6f570*/  IADD3 R14, P1, R18, R4, RZ ;  /* 0x00000004120e7210 */ /* 0x000fc60007f3e0ff */
[----:B------:R-:W-:Y:S01]  /*6f580*/  LDGSTS.E [R5+-0x2f700], desc[UR4][R100.64], P0 ;  /* 0xd090000064057fae */ /* 0x000fe20008121844 */
[----:B------:R-:W-:-:S03]  /*6f590*/  IMAD.MOV.U32 R7, RZ, RZ, R149 ;  /* 0x000000ffff077224 */ /* 0x000fc600078e0095 */
[----:B------:R-:W-:Y:S04]  /*6f5a0*/  STL.64 [R1+0x1f18], R86 ;  /* 0x001f185601007387 */ /* 0x000fe80000100a00 */
[----:B------:R-:W-:Y:S04]  /*6f5b0*/  LDGSTS.E [R5+-0x2f300], desc[UR4][R98.64], P0 ;  /* 0xd0d0000062057fae */ /* 0x000fe80008121844 */
[----:B------:R-:W-:Y:S04]  /*6f5c0*/  STL.64 [R1+0x1ef8], R84 ;  /* 0x001ef85401007387 */ /* 0x000fe80000100a00 */
[----:B------:R-:W-:Y:S01]  /*6f5d0*/  LDGSTS.E [R5+-0x2ef00], desc[UR4][R96.64], P0 ;  /* 0xd110000060057fae */ /* 0x000fe20008121844 */
[----:B------:R-:W-:-:S03]  /*6f5e0*/  IMAD.X R18, R19, 0x1, R3, P1 ;  /* 0x0000000113127824 */ /* 0x000fc600008e0603 */
[----:B------:R1:W-:Y:S04]  /*6f5f0*/  STL.64 [R1+0x1ed8], R10 ;  /* 0x001ed80a01007387 */ /* 0x0003e80000100a00 */
[----:B------:R-:W-:Y:S04]  /*6f600*/  LDGSTS.E [R5+-0x2eb00], desc[UR4][R94.64], P0 ;  /* 0xd15000005e057fae */ /* 0x000fe80008121844 */
[----:B------:R-:W-:Y:S04]  /*6f610*/  STL.64 [R1+0x1eb8], R82 ;  /* 0x001eb85201007387 */ /* 0x000fe80000100a00 */
[----:B------:R-:W-:Y:S04]  /*6f620*/  LDGSTS.E [R5+-0x2e700], desc[UR4][R92.64], P0 ;  /* 0xd19000005c057fae */ /* 0x000fe80008121844 */
[----:B------:R-:W-:Y:S04]  /*6f630*/  STL.64 [R1+0x1e98], R80 ;  /* 0x001e985001007387 */ /* 0x000fe80000100a00 */
[----:B------:R-:W-:Y:S04]  /*6f640*/  LDGSTS.E [R5+-0x2e300], desc[UR4][R90.64], P0 ;  /* 0xd1d000005a057fae */ /* 0x000fe80008121844 */
[----:B------:R2:W-:Y:S04]  /*6f650*/  STL.64 [R1+0x1e78], R76 ;  /* 0x001e784c01007387 */ /* 0x0005e80000100a00 */
[----:B------:R-:W-:Y:S01]  /*6f660*/  LDGSTS.E [R5+-0x2df00], desc[UR4][R88.64], P0 ;  /* 0xd210000058057fae */ /* 0x000fe20008121844 */
[----:B------:R-:W-:-:S03]  /*6f670*/  IMAD.MOV.U32 R19, RZ, RZ, R18 ;  /* 0x000000ffff137224 */ /* 0x000fc600078e0012 */
[----:B------:R-:W-:Y:S04]  /*6f680*/  STL.64 [R1+0x1e58], R78 ;  /* 0x001e584e01007387 */ /* 0x000fe80000100a00 */
[----:B------:R-:W-:Y:S01]  /*6f690*/  LDGSTS.E [R5+-0x2db00], desc[UR4][R86.64], P0 ;  /* 0xd250000056057fae */ /* 0x000fe20008121844 */
[----:B------:R-:W-:-:S03]  /*6f6a0*/  IMAD.MOV.U32 R18, RZ, RZ, R14 ;  /* 0x000000ffff127224 */ /* 0x000fc600078e000e */
[----:B------:R-:W-:Y:S04]  /*6f6b0*/  STL.64 [R1+0x1e38], R12 ;  /* 0x001e380c01007387 */ /* 0x000fe80000100a00 */
[----:B------:R-:W-:Y:S04]  /*6f6c0*/  LDGSTS.E [R5+-0x2d700], desc[UR4][R84.64], P0 ;  /* 0xd290000054057fae */ /* 0x000fe80008121844 */
[----:B------:R3:W-:Y:S04]  /*6f6d0*/  STL.64 [R1+0x1e18], R6 ;  /* 0x001e180601007387 */ /* 0x0007e80000100a00 */
[----:B------:R-:W-:Y:S04]  /*6f6e0*/  LDGSTS.E [R5+-0x2d300], desc[UR4][R10.64], P0 ;  /* 0xd2d000000a057fae */ /* 0x000fe80008121844 */
[----:B------:R-:W-:Y:S04]  /*6f6f0*/  LDGSTS.E [R5+-0x2cf00], desc[UR4][R82.64], P0 ;  /* 0xd310000052057fae */ /* 0x000fe80008121844 */
[----:B------:R-:W-:Y:S04]  /*6f700*/  LDGSTS.E [R5+-0x2cb00], desc[UR4][R80.64], P0 ;  /* 0xd350000050057fae */ /* 0x000fe80008121844 */
[----:B-1----:R-:W4:Y:S04]  /*6f710*/  LDL.LU R10, [R1+0x2a4c] ;  /* 0x002a4c00010a7983 */ /* 0x002f280000300800 */
[----:B------:R-:W4:Y:S04]  /*6f720*/  LDL.LU R14, [R1+0x2a6c] ;  /* 0x002a6c00010e7983 */ /* 0x000f280000300800 */
[----:B------:R-:W-:Y:S04]  /*6f730*/  LDGSTS.E [R5+-0x2c700], desc[UR4][R76.64], P0 ;  /* 0xd39000004c057fae */ /* 0x000fe80008121844 */
[----:B------:R-:W-:Y:S04]  /*6f740*/  LDGSTS.E [R5+-0x2c300], desc[UR4][R78.64], P0 ;  /* 0xd3d000004e057fae */ /* 0x000fe80008121844 */
[----:B------:R-:W-:Y:S04]  /*6f750*/  LDGSTS.E [R5+-0x2bf00], desc[UR4][R12.64], P0 ;  /* 0xd41000000c057fae */ /* 0x000fe80008121844 */
[----:B--2---:R-:W2:Y:S04]  /*6f760*/  LDL.LU R77, [R1+0x2a48] ;  /* 0x002a4800014d7983 */ /* 0x004ea80000300800 */
[----:B------:R-:W2:Y:S04]  /*6f770*/  LDL R81, [R1+0x3214] ;  /* 0x0032140001517983 */ /* 0x000ea80000100800 */
[----:B------:R-:W2:Y:S04]  /*6f780*/  LDL.LU R80, [R1+0x2a68] ;  /* 0x002a680001507983 */ /* 0x000ea80000300800 */
[----:B------:R-:W-:Y:S04]  /*6f790*/  LDGSTS.E [R5+-0x2bb00], desc[UR4][R6.64], P0 ;  /* 0xd450000006057fae */ /* 0x000fe80008121844 */
[----:B------:R-:W2:Y:S04]  /*6f7a0*/  LDL.LU R11, [R1+0x2a88] ;  /* 0x002a8800010b7983 */ /* 0x000ea80000300800 */
[----:B---3--:R-:W3:Y:S04]  /*6f7b0*/  LDL.LU R6, [R1+0x2a8c] ;  /* 0x002a8c0001067983 */ /* 0x008ee80000300800 */
[----:B------:R-:W3:Y:S04]  /*6f7c0*/  LDL.LU R78, [R1+0x2aa8] ;  /* 0x002aa800014e7983 */ /* 0x000ee80000300800 */
[----:B------:R-:W3:Y:S04]  /*6f7d0*/  LDL.LU R7, [R1+0x2aac] ;  /* 0x002aac0001077983 */ /* 0x000ee80000300800 */
[----:B------:R-:W3:Y:S04]  /*6f7e0*/  LDL.LU R79, [R1+0x2ac8] ;  /* 0x002ac800014f7983 */ /* 0x000ee80000300800 */
[----:B------:R-:W3:Y:S04]  /*6f7f0*/  LDL.LU R12, [R1+0x2acc] ;  /* 0x002acc00010c7983 */ /* 0x000ee80000300800 */
[----:B------:R-:W3:Y:S04]  /*6f800*/  LDL.LU R76, [R1+0x2ae8] ;  /* 0x002ae800014c7983 */ /* 0x000ee80000300800 */
[----:B------:R-:W3:Y:S01]  /*6f810*/  LDL.LU R13, [R1+0x2aec] ;  /* 0x002aec00010d7983 */ /* 0x000ee20000300800 */
[----:B------:R-:W-:-:S02]  /*6f820*/  IMAD.MOV.U32 R251, RZ, RZ, R250 ;  /* 0x000000fffffb7224 */ /* 0x000fc400078e00fa */
[----:B------:R-:W-:Y:S02]  /*6f830*/  IMAD.MOV.U32 R250, RZ, RZ, R148 ;  /* 0x000000fffffa7224 */ /* 0x000fe400078e0094 */
[----:B------:R-:W-:Y:S02]  /*6f840*/  IMAD.MOV.U32 R243, RZ, RZ, R242 ;  /* 0x000000fffff37224 */ /* 0x000fe400078e00f2 */
[----:B------:R-:W-:Y:S01]  /*6f850*/  IMAD.MOV.U32 R242, RZ, RZ, R147 ;  /* 0x000000fffff27224 */ /* 0x000fe200078e0093 */
[----:B------:R-:W-:Y:S01]  /*6f860*/  LDGSTS.E [R5+-0x2b700], desc[UR4][R250.64], P0 ;  /* 0xd4900000fa057fae */ /* 0x000fe20008121844 */
[----:B------:R-:W-:Y:S02]  /*6f870*/  IMAD.MOV.U32 R235, RZ, RZ, R234 ;  /* 0x000000ffffeb7224 */ /* 0x000fe400078e00ea */
[----:B------:R-:W-:Y:S01]  /*6f880*/  IMAD.MOV.U32 R234, RZ, RZ, R146 ;  /* 0x000000ffffea7224 */ /* 0x000fe200078e0092 */
[----:B------:R-:W-:Y:S01]  /*6f890*/  LDGSTS.E [R5+-0x2b300], desc[UR4][R242.64], P0 ;  /* 0xd4d00000f2057fae */ /* 0x000fe20008121844 */
[----:B------:R-:W-:-:S02]  /*6f8a0*/  IMAD.MOV.U32 R227, RZ, RZ, R226 ;  /* 0x000000ffffe37224 */ /* 0x000fc400078e00e2 */
        /* <DEDUP_REMOVED lines=28> */
[----:B------:R-:W-:Y:S04]  /*6fa70*/  LDGSTS.E [R5+-0x28b00], desc[UR4][R162.64], P0 ;  /* 0xd7500000a2057fae */ /* 0x000fe80008121844 */
[----:B------:R-:W-:Y:S04]  /*6fa80*/  LDGSTS.E [R5+-0x28700], desc[UR4][R154.64], P0 ;  /* 0xd79000009a057fae */ /* 0x000fe80008121844 */
[----:B------:R1:W-:Y:S02]  /*6fa90*/  LDGSTS.E [R5+-0x28300], desc[UR4][R18.64], P0 ;  /* 0xd7d0000012057fae */ /* 0x0003e40008121844 */
[----:B-1----:R-:W-:Y:S01]  /*6faa0*/  IMAD.U32 R5, RZ, RZ, UR13 ;  /* 0x0000000dff057e24 */ /* 0x002fe2000f8e00ff */
[----:B----4-:R-:W-:-:S02]  /*6fab0*/  IADD3 R10, P1, R10, R4, RZ ;  /* 0x000000040a0a7210 */ /* 0x010fc40007f3e0ff */
[----:B------:R-:W-:-:S03]  /*6fac0*/  IADD3 R14, P2, R14, R4, RZ ;  /* 0x000000040e0e7210 */ /* 0x000fc60007f5e0ff */
[----:B------:R-:W-:Y:S01]  /*6fad0*/  STL [R1+0x2a4c], R10 ;  /* 0x002a4c0a01007387 */ /* 0x000fe20000100800 */
[----:B------:R-:W-:-:S03]  /*6fae0*/  IMAD.MOV.U32 R82, RZ, RZ, R10 ;  /* 0x000000ffff527224 */ /* 0x000fc600078e000a */
[----:B------:R-:W-:Y:S01]  /*6faf0*/  STL [R1+0x2a6c], R14 ;  /* 0x002a6c0e01007387 */ /* 0x000fe20000100800 */
[----:B--2---:R-:W-:-:S04]  /*6fb00*/  IMAD.X R77, R77, 0x1, R3, P1 ;  /* 0x000000014d4d7824 */ /* 0x004fc800008e0603 */
[----:B------:R-:W-:Y:S01]  /*6fb10*/  IMAD.MOV.U32 R83, RZ, RZ, R77 ;  /* 0x000000ffff537224 */ /* 0x000fe200078e004d */
[----:B------:R1:W-:Y:S01]  /*6fb20*/  STL [R1+0x2a48], R77 ;  /* 0x002a484d01007387 */ /* 0x0003e20000100800 */
[----:B------:R-:W-:Y:S01]  /*6fb30*/  IMAD.X R80, R80, 0x1, R3, P2 ;  /* 0x0000000150507824 */ /* 0x000fe200010e0603 */
[----:B------:R-:W-:-:S03]  /*6fb40*/  IADD3 R5, R81, 0x100000, R5 ;  /* 0x0010000051057810 */ /* 0x000fc60007ffe005 */
[----:B------:R-:W-:Y:S02]  /*6fb50*/  IMAD.MOV.U32 R81, RZ, RZ, R80 ;  /* 0x000000ffff517224 */ /* 0x000fe400078e0050 */
[----:B------:R2:W-:Y:S04]  /*6fb60*/  LDGSTS.E [R5+-0x3fe00], desc[UR4][R82.64], P0 ;  /* 0xc020000052057fae */ /* 0x0005e80008121844 */
[----:B-1----:R-:W4:Y:S04]  /*6fb70*/  LDL.LU R77, [R1+0x2b0c] ;  /* 0x002b0c00014d7983 */ /* 0x002f280000300800 */
[----:B------:R1:W-:Y:S04]  /*6fb80*/  STL [R1+0x2a68], R80 ;  /* 0x002a685001007387 */ /* 0x0003e80000100800 */
[----:B------:R-:W4:Y:S01]  /*6fb90*/  LDL.LU R10, [R1+0x2b2c] ;  /* 0x002b2c00010a7983 */ /* 0x000f220000300800 */
[----:B-1----:R-:W-:Y:S01]  /*6fba0*/  IMAD.MOV.U32 R80, RZ, RZ, R14 ;  /* 0x000000ffff507224 */ /* 0x002fe200078e000e */
[----:B---3--:R-:W-:-:S04]  /*6fbb0*/  IADD3 R6, P1, R6, R4, RZ ;  /* 0x0000000406067210 */ /* 0x008fc80007f3e0ff */
[----:B------:R-:W-:Y:S01]  /*6fbc0*/  LDGSTS.E [R5+-0x3fa00], desc[UR4][R80.64], P0 ;  /* 0xc060000050057fae */ /* 0x000fe20008121844 */
[----:B------:R-:W-:Y:S01]  /*6fbd0*/  IADD3 R7, P2, R7, R4, RZ ;  /* 0x0000000407077210 */ /* 0x000fe20007f5e0ff */
[--C-:B------:R-:W-:Y:S02]  /*6fbe0*/  IMAD.X R11, R11, 0x1, R3.reuse, P1 ;  /* 0x000000010b0b7824 */ /* 0x100fe400008e0603 */
[----:B------:R-:W3:Y:S04]  /*6fbf0*/  LDL.LU R80, [R1+0x2b08] ;  /* 0x002b080001507983 */ /* 0x000ee80000300800 */
[----:B------:R-:W3:Y:S01]  /*6fc00*/  LDL.LU R14, [R1+0x2b28] ;  /* 0x002b2800010e7983 */ /* 0x000ee20000300800 */
[----:B------:R-:W-:-:S03]  /*6fc10*/  IMAD.X R78, R78, 0x1, R3, P2 ;  /* 0x000000014e4e7824 */ /* 0x000fc600010e0603 */
[----:B------:R-:W-:Y:S01]  /*6fc20*/  STL [R1+0x2a8c], R6 ;  /* 0x002a8c0601007387 */ /* 0x000fe20000100800 */
[----:B--2---:R-:W-:Y:S02]  /*6fc30*/  IMAD.MOV.U32 R82, RZ, RZ, R6 ;  /* 0x000000ffff527224 */ /* 0x004fe400078e0006 */
[----:B------:R-:W-:Y:S01]  /*6fc40*/  IMAD.MOV.U32 R83, RZ, RZ, R11 ;  /* 0x000000ffff537224 */ /* 0x000fe200078e000b */
[----:B------:R1:W-:Y:S04]  /*6fc50*/  STL [R1+0x2a88], R11 ;  /* 0x002a880b01007387 */ /* 0x0003e80000100800 */
[----:B------:R-:W-:Y:S04]  /*6fc60*/  STL [R1+0x2aac], R7 ;  /* 0x002aac0701007387 */ /* 0x000fe80000100800 */
[----:B------:R2:W-:Y:S04]  /*6fc70*/  STL [R1+0x2aa8], R78 ;  /* 0x002aa84e01007387 */ /* 0x0005e80000100800 */
[----:B-1----:R-:W3:Y:S04]  /*6fc80*/  LDL.LU R11, [R1+0x2b4c] ;  /* 0x002b4c00010b7983 */ /* 0x002ee80000300800 */
[----:B------:R1:W-:Y:S04]  /*6fc90*/  LDGSTS.E [R5+-0x3f600], desc[UR4][R82.64], P0 ;  /* 0xc0a0000052057fae */ /* 0x0003e80008121844 */
[----:B------:R-:W3:Y:S01]  /*6fca0*/  LDL.LU R6, [R1+0x2b6c] ;  /* 0x002b6c0001067983 */ /* 0x000ee20000300800 */
[----:B-1----:R-:W-:-:S03]  /*6fcb0*/  IMAD.MOV.U32 R83, RZ, RZ, R78 ;  /* 0x000000ffff537224 */ /* 0x002fc600078e004e */
        /* <DEDUP_REMOVED lines=9> */
[----:B------:R-:W-:Y:S01]  /*6fd50*/  STL [R1+0x2ac8], R79 ;  /* 0x002ac84f01007387 */ /* 0x000fe20000100800 */
[----:B-1----:R-:W-:-:S03]  /*6fd60*/  IMAD.MOV.U32 R82, RZ, RZ, R12 ;  /* 0x000000ffff527224 */ /* 0x002fc600078e000c */
[----:B------:R1:W-:Y:S01]  /*6fd70*/  STL [R1+0x2aec], R13 ;  /* 0x002aec0d01007387 */ /* 0x0003e20000100800 */
[----:B------:R-:W-:-:S03]  /*6fd80*/  IMAD.MOV.U32 R83, RZ, RZ, R79 ;  /* 0x000000ffff537224 */ /* 0x000fc600078e004f */
[----:B------:R-:W2:Y:S04]  /*6fd90*/  LDL.LU R81, [R1+0x2b8c] ;  /* 0x002b8c0001517983 */ /* 0x000ea80000300800 */
[----:B------:R1:W-:Y:S04]  /*6fda0*/  STL [R1+0x2ae8], R76 ;  /* 0x002ae84c01007387 */ /* 0x0003e80000100800 */
[----:B------:R-:W2:Y:S01]  /*6fdb0*/  LDL.LU R12, [R1+0x2bac] ;  /* 0x002bac00010c7983 */ /* 0x000ea20000300800 */
[----:B------:R-:W-:-:S03]  /*6fdc0*/  IMAD.MOV.U32 R84, RZ, RZ, R13 ;  /* 0x000000ffff547224 */ /* 0x000fc600078e000d */
[----:B------:R-:W-:Y:S04]  /*6fdd0*/  LDGSTS.E [R5+-0x3ee00], desc[UR4][R82.64], P0 ;  /* 0xc120000052057fae */ /* 0x000fe80008121844 */
[----:B------:R-:W2:Y:S04]  /*6fde0*/  LDL.LU R82, [R1+0x2b88] ;  /* 0x002b880001527983 */ /* 0x000ea80000300800 */
[----:B-1----:R-:W2:Y:S01]  /*6fdf0*/  LDL.LU R13, [R1+0x2ba8] ;  /* 0x002ba800010d7983 */ /* 0x002ea20000300800 */
[----:B------:R-:W-:-:S03]  /*6fe00*/  IMAD.MOV.U32 R85, RZ, RZ, R76 ;  /* 0x000000ffff557224 */ /* 0x000fc600078e004c */
[----:B------:R-:W2:Y:S04]  /*6fe10*/  LDL.LU R79, [R1+0x2bcc] ;  /* 0x002bcc00014f7983 */ /* 0x000ea80000300800 */
[----:B------:R-:W2:Y:S04]  /*6fe20*/  LDL.LU R76, [R1+0x2bec] ;  /* 0x002bec00014c7983 */ /* 0x000ea80000300800 */
[----:B------:R1:W-:Y:S01]  /*6fe30*/  LDGSTS.E [R5+-0x3ea00], desc[UR4][R84.64], P0 ;  /* 0xc160000054057fae */ /* 0x0003e20008121844 */
[-C--:B----4-:R-:W-:Y:S02]  /*6fe40*/  IADD3 R77, P1, R77, R4.reuse, RZ ;  /* 0x000000044d4d7210 */ /* 0x090fe40007f3e0ff */
[----:B------:R-:W-:-:S03]  /*6fe50*/  IADD3 R10, P2, R10, R4, RZ ;  /* 0x000000040a0a7210 */ /* 0x000fc60007f5e0ff */
[----:B------:R-:W-:Y:S01]  /*6fe60*/  STL [R1+0x2b0c], R77 ;  /* 0x002b0c4d01007387 */ /* 0x000fe20000100800 */
[----:B-1----:R-:W-:Y:S02]  /*6fe70*/  IMAD.MOV.U32 R84, RZ, RZ, R77 ;  /* 0x000000ffff547224 */ /* 0x002fe400078e004d */
[--C-:B---3--:R-:W-:Y:S02]  /*6fe80*/  IMAD.X R80, R80, 0x1, R3.reuse, P1 ;  /* 0x0000000150507824 */ /* 0x108fe400008e0603 */
[----:B------:R-:W-:-:S03]  /*6fe90*/  IMAD.X R14, R14, 0x1, R3, P2 ;  /* 0x000000010e0e7824 */ /* 0x000fc600010e0603 */
[----:B------:R1:W-:Y:S01]  /*6fea0*/  STL [R1+0x2b08], R80 ;  /* 0x002b085001007387 */ /* 0x0003e20000100800 */
[----:B------:R-:W-:-:S03]  /*6feb0*/  IMAD.MOV.U32 R85, RZ, RZ, R80 ;  /* 0x000000ffff557224 */ /* 0x000fc600078e0050 */
[----:B------:R3:W-:Y:S04]  /*6fec0*/  STL [R1+0x2b2c], R10 ;  /* 0x002b2c0a01007387 */ /* 0x0007e80000100800 */
[----:B------:R4:W-:Y:S04]  /*6fed0*/  STL [R1+0x2b28], R14 ;  /* 0x002b280e01007387 */ /* 0x0009e80000100800 */
[----:B-1----:R-:W4:Y:S04]  /*6fee0*/  LDL.LU R80, [R1+0x2bc8] ;  /* 0x002bc80001507983 */ /* 0x002f280000300800 */
[----:B------:R-:W4:Y:S01]  /*6fef0*/  LDL.LU R77, [R1+0x2be8] ;  /* 0x002be800014d7983 */ /* 0x000f220000300800 */
[----:B------:R-:W-:-:S03]  /*6ff00*/  IADD3 R11, P1, R11, R4, RZ ;  /* 0x000000040b0b7210 */ /* 0x000fc60007f3e0ff */
[----:B------:R1:W-:Y:S01]  /*6ff10*/  LDGSTS.E [R5+-0x3e600], desc[UR4][R84.64], P0 ;  /* 0xc1a0000054057fae */ /* 0x0003e20008121844 */
[----:B------:R-:W-:Y:S01]  /*6ff20*/  IADD3 R6, P2, R6, R4, RZ ;  /* 0x0000000406067210 */ /* 0x000fe20007f5e0ff */
[----:B-1----:R-:W-:Y:S02]  /*6ff30*/  IMAD.MOV.U32 R84, RZ, RZ, R10 ;  /* 0x000000ffff547224 */ /* 0x002fe400078e000a */
[----:B------:R-:W-:Y:S01]  /*6ff40*/  IMAD.MOV.U32 R85, RZ, RZ, R14 ;  /* 0x000000ffff557224 */ /* 0x000fe200078e000e */
[----:B---3--:R-:W3:Y:S01]  /*6ff50*/  LDL.LU R10, [R1+0x2c0c] ;  /* 0x002c0c00010a7983 */ /* 0x008ee20000300800 */
[----:B--2---:R-:W-:-:S03]  /*6ff60*/  IMAD.X R78, R78, 0x1, R3, P1 ;  /* 0x000000014e4e7824 */ /* 0x004fc600008e0603 */
[----:B----4-:R-:W2:Y:S04]  /*6ff70*/  LDL.LU R14, [R1+0x2c2c] ;  /* 0x002c2c00010e7983 */ /* 0x010ea80000300800 */
[----:B------:R1:W-:Y:S01]  /*6ff80*/  STL [R1+0x2b4c], R11 ;  /* 0x002b4c0b01007387 */ /* 0x0003e20000100800 */
[----:B------:R-:W-:-:S03]  /*6ff90*/  IMAD.X R7, R7, 0x1, R3, P2 ;  /* 0x0000000107077824 */ /* 0x000fc600010e0603 */
[----:B------:R4:W-:Y:S04]  /*6ffa0*/  LDGSTS.E [R5+-0x3e200], desc[UR4][R84.64], P0 ;  /* 0xc1e0000054057fae */ /* 0x0009e80008121844 */
[----:B------:R1:W-:Y:S04]  /*6ffb0*/  STL [R1+0x2b48], R78 ;  /* 0x002b484e01007387 */ /* 0x0003e80000100800 */
[----:B------:R-:W-:Y:S01]  /*6ffc0*/  STL [R1+0x2b6c], R6 ;  /* 0x002b6c0601007387 */ /* 0x000fe20000100800 */
[----:B----4-:R-:W-:-:S03]  /*6ffd0*/  IMAD.MOV.U32 R84, RZ, RZ, R11 ;  /* 0x000000ffff547224 */ /* 0x010fc600078e000b */
[----:B-1----:R-:W4:Y:S01]  /*6ffe0*/  LDL.LU R11, [R1+0x2c08] ;  /* 0x002c0800010b7983 */ /* 0x002f220000300800 */
[----:B------:R-:W-:-:S03]  /*6fff0*/  IMAD.MOV.U32 R85, RZ, RZ, R78 ;  /* 0x000000ffff557224 */ /* 0x000fc600078e004e */
[----:B------:R1:W-:Y:S04]  /*70000*/  STL [R1+0x2b68], R7 ;  /* 0x002b680701007387 */ /* 0x0003e80000100800 */
[----:B------:R-:W4:Y:S01]  /*70010*/  LDL.LU R78, [R1+0x2c28] ;  /* 0x002c2800014e7983 */ /* 0x000f220000300800 */
[-C--:B------:R-:W-:Y:S02]  /*70020*/  IADD3 R81, P1, R81, R4.reuse, RZ ;  /* 0x0000000451517210 */ /* 0x080fe40007f3e0ff */
[----:B------:R-:W-:Y:S01]  /*70030*/  IADD3 R12, P2, R12, R4, RZ ;  /* 0x000000040c0c7210 */ /* 0x000fe20007f5e0ff */
[----:B------:R-:W-:Y:S04]  /*70040*/  LDGSTS.E [R5+-0x3de00], desc[UR4][R84.64], P0 ;  /* 0xc220000054057fae */ /* 0x000fe80008121844 */
[----:B------:R-:W-:Y:S01]  /*70050*/  LDGSTS.E [R5+-0x3da00], desc[UR4][R6.64], P0 ;  /* 0xc260000006057fae */ /* 0x000fe20008121844 */
[----:B------:R-:W-:-:S03]  /*70060*/  IMAD.X R82, R82, 0x1, R3, P1 ;  /* 0x0000000152527824 */ /* 0x000fc600008e0603 */
[----:B-1----:R-:W4:Y:S01]  /*70070*/  LDL.LU.64 R6, [R1+0x2230] ;  /* 0x0022300001067983 */ /* 0x002f220000300a00 */
[----:B------:R-:W-:-:S03]  /*70080*/  IMAD.X R13, R13, 0x1, R3, P2 ;  /* 0x000000010d0d7824 */ /* 0x000fc600010e0603 */
[----:B------:R-:W-:Y:S01]  /*70090*/  STL [R1+0x2b8c], R81 ;  /* 0x002b8c5101007387 */ /* 0x000fe20000100800 */
[----:B------:R-:W-:-:S03]  /*700a0*/  IMAD.MOV.U32 R83, RZ, RZ, R82 ;  /* 0x000000ffff537224 */ /* 0x000fc600078e0052 */
[----:B------:R1:W-:Y:S04]  /*700b0*/  STL [R1+0x2b88], R82 ;  /* 0x002b885201007387 */ /* 0x0003e80000100800 */
[----:B------:R-:W-:Y:S04]  /*700c0*/  STL [R1+0x2bac], R12 ;  /* 0x002bac0c01007387 */ /* 0x000fe80000100800 */
[----:B------:R1:W-:Y:S02]  /*700d0*/  STL [R1+0x2ba8], R13 ;  /* 0x002ba80d01007387 */ /* 0x0003e40000100800 */
[----:B-1----:R-:W-:-:S02]  /*700e0*/  IMAD.MOV.U32 R82, RZ, RZ, R81 ;  /* 0x000000ffff527224 */ /* 0x002fc400078e0051 */
[----:B------:R-:W4:Y:S04]  /*700f0*/  LDL.LU.64 R88, [R1+0x2210] ;  /* 0x0022100001587983 */ /* 0x000f280000300a00 */
[----:B------:R-:W-:Y:S04]  /*70100*/  LDGSTS.E [R5+-0x3d600], desc[UR4][R82.64], P0 ;  /* 0xc2a0000052057fae */ /* 0x000fe80008121844 */
[----:B------:R-:W-:Y:S04]  /*70110*/  LDGSTS.E [R5+-0x3d200], desc[UR4][R12.64], P0 ;  /* 0xc2e000000c057fae */ /* 0x000fe80008121844 */
[----:B------:R-:W4:Y:S01]  /*70120*/  LDL.LU.64 R12, [R1+0x21f0] ;  /* 0x0021f000010c7983 */ /* 0x000f220000300a00 */
[----:B------:R-:W-:-:S02]  /*70130*/  IADD3 R79, P1, R79, R4, RZ ;  /* 0x000000044f4f7210 */ /* 0x000fc40007f3e0ff */
[----:B------:R-:W-:Y:S01]  /*70140*/  IADD3 R76, P2, R76, R4, RZ ;  /* 0x000000044c4c7210 */ /* 0x000fe20007f5e0ff */
[----:B------:R-:W4:Y:S04]  /*70150*/  LDL.LU.64 R86, [R1+0x21d0] ;  /* 0x0021d00001567983 */ /* 0x000f280000300a00 */
[----:B------:R-:W-:Y:S01]  /*70160*/  STL [R1+0x2bcc], R79 ;  /* 0x002bcc4f01007387 */ /* 0x000fe20000100800 */
[--C-:B------:R-:W-:Y:S02]  /*70170*/  IMAD.X R80, R80, 0x1, R3.reuse, P1 ;  /* 0x0000000150507824 */ /* 0x100fe400008e0603 */
[----:B------:R-:W-:-:S03]  /*70180*/  IMAD.X R77, R77, 0x1, R3, P2 ;  /* 0x000000014d4d7824 */ /* 0x000fc600010e0603 */
[----:B------:R1:W-:Y:S04]  /*70190*/  STL [R1+0x2bc8], R80 ;  /* 0x002bc85001007387 */ /* 0x0003e80000100800 */
[----:B------:R-:W-:Y:S04]  /*701a0*/  STL [R1+0x2bec], R76 ;  /* 0x002bec4c01007387 */ /* 0x000fe80000100800 */
[----:B------:R2:W-:Y:S04]  /*701b0*/  STL [R1+0x2be8], R77 ;  /* 0x002be84d01007387 */ /* 0x0005e80000100800 */
[----:B------:R-:W4:Y:S01]  /*701c0*/  LDL.LU.64 R84, [R1+0x21b0] ;  /* 0x0021b00001547983 */ /* 0x000f220000300a00 */
[----:B------:R-:W-:-:S02]  /*701d0*/  IMAD.MOV.U32 R81, RZ, RZ, R80 ;  /* 0x000000ffff517224 */ /* 0x000fc400078e0050 */
[----:B-1----:R-:W-:Y:S01]  /*701e0*/  IMAD.MOV.U32 R80, RZ, RZ, R79 ;  /* 0x000000ffff507224 */ /* 0x002fe200078e004f */
[----:B------:R-:W4:Y:S01]  /*701f0*/  LDL.LU.64 R82, [R1+0x2190] ;  /* 0x0021900001527983 */ /* 0x000f220000300a00 */
[----:B---3--:R-:W-:-:S03]  /*70200*/  IADD3 R10, P1, R10, R4, RZ ;  /* 0x000000040a0a7210 */ /* 0x008fc60007f3e0ff */
[----:B------:R1:W-:Y:S01]  /*70210*/  LDGSTS.E [R5+-0x3ce00], desc[UR4][R80.64], P0 ;  /* 0xc320000050057fae */ /* 0x0003e20008121844 */
[----:B--2---:R-:W-:-:S03]  /*70220*/  IADD3 R14, P2, R14, R4, RZ ;  /* 0x000000040e0e7210 */ /* 0x004fc60007f5e0ff */
[----:B------:R2:W-:Y:S04]  /*70230*/  LDGSTS.E [R5+-0x3ca00], desc[UR4][R76.64], P0 ;  /* 0xc36000004c057fae */ /* 0x0005e80008121844 */
[----:B------:R-:W3:Y:S01]  /*70240*/  LDL.LU.64 R76, [R1+0x2170] ;  /* 0x00217000014c7983 */ /* 0x000ee20000300a00 */
[----:B-1----:R-:W-:-:S03]  /*70250*/  IMAD.MOV.U32 R80, RZ, RZ, R10 ;  /* 0x000000ffff507224 */ /* 0x002fc600078e000a */
[----:B------:R-:W-:Y:S01]  /*70260*/  STL [R1+0x2c0c], R10 ;  /* 0x002c0c0a01007387 */ /* 0x000fe20000100800 */
[----:B----4-:R-:W-:-:S04]  /*70270*/  IMAD.X R11, R11, 0x1, R3, P1 ;  /* 0x000000010b0b7824 */ /* 0x010fc800008e0603 */
[----:B------:R-:W-:Y:S01]  /*70280*/  IMAD.MOV.U32 R81, RZ, RZ, R11 ;  /* 0x000000ffff517224 */ /* 0x000fe200078e000b */
[----:B------:R1:W-:Y:S01]  /*70290*/  STL [R1+0x2c08], R11 ;  /* 0x002c080b01007387 */ /* 0x0003e20000100800 */
[----:B------:R-:W-:-:S03]  /*702a0*/  IMAD.X R78, R78, 0x1, R3, P2 ;  /* 0x000000014e4e7824 */ /* 0x000fc600010e0603 */
[----:B------:R-:W-:Y:S04]  /*702b0*/  STL [R1+0x2c2c], R14 ;  /* 0x002c2c0e01007387 */ /* 0x000fe80000100800 */
[----:B------:R4:W-:Y:S04]  /*702c0*/  LDGSTS.E [R5+-0x3c600], desc[UR4][R80.64], P0 ;  /* 0xc3a0000050057fae */ /* 0x0009e80008121844 */
[----:B-1----:R-:W2:Y:S04]  /*702d0*/  LDL.LU.64 R10, [R1+0x2150] ;  /* 0x00215000010a7983 */ /* 0x002ea80000300a00 */
[----:B------:R1:W-:Y:S04]  /*702e0*/  STL [R1+0x2c28], R78 ;  /* 0x002c284e01007387 */ /* 0x0003e80000100800 */
[----:B------:R-:W4:Y:S01]  /*702f0*/  LDL.LU.64 R80, [R1+0x2130] ;  /* 0x0021300001507983 */ /* 0x000f220000300a00 */
[----:B------:R-:W-:-:S03]  /*70300*/  IMAD.MOV.U32 R79, RZ, RZ, R78 ;  /* 0x000000ffff4f7224 */ /* 0x000fc600078e004e */
[----:B------:R-:W4:Y:S01]  /*70310*/  LDL.LU.64 R96, [R1+0x2110] ;  /* 0x0021100001607983 */ /* 0x000f220000300a00 */
[----:B-1----:R-:W-:Y:S01]  /*70320*/  IMAD.MOV.U32 R78, RZ, RZ, R14 ;  /* 0x000000ffff4e7224 */ /* 0x002fe200078e000e */
[----:B------:R-:W-:-:S04]  /*70330*/  IADD3 R136, P1, R6, R4, RZ ;  /* 0x0000000406887210 */ /* 0x000fc80007f3e0ff */
[----:B------:R1:W-:Y:S01]  /*70340*/  LDGSTS.E [R5+-0x3c200], desc[UR4][R78.64], P0 ;  /* 0xc3e000004e057fae */ /* 0x0003e20008121844 */
[----:B------:R-:W-:-:S03]  /*70350*/  IMAD.X R6, R7, 0x1, R3, P1 ;  /* 0x0000000107067824 */ /* 0x000fc600008e0603 */
        /* <DEDUP_REMOVED lines=8> */
[----:B------:R-:W-:-:S03]  /*703e0*/  IADD3 R130, P1, R86, R4, RZ ;  /* 0x0000000456827210 */ /* 0x000fc60007f3e0ff */
[----:B------:R-:W4:Y:S02]  /*703f0*/  LDL.LU.64 R90, [R1+0x2070] ;  /* 0x00207000015a7983 */ /* 0x000f240000300a00 */
[----:B------:R-:W-:Y:S02]  /*70400*/  IMAD.X R131, R87, 0x1, R3, P1 ;  /* 0x0000000157837824 */ /* 0x000fe400008e0603 */
[----:B------:R-:W4:Y:S04]  /*70410*/  LDL.LU.64 R88, [R1+0x2050] ;  /* 0x0020500001587983 */ /* 0x000f280000300a00 */
[----:B------:R-:W4:Y:S01]  /*70420*/  LDL.LU.64 R86, [R1+0x2030] ;  /* 0x0020300001567983 */ /* 0x000f220000300a00 */
[----:B------:R-:W-:-:S05]  /*70430*/  IADD3 R128, P1, R84, R4, RZ ;  /* 0x0000000454807210 */ /* 0x000fca0007f3e0ff */
[--C-:B------:R-:W-:Y:S01]  /*70440*/  IMAD.X R129, R85, 0x1, R3.reuse, P1 ;  /* 0x0000000155817824 */ /* 0x100fe200008e0603 */
[-C--:B------:R-:W-:Y:S01]  /*70450*/  IADD3 R126, P1, R82, R4.reuse, RZ ;  /* 0x00000004527e7210 */ /* 0x080fe20007f3e0ff */
[----:B------:R-:W4:Y:S04]  /*70460*/  LDL.LU.64 R84, [R1+0x2010] ;  /* 0x0020100001547983 */ /* 0x000f280000300a00 */
[----:B------:R-:W-:Y:S02]  /*70470*/  IMAD.X R127, R83, 0x1, R3, P1 ;  /* 0x00000001537f7824 */ /* 0x000fe400008e0603 */
[----:B------:R-:W4:Y:S01]  /*70480*/  LDL.LU.64 R82, [R1+0x1ff0] ;  /* 0x001ff00001527983 */ /* 0x000f220000300a00 */
[----:B---3--:R-:W-:-:S05]  /*70490*/  IADD3 R124, P1, R76, R4, RZ ;  /* 0x000000044c7c7210 */ /* 0x008fca0007f3e0ff */
[----:B------:R-:W-:Y:S02]  /*704a0*/  IMAD.X R125, R77, 0x1, R3, P1 ;  /* 0x000000014d7d7824 */ /* 0x000fe400008e0603 */
[----:B------:R-:W3:Y:S01]  /*704b0*/  LDL.LU.64 R76, [R1+0x1fd0] ;  /* 0x001fd000014c7983 */ /* 0x000ee20000300a00 */
[----:B--2---:R-:W-:-:S05]  /*704c0*/  IADD3 R122, P1, R10, R4, RZ ;  /* 0x000000040a7a7210 */ /* 0x004fca0007f3e0ff */
[----:B------:R-:W-:Y:S02]  /*704d0*/  IMAD.X R123, R11, 0x1, R3, P1 ;  /* 0x000000010b7b7824 */ /* 0x000fe400008e0603 */
[----:B------:R-:W2:Y:S01]  /*704e0*/  LDL.LU.64 R10, [R1+0x1fb0] ;  /* 0x001fb000010a7983 */ /* 0x000ea20000300a00 */
[----:B----4-:R-:W-:-:S05]  /*704f0*/  IADD3 R120, P1, R80, R4, RZ ;  /* 0x0000000450787210 */ /* 0x010fca0007f3e0ff */
[--C-:B------:R-:W-:Y:S01]  /*70500*/  IMAD.X R121, R81, 0x1, R3.reuse, P1 ;  /* 0x0000000151797824 */ /* 0x100fe200008e0603 */
[-C--:B------:R-:W-:Y:S01]  /*70510*/  IADD3 R118, P1, R96, R4.reuse, RZ ;  /* 0x0000000460767210 */ /* 0x080fe20007f3e0ff */
[----:B------:R-:W4:Y:S04]  /*70520*/  LDL.LU.64 R80, [R1+0x1f90] ;  /* 0x001f900001507983 */ /* 0x000f280000300a00 */
        /* <DEDUP_REMOVED lines=10> */
[----:B------:R-:W4:Y:S01]  /*705d0*/  LDL.LU.64 R12, [R1+0x1f50] ;  /* 0x001f5000010c7983 */ /* 0x000f220000300a00 */
[----:B------:R-:W-:-:S05]  /*705e0*/  IADD3 R108, P1, R90, R4, RZ ;  /* 0x000000045a6c7210 */ /* 0x000fca0007f3e0ff */
        /* <DEDUP_REMOVED lines=10> */
[----:B---3--:R-:W-:-:S05]  /*70690*/  IADD3 R98, P1, R76, R4, RZ ;  /* 0x000000044c627210 */ /* 0x008fca0007f3e0ff */
[----:B------:R-:W-:Y:S02]  /*706a0*/  IMAD.X R99, R77, 0x1, R3, P1 ;  /* 0x000000014d637824 */ /* 0x000fe400008e0603 */
[----:B------:R-:W3:Y:S01]  /*706b0*/  LDL.LU.64 R76, [R1+0x1f10] ;  /* 0x001f1000014c7983 */ /* 0x000ee20000300a00 */
[----:B--2---:R-:W-:-:S05]  /*706c0*/  IADD3 R96, P1, R10, R4, RZ ;  /* 0x000000040a607210 */ /* 0x004fca0007f3e0ff */
[----:B------:R-:W-:Y:S02]  /*706d0*/  IMAD.X R97, R11, 0x1, R3, P1 ;  /* 0x000000010b617824 */ /* 0x000fe400008e0603 */
[----:B------:R-:W2:Y:S04]  /*706e0*/  LDL.LU.64 R10, [R1+0x1ef0] ;  /* 0x001ef000010a7983 */ /* 0x000ea80000300a00 */
[----:B------:R-:W2:Y:S01]  /*706f0*/  LDL.LU.64 R84, [R1+0x1ed0] ;  /* 0x001ed00001547983 */ /* 0x000ea20000300a00 */
[----:B----4-:R-:W-:-:S03]  /*70700*/  IADD3 R94, P1, R80, R4, RZ ;  /* 0x00000004505e7210 */ /* 0x010fc60007f3e0ff */
[----:B------:R-:W4:Y:S02]  /*70710*/  LDL.LU.64 R82, [R1+0x1eb0] ;  /* 0x001eb00001527983 */ /* 0x000f240000300a00 */
[----:B------:R-:W-:Y:S02]  /*70720*/  IMAD.X R95, R81, 0x1, R3, P1 ;  /* 0x00000001515f7824 */ /* 0x000fe400008e0603 */
[----:B------:R-:W4:Y:S01]  /*70730*/  LDL.LU.64 R80, [R1+0x1e90] ;  /* 0x001e900001507983 */ /* 0x000f220000300a00 */
[----:B------:R-:W-:-:S05]  /*70740*/  IADD3 R92, P1, R78, R4, RZ ;  /* 0x000000044e5c7210 */ /* 0x000fca0007f3e0ff */
[----:B------:R-:W-:Y:S02]  /*70750*/  IMAD.X R93, R79, 0x1, R3, P1 ;  /* 0x000000014f5d7824 */ /* 0x000fe400008e0603 */
[----:B------:R-:W4:Y:S01]  /*70760*/  LDL.LU.64 R78, [R1+0x1e70] ;  /* 0x001e7000014e7983 */ /* 0x000f220000300a00 */
[----:B------:R-:W-:-:S05]  /*70770*/  IADD3 R90, P1, R12, R4, RZ ;  /* 0x000000040c5a7210 */ /* 0x000fca0007f3e0ff */
[----:B------:R-:W-:Y:S02]  /*70780*/  IMAD.X R91, R13, 0x1, R3, P1 ;  /* 0x000000010d5b7824 */ /* 0x000fe400008e0603 */
[----:B------:R-:W1:Y:S04]  /*70790*/  LDL.LU.64 R12, [R1+0x1e50] ;  /* 0x001e5000010c7983 */ /* 0x000e680000300a00 */
[----:B------:R-:W4:Y:S04]  /*707a0*/  LDL.LU.64 R140, [R1+0x1e30] ;  /* 0x001e3000018c7983 */ /* 0x000f280000300a00 */
[----:B------:R-:W4:Y:S01]  /*707b0*/  LDL.LU.64 R138, [R1+0x1e10] ;  /* 0x001e1000018a7983 */ /* 0x000f220000300a00 */
[----:B------:R-:W-:-:S05]  /*707c0*/  IADD3 R88, P1, R86, R4, RZ ;  /* 0x0000000456587210 */ /* 0x000fca0007f3e0ff */
        /* <DEDUP_REMOVED lines=22> */
[----:B---3--:R-:W-:-:S03]  /*70930*/  IADD3 R86, P1, R76, R4, RZ ;  /* 0x000000044c567210 */ /* 0x008fc60007f3e0ff */
[----:B------:R-:W-:Y:S02]  /*70940*/  STL.64 [R1+0x2090], R110 ;  /* 0x0020906e01007387 */ /* 0x000fe40000100a00 */
[----:B------:R-:W-:Y:S02]  /*70950*/  IMAD.X R87, R77, 0x1, R3, P1 ;  /* 0x000000014d577824 */ /* 0x000fe400008e0603 */
[----:B------:R-:W-:Y:S04]  /*70960*/  LDGSTS.E [R5+-0x3a200], desc[UR4][R122.64], P0 ;  /* 0xc5e000007a057fae */ /* 0x000fe80008121844 */
[----:B------:R-:W-:Y:S04]  /*70970*/  STL.64 [R1+0x2070], R108 ;  /* 0x0020706c01007387 */ /* 0x000fe80000100a00 */
[----:B------:R-:W-:Y:S01]  /*70980*/  LDGSTS.E [R5+-0x39e00], desc[UR4][R120.64], P0 ;  /* 0xc620000078057fae */ /* 0x000fe20008121844 */
[----:B--2---:R-:W-:-:S03]  /*70990*/  IADD3 R76, P1, R10, R4, RZ ;  /* 0x000000040a4c7210 */ /* 0x004fc60007f3e0ff */
[----:B------:R-:W-:Y:S02]  /*709a0*/  STL.64 [R1+0x2050], R106 ;  /* 0x0020506a01007387 */ /* 0x000fe40000100a00 */
[--C-:B------:R-:W-:Y:S01]  /*709b0*/  IMAD.X R77, R11, 0x1, R3.reuse, P1 ;  /* 0x000000010b4d7824 */ /* 0x100fe200008e0603 */
[-C--:B------:R-:W-:Y:S01]  /*709c0*/  IADD3 R10, P1, R84, R4.reuse, RZ ;  /* 0x00000004540a7210 */ /* 0x080fe20007f3e0ff */
[----:B------:R-:W-:Y:S04]  /*709d0*/  LDGSTS.E [R5+-0x39a00], desc[UR4][R118.64], P0 ;  /* 0xc660000076057fae */ /* 0x000fe80008121844 */
[--C-:B------:R-:W-:Y:S01]  /*709e0*/  IMAD.X R11, R85, 0x1, R3.reuse, P1 ;  /* 0x00000001550b7824 */ /* 0x100fe200008e0603 */
[-C--:B----4-:R-:W-:Y:S01]  /*709f0*/  IADD3 R84, P1, R82, R4.reuse, RZ ;  /* 0x0000000452547210 */ /* 0x090fe20007f3e0ff */
[----:B------:R-:W-:Y:S04]  /*70a00*/  STL.64 [R1+0x2030], R104 ;  /* 0x0020306801007387 */ /* 0x000fe80000100a00 */
[--C-:B------:R-:W-:Y:S01]  /*70a10*/  IMAD.X R85, R83, 0x1, R3.reuse, P1 ;  /* 0x0000000153557824 */ /* 0x100fe200008e0603 */
[-C--:B------:R-:W-:Y:S01]  /*70a20*/  IADD3 R82, P1, R80, R4.reuse, RZ ;  /* 0x0000000450527210 */ /* 0x080fe20007f3e0ff */
[----:B------:R-:W-:Y:S04]  /*70a30*/  LDGSTS.E [R5+-0x39600], desc[UR4][R116.64], P0 ;  /* 0xc6a0000074057fae */ /* 0x000fe80008121844 */
[----:B------:R-:W-:Y:S01]  /*70a40*/  IMAD.X R83, R81, 0x1, R3, P1 ;  /* 0x0000000151537824 */ /* 0x000fe200008e0603 */
[----:B------:R-:W-:Y:S04]  /*70a50*/  STL.64 [R1+0x2010], R102 ;  /* 0x0020106601007387 */ /* 0x000fe80000100a00 */
[----:B------:R-:W-:Y:S01]  /*70a60*/  LDGSTS.E [R5+-0x39200], desc[UR4][R114.64], P0 ;  /* 0xc6e0000072057fae */ /* 0x000fe20008121844 */
[----:B------:R-:W-:-:S03]  /*70a70*/  IADD3 R80, P1, R78, R4, RZ ;  /* 0x000000044e507210 */ /* 0x000fc60007f3e0ff */
[----:B------:R-:W-:Y:S02]  /*70a80*/  STL.64 [R1+0x1ff0], R100 ;  /* 0x001ff06401007387 */ /* 0x000fe40000100a00 */
[----:B------:R-:W-:Y:S02]  /*70a90*/  IMAD.X R81, R79, 0x1, R3, P1 ;  /* 0x000000014f517824 */ /* 0x000fe400008e0603 */
[----:B------:R-:W-:Y:S04]  /*70aa0*/  LDGSTS.E [R5+-0x38e00], desc[UR4][R112.64], P0 ;  /* 0xc720000070057fae */ /* 0x000fe80008121844 */
[----:B------:R-:W-:Y:S04]  /*70ab0*/  STL.64 [R1+0x1fd0], R98 ;  /* 0x001fd06201007387 */ /* 0x000fe80000100a00 */
[----:B------:R-:W-:Y:S01]  /*70ac0*/  LDGSTS.E [R5+-0x38a00], desc[UR4][R110.64], P0 ;  /* 0xc76000006e057fae */ /* 0x000fe20008121844 */
[----:B-1----:R-:W-:-:S03]  /*70ad0*/  IADD3 R78, P1, R12, R4, RZ ;  /* 0x000000040c4e7210 */ /* 0x002fc60007f3e0ff */
[----:B------:R-:W-:Y:S02]  /*70ae0*/  STL.64 [R1+0x1fb0], R96 ;  /* 0x001fb06001007387 */ /* 0x000fe40000100a00 */
        /* <DEDUP_REMOVED lines=41> */
[----:B------:R1:W-:Y:S04]  /*70d80*/  STL.64 [R1+0x1ed0], R10 ;  /* 0x001ed00a01007387 */ /* 0x0003e80000100a00 */
[----:B------:R-:W-:Y:S01]  /*70d90*/  IMAD.X R160, R161, 0x1, R3, P1 ;  /* 0x00000001a1a07824 */ /* 0x000fe200008e0603 */
[----:B------:R-:W-:Y:S01]  /*70da0*/  IADD3 R138, P1, R152, R4, RZ ;  /* 0x00000004988a7210 */ /* 0x000fe20007f3e0ff */
[----:B------:R-:W-:Y:S01]  /*70db0*/  IMAD.MOV.U32 R6, RZ, RZ, R7 ;  /* 0x000000ffff067224 */ /* 0x000fe200078e0007 */
[----:B------:R-:W-:Y:S01]  /*70dc0*/  LDGSTS.E [R5+-0x2ea00], desc[UR4][R94.64], P0 ;  /* 0xd16000005e057fae */ /* 0x000fe20008121844 */
[----:B------:R-:W-:-:S02]  /*70dd0*/  IMAD.MOV.U32 R7, RZ, RZ, R151 ;  /* 0x000000ffff077224 */ /* 0x000fc400078e0097 */
[--C-:B------:R-:W-:Y:S01]  /*70de0*/  IMAD.X R152, R153, 0x1, R3.reuse, P1 ;  /* 0x0000000199987824 */ /* 0x100fe200008e0603 */
[----:B------:R-:W-:Y:S01]  /*70df0*/  IADD3 R14, P1, R16, R4, RZ ;  /* 0x00000004100e7210 */ /* 0x000fe20007f3e0ff */
        /* <DEDUP_REMOVED lines=13> */
[----:B------:R-:W-:-:S02]  /*70ed0*/  IMAD.MOV.U32 R17, RZ, RZ, R16 ;  /* 0x000000ffff117224 */ /* 0x000fc400078e0010 */
[----:B------:R-:W-:Y:S01]  /*70ee0*/  IMAD.MOV.U32 R16, RZ, RZ, R14 ;  /* 0x000000ffff107224 */ /* 0x000fe200078e000e */
[----:B------:R-:W-:Y:S04]  /*70ef0*/  LDGSTS.E [R5+-0x2ce00], desc[UR4][R84.64], P0 ;  /* 0xd320000054057fae */ /* 0x000fe80008121844 */
[----:B------:R-:W-:Y:S04]  /*70f00*/  LDGSTS.E [R5+-0x2ca00], desc[UR4][R82.64], P0 ;  /* 0xd360000052057fae */ /* 0x000fe80008121844 */
[----:B-1----:R-:W4:Y:S04]  /*70f10*/  LDL.LU R11, [R1+0x2a54] ;  /* 0x002a5400010b7983 */ /* 0x002f280000300800 */
[----:B------:R-:W4:Y:S04]  /*70f20*/  LDL.LU R77, [R1+0x2a74] ;  /* 0x002a7400014d7983 */ /* 0x000f280000300800 */
[----:B------:R-:W-:Y:S04]  /*70f30*/  LDGSTS.E [R5+-0x2c600], desc[UR4][R80.64], P0 ;  /* 0xd3a0000050057fae */ /* 0x000fe80008121844 */
[----:B------:R-:W4:Y:S04]  /*70f40*/  LDL.LU R14, [R1+0x2a50] ;  /* 0x002a5000010e7983 */ /* 0x000f280000300800 */
[----:B------:R-:W-:Y:S04]  /*70f50*/  LDGSTS.E [R5+-0x2c200], desc[UR4][R78.64], P0 ;  /* 0xd3e000004e057fae */ /* 0x000fe80008121844 */
[----:B--2---:R-:W2:Y:S04]  /*70f60*/  LDL R81, [R1+0x3210] ;  /* 0x0032100001517983 */ /* 0x004ea80000100800 */
[----:B------:R-:W2:Y:S04]  /*70f70*/  LDL.LU R80, [R1+0x2a70] ;  /* 0x002a700001507983 */ /* 0x000ea80000300800 */
[----:B------:R-:W-:Y:S04]  /*70f80*/  LDGSTS.E [R5+-0x2be00], desc[UR4][R12.64], P0 ;  /* 0xd42000000c057fae */ /* 0x000fe80008121844 */
[----:B------:R-:W-:Y:S04]  /*70f90*/  LDGSTS.E [R5+-0x2ba00], desc[UR4][R6.64], P0 ;  /* 0xd460000006057fae */ /* 0x000fe80008121844 */
[----:B------:R-:W2:Y:S04]  /*70fa0*/  LDL.LU R76, [R1+0x2a90] ;  /* 0x002a9000014c7983 */ /* 0x000ea80000300800 */
[----:B---3--:R-:W3:Y:S04]  /*70fb0*/  LDL.LU R6, [R1+0x2a94] ;  /* 0x002a940001067983 */ /* 0x008ee80000300800 */
[----:B------:R-:W3:Y:S04]  /*70fc0*/  LDL.LU R78, [R1+0x2ab0] ;  /* 0x002ab000014e7983 */ /* 0x000ee80000300800 */
[----:B------:R-:W3:Y:S01]  /*70fd0*/  LDL.LU R7, [R1+0x2ab4] ;  /* 0x002ab40001077983 */ /* 0x000ee20000300800 */
[----:B------:R-:W-:-:S03]  /*70fe0*/  IMAD.MOV.U32 R249, RZ, RZ, R248 ;  /* 0x000000fffff97224 */ /* 0x000fc600078e00f8 */
[----:B------:R-:W3:Y:S01]  /*70ff0*/  LDL.LU R79, [R1+0x2ad0] ;  /* 0x002ad000014f7983 */ /* 0x000ee20000300800 */
[----:B------:R-:W-:Y:S02]  /*71000*/  IMAD.MOV.U32 R248, RZ, RZ, R150 ;  /* 0x000000fffff87224 */ /* 0x000fe400078e0096 */
[----:B------:R-:W-:Y:S01]  /*71010*/  IMAD.MOV.U32 R241, RZ, RZ, R240 ;  /* 0x000000fffff17224 */ /* 0x000fe200078e00f0 */
[----:B------:R-:W3:Y:S01]  /*71020*/  LDL.LU R12, [R1+0x2ad4] ;  /* 0x002ad400010c7983 */ /* 0x000ee20000300800 */
[----:B------:R-:W-:Y:S02]  /*71030*/  IMAD.MOV.U32 R240, RZ, RZ, R149 ;  /* 0x000000fffff07224 */ /* 0x000fe400078e0095 */
[----:B------:R-:W-:Y:S01]  /*71040*/  IMAD.MOV.U32 R233, RZ, RZ, R232 ;  /* 0x000000ffffe97224 */ /* 0x000fe200078e00e8 */
[----:B------:R-:W3:Y:S01]  /*71050*/  LDL.LU R13, [R1+0x2af0] ;  /* 0x002af000010d7983 */ /* 0x000ee20000300800 */
[----:B------:R-:W-:Y:S02]  /*71060*/  IMAD.MOV.U32 R232, RZ, RZ, R148 ;  /* 0x000000ffffe87224 */ /* 0x000fe400078e0094 */
[----:B------:R-:W-:Y:S01]  /*71070*/  IMAD.MOV.U32 R225, RZ, RZ, R224 ;  /* 0x000000ffffe17224 */ /* 0x000fe200078e00e0 */
[----:B------:R-:W3:Y:S01]  /*71080*/  LDL.LU R10, [R1+0x2af4] ;  /* 0x002af400010a7983 */ /* 0x000ee20000300800 */
        /* <DEDUP_REMOVED lines=27> */
[----:B------:R-:W-:-:S03]  /*71240*/  IMAD.MOV.U32 R152, RZ, RZ, R138 ;  /* 0x000000ffff987224 */ /* 0x000fc600078e008a */
[----:B------:R-:W-:Y:S04]  /*71250*/  LDGSTS.E [R5+-0x29200], desc[UR4][R176.64], P0 ;  /* 0xd6e00000b0057fae */ /* 0x000fe80008121844 */
[----:B------:R-:W-:Y:S04]  /*71260*/  LDGSTS.E [R5+-0x28e00], desc[UR4][R168.64], P0 ;  /* 0xd7200000a8057fae */ /* 0x000fe80008121844 */
[----:B------:R-:W-:Y:S04]  /*71270*/  LDGSTS.E [R5+-0x28a00], desc[UR4][R160.64], P0 ;  /* 0xd7600000a0057fae */ /* 0x000fe80008121844 */
[----:B------:R-:W-:Y:S04]  /*71280*/  LDGSTS.E [R5+-0x28600], desc[UR4][R152.64], P0 ;  /* 0xd7a0000098057fae */ /* 0x000fe80008121844 */
[----:B------:R1:W-:Y:S02]  /*71290*/  LDGSTS.E [R5+-0x28200], desc[UR4][R16.64], P0 ;  /* 0xd7e0000010057fae */ /* 0x0003e40008121844 */
[----:B-1----:R-:W-:Y:S01]  /*712a0*/  IMAD.U32 R5, RZ, RZ, UR13 ;  /* 0x0000000dff057e24 */ /* 0x002fe2000f8e00ff */
[----:B----4-:R-:W-:-:S02]  /*712b0*/  IADD3 R11, P1, R11, R4, RZ ;  /* 0x000000040b0b7210 */ /* 0x010fc40007f3e0ff */
[----:B------:R-:W-:-:S03]  /*712c0*/  IADD3 R77, P2, R77, R4, RZ ;  /* 0x000000044d4d7210 */ /* 0x000fc60007f5e0ff */
[----:B------:R1:W-:Y:S01]  /*712d0*/  STL [R1+0x2a54], R11 ;  /* 0x002a540b01007387 */ /* 0x0003e20000100800 */
[----:B------:R-:W-:Y:S02]  /*712e0*/  IMAD.MOV.U32 R82, RZ, RZ, R11 ;  /* 0x000000ffff527224 */ /* 0x000fe400078e000b */
[----:B------:R-:W-:Y:S01]  /*712f0*/  IMAD.X R14, R14, 0x1, R3, P1 ;  /* 0x000000010e0e7824 */ /* 0x000fe200008e0603 */
[----:B------:R-:W-:Y:S04]  /*71300*/  STL [R1+0x2a74], R77 ;  /* 0x002a744d01007387 */ /* 0x000fe80000100800 */
[----:B------:R4:W-:Y:S01]  /*71310*/  STL [R1+0x2a50], R14 ;  /* 0x002a500e01007387 */ /* 0x0009e20000100800 */
[----:B------:R-:W-:Y:S01]  /*71320*/  IMAD.MOV.U32 R83, RZ, RZ, R14 ;  /* 0x000000ffff537224 */ /* 0x000fe200078e000e */
[----:B--2---:R-:W-:-:S02]  /*71330*/  IADD3 R5, R81, 0x100000, R5 ;  /* 0x0010000051057810 */ /* 0x004fc40007ffe005 */
[----:B-1----:R-:W2:Y:S01]  /*71340*/  LDL.LU R11, [R1+0x2b14] ;  /* 0x002b1400010b7983 */ /* 0x002ea20000300800 */
[----:B------:R-:W-:-:S03]  /*71350*/  IMAD.X R80, R80, 0x1, R3, P2 ;  /* 0x0000000150507824 */ /* 0x000fc600010e0603 */
[----:B------:R1:W-:Y:S01]  /*71360*/  LDGSTS.E [R5+-0x3fd00], desc[UR4][R82.64], P0 ;  /* 0xc030000052057fae */ /* 0x0003e20008121844 */
[----:B------:R-:W-:-:S03]  /*71370*/  IMAD.MOV.U32 R81, RZ, RZ, R80 ;  /* 0x000000ffff517224 */ /* 0x000fc600078e0050 */
[----:B------:R1:W-:Y:S04]  /*71380*/  STL [R1+0x2a70], R80 ;  /* 0x002a705001007387 */ /* 0x0003e80000100800 */
[----:B----4-:R-:W4:Y:S01]  /*71390*/  LDL.LU R14, [R1+0x2b34] ;  /* 0x002b3400010e7983 */ /* 0x010f220000300800 */
[----:B-1----:R-:W-:-:S05]  /*713a0*/  IMAD.MOV.U32 R80, RZ, RZ, R77 ;  /* 0x000000ffff507224 */ /* 0x002fca00078e004d */
[----:B------:R-:W-:Y:S04]  /*713b0*/  LDGSTS.E [R5+-0x3f900], desc[UR4][R80.64], P0 ;  /* 0xc070000050057fae */ /* 0x000fe80008121844 */
[----:B------:R-:W4:Y:S04]  /*713c0*/  LDL.LU R80, [R1+0x2b10] ;  /* 0x002b100001507983 */ /* 0x000f280000300800 */
[----:B------:R-:W4:Y:S01]  /*713d0*/  LDL.LU R77, [R1+0x2b30] ;  /* 0x002b3000014d7983 */ /* 0x000f220000300800 */
[-C--:B---3--:R-:W-:Y:S02]  /*713e0*/  IADD3 R6, P1, R6, R4.reuse, RZ ;  /* 0x0000000406067210 */ /* 0x088fe40007f3e0ff */
[----:B------:R-:W-:-:S03]  /*713f0*/  IADD3 R7, P2, R7, R4, RZ ;  /* 0x0000000407077210 */ /* 0x000fc60007f5e0ff */
[--C-:B------:R-:W-:Y:S02]  /*71400*/  IMAD.X R76, R76, 0x1, R3.reuse, P1 ;  /* 0x000000014c4c7824 */ /* 0x100fe400008e0603 */
[----:B------:R-:W-:Y:S01]  /*71410*/  IMAD.X R78, R78, 0x1, R3, P2 ;  /* 0x000000014e4e7824 */ /* 0x000fe200010e0603 */
[----:B------:R-:W-:Y:S01]  /*71420*/  STL [R1+0x2a94], R6 ;  /* 0x002a940601007387 */ /* 0x000fe20000100800 */
[----:B------:R-:W-:Y:S02]  /*71430*/  IMAD.MOV.U32 R82, RZ, RZ, R6 ;  /* 0x000000ffff527224 */ /* 0x000fe400078e0006 */
[----:B------:R-:W-:Y:S01]  /*71440*/  IMAD.MOV.U32 R83, RZ, RZ, R76 ;  /* 0x000000ffff537224 */ /* 0x000fe200078e004c */
[----:B------:R1:W-:Y:S04]  /*71450*/  STL [R1+0x2a90], R76 ;  /* 0x002a904c01007387 */ /* 0x0003e80000100800 */
[----:B------:R-:W-:Y:S04]  /*71460*/  STL [R1+0x2ab4], R7 ;  /* 0x002ab40701007387 */ /* 0x000fe80000100800 */
[----:B------:R3:W-:Y:S04]  /*71470*/  STL [R1+0x2ab0], R78 ;  /* 0x002ab04e01007387 */ /* 0x0007e80000100800 */
[----:B-1----:R-:W4:Y:S04]  /*71480*/  LDL.LU R76, [R1+0x2b54] ;  /* 0x002b5400014c7983 */ /* 0x002f280000300800 */
[----:B------:R1:W-:Y:S04]  /*71490*/  LDGSTS.E [R5+-0x3f500], desc[UR4][R82.64], P0 ;  /* 0xc0b0000052057fae */ /* 0x0003e80008121844 */
[----:B------:R-:W4:Y:S01]  /*714a0*/  LDL.LU R6, [R1+0x2b74] ;  /* 0x002b740001067983 */ /* 0x000f220000300800 */
[----:B-1----:R-:W-:-:S03]  /*714b0*/  IMAD.MOV.U32 R83, RZ, RZ, R78 ;  /* 0x000000ffff537224 */ /* 0x002fc600078e004e */
[----:B---3--:R-:W3:Y:S01]  /*714c0*/  LDL.LU R78, [R1+0x2b50] ;  /* 0x002b5000014e7983 */ /* 0x008ee20000300800 */
[----:B------:R-:W-:-:S03]  /*714d0*/  IMAD.MOV.U32 R82, RZ, RZ, R7 ;  /* 0x000000ffff527224 */ /* 0x000fc600078e0007 */
[----:B------:R-:W3:Y:S01]  /*714e0*/  LDL.LU R7, [R1+0x2b70] ;  /* 0x002b700001077983 */ /* 0x000ee20000300800 */
        /* <DEDUP_REMOVED lines=8> */
[----:B------:R-:W-:Y:S01]  /*71570*/  STL [R1+0x2af4], R10 ;  /* 0x002af40a01007387 */ /* 0x000fe20000100800 */
[----:B------:R-:W-:-:S03]  /*71580*/  IMAD.MOV.U32 R83, RZ, RZ, R79 ;  /* 0x000000ffff537224 */ /* 0x000fc600078e004f */
[----:B------:R-:W3:Y:S04]  /*71590*/  LDL.LU R81, [R1+0x2b94] ;  /* 0x002b940001517983 */ /* 0x000ee80000300800 */
[----:B------:R1:W-:Y:S04]  /*715a0*/  STL [R1+0x2af0], R13 ;  /* 0x002af00d01007387 */ /* 0x0003e80000100800 */
[----:B------:R-:W3:Y:S01]  /*715b0*/  LDL.LU R12, [R1+0x2bb4] ;  /* 0x002bb400010c7983 */ /* 0x000ee20000300800 */
[----:B------:R-:W-:-:S03]  /*715c0*/  IMAD.MOV.U32 R85, RZ, RZ, R13 ;  /* 0x000000ffff557224 */ /* 0x000fc600078e000d */
[----:B------:R-:W-:Y:S04]  /*715d0*/  LDGSTS.E [R5+-0x3ed00], desc[UR4][R82.64], P0 ;  /* 0xc130000052057fae */ /* 0x000fe80008121844 */
[----:B------:R-:W3:Y:S04]  /*715e0*/  LDL.LU R82, [R1+0x2b90] ;  /* 0x002b900001527983 */ /* 0x000ee80000300800 */
[----:B-1----:R-:W3:Y:S01]  /*715f0*/  LDL.LU R13, [R1+0x2bb0] ;  /* 0x002bb000010d7983 */ /* 0x002ee20000300800 */
[----:B------:R-:W-:-:S03]  /*71600*/  IMAD.MOV.U32 R84, RZ, RZ, R10 ;  /* 0x000000ffff547224 */ /* 0x000fc600078e000a */
[----:B------:R-:W3:Y:S04]  /*71610*/  LDL.LU R10, [R1+0x2bd4] ;  /* 0x002bd400010a7983 */ /* 0x000ee80000300800 */
[----:B------:R-:W3:Y:S04]  /*71620*/  LDL.LU R79, [R1+0x2bf4] ;  /* 0x002bf400014f7983 */ /* 0x000ee80000300800 */
[----:B------:R1:W-:Y:S01]  /*71630*/  LDGSTS.E [R5+-0x3e900], desc[UR4][R84.64], P0 ;  /* 0xc170000054057fae */ /* 0x0003e20008121844 */
[----:B--2---:R-:W-:-:S05]  /*71640*/  IADD3 R11, P1, R11, R4, RZ ;  /* 0x000000040b0b7210 */ /* 0x004fca0007f3e0ff */
[----:B------:R2:W-:Y:S01]  /*71650*/  STL [R1+0x2b14], R11 ;  /* 0x002b140b01007387 */ /* 0x0005e20000100800 */
[----:B----4-:R-:W-:Y:S01]  /*71660*/  IADD3 R14, P2, R14, R4, RZ ;  /* 0x000000040e0e7210 */ /* 0x010fe20007f5e0ff */
[----:B-1----:R-:W-:Y:S02]  /*71670*/  IMAD.MOV.U32 R84, RZ, RZ, R11 ;  /* 0x000000ffff547224 */ /* 0x002fe400078e000b */
[--C-:B------:R-:W-:Y:S02]  /*71680*/  IMAD.X R80, R80, 0x1, R3.reuse, P1 ;  /* 0x0000000150507824 */ /* 0x100fe400008e0603 */
[----:B------:R-:W-:-:S03]  /*71690*/  IMAD.X R77, R77, 0x1, R3, P2 ;  /* 0x000000014d4d7824 */ /* 0x000fc600010e0603 */
[----:B------:R1:W-:Y:S01]  /*716a0*/  STL [R1+0x2b10], R80 ;  /* 0x002b105001007387 */ /* 0x0003e20000100800 */
[----:B------:R-:W-:-:S03]  /*716b0*/  IMAD.MOV.U32 R85, RZ, RZ, R80 ;  /* 0x000000ffff557224 */ /* 0x000fc600078e0050 */
[----:B------:R-:W-:Y:S04]  /*716c0*/  STL [R1+0x2b34], R14 ;  /* 0x002b340e01007387 */ /* 0x000fe80000100800 */
[----:B------:R4:W-:Y:S04]  /*716d0*/  STL [R1+0x2b30], R77 ;  /* 0x002b304d01007387 */ /* 0x0009e80000100800 */
[----:B--2---:R-:W2:Y:S04]  /*716e0*/  LDL.LU R11, [R1+0x2bd0] ;  /* 0x002bd000010b7983 */ /* 0x004ea80000300800 */
[----:B-1----:R-:W2:Y:S04]  /*716f0*/  LDL.LU R80, [R1+0x2bf0] ;  /* 0x002bf00001507983 */ /* 0x002ea80000300800 */
[----:B------:R1:W-:Y:S01]  /*71700*/  LDGSTS.E [R5+-0x3e500], desc[UR4][R84.64], P0 ;  /* 0xc1b0000054057fae */ /* 0x0003e20008121844 */
[-C--:B------:R-:W-:Y:S01]  /*71710*/  IADD3 R76, P1, R76, R4.reuse, RZ ;  /* 0x000000044c4c7210 */ /* 0x080fe20007f3e0ff */
[----:B-1----:R-:W-:Y:S01]  /*71720*/  IMAD.MOV.U32 R84, RZ, RZ, R14 ;  /* 0x000000ffff547224 */ /* 0x002fe200078e000e */
[----:B------:R-:W-:Y:S01]  /*71730*/  IADD3 R6, P2, R6, R4, RZ ;  /* 0x0000000406067210 */ /* 0x000fe20007f5e0ff */
[----:B------:R-:W-:-:S02]  /*71740*/  IMAD.MOV.U32 R85, RZ, RZ, R77 ;  /* 0x000000ffff557224 */ /* 0x000fc400078e004d */
[----:B----4-:R-:W4:Y:S04]  /*71750*/  LDL.LU R77, [R1+0x2c14] ;  /* 0x002c1400014d7983 */ /* 0x010f280000300800 */
[----:B------:R-:W4:Y:S01]  /*71760*/  LDL.LU R14, [R1+0x2c34] ;  /* 0x002c3400010e7983 */ /* 0x000f220000300800 */
[----:B---3--:R-:W-:-:S03]  /*71770*/  IMAD.X R78, R78, 0x1, R3, P1 ;  /* 0x000000014e4e7824 */ /* 0x008fc600008e0603 */
[----:B------:R-:W-:Y:S04]  /*71780*/  STL [R1+0x2b54], R76 ;  /* 0x002b544c01007387 */ /* 0x000fe80000100800 */
[----:B------:R1:W-:Y:S01]  /*71790*/  LDGSTS.E [R5+-0x3e100], desc[UR4][R84.64], P0 ;  /* 0xc1f0000054057fae */ /* 0x0003e20008121844 */
[----:B------:R-:W-:-:S03]  /*717a0*/  IMAD.X R7, R7, 0x1, R3, P2 ;  /* 0x0000000107077824 */ /* 0x000fc600010e0603 */
[----:B------:R3:W-:Y:S04]  /*717b0*/  STL [R1+0x2b50], R78 ;  /* 0x002b504e01007387 */ /* 0x0007e80000100800 */
[----:B------:R-:W-:Y:S01]  /*717c0*/  STL [R1+0x2b74], R6 ;  /* 0x002b740601007387 */ /* 0x000fe20000100800 */
[----:B-1----:R-:W-:-:S03]  /*717d0*/  IMAD.MOV.U32 R85, RZ, RZ, R78 ;  /* 0x000000ffff557224 */ /* 0x002fc600078e004e */
[----:B---3--:R-:W3:Y:S01]  /*717e0*/  LDL.LU R78, [R1+0x2c10] ;  /* 0x002c1000014e7983 */ /* 0x008ee20000300800 */
[----:B------:R-:W-:-:S03]  /*717f0*/  IMAD.MOV.U32 R84, RZ, RZ, R76 ;  /* 0x000000ffff547224 */ /* 0x000fc600078e004c */
[----:B------:R1:W-:Y:S04]  /*71800*/  STL [R1+0x2b70], R7 ;  /* 0x002b700701007387 */ /* 0x0003e80000100800 */
[----:B------:R-:W3:Y:S01]  /*71810*/  LDL.LU R76, [R1+0x2c30] ;  /* 0x002c3000014c7983 */ /* 0x000ee20000300800 */
[----:B------:R-:W-:-:S03]  /*71820*/  IADD3 R81, P1, R81, R4, RZ ;  /* 0x0000000451517210 */ /* 0x000fc60007f3e0ff */
[----:B------:R-:W-:Y:S01]  /*71830*/  LDGSTS.E [R5+-0x3dd00], desc[UR4][R84.64], P0 ;  /* 0xc230000054057fae */ /* 0x000fe20008121844 */
[----:B------:R-:W-:-:S03]  /*71840*/  IADD3 R12, P2, R12, R4, RZ ;  /* 0x000000040c0c7210 */ /* 0x000fc60007f5e0ff */
[----:B------:R3:W-:Y:S04]  /*71850*/  LDGSTS.E [R5+-0x3d900], desc[UR4][R6.64], P0 ;  /* 0xc270000006057fae */ /* 0x0007e80008121844 */
[----:B-1----:R-:W3:Y:S01]  /*71860*/  LDL.LU.64 R6, [R1+0x2228] ;  /* 0x0022280001067983 */ /* 0x002ee20000300a00 */
[--C-:B------:R-:W-:Y:S02]  /*71870*/  IMAD.X R82, R82, 0x1, R3.reuse, P1 ;  /* 0x0000000152527824 */ /* 0x100fe400008e0603 */
[----:B------:R-:W-:Y:S01]  /*71880*/  IMAD.X R13, R13, 0x1, R3, P2 ;  /* 0x000000010d0d7824 */ /* 0x000fe200010e0603 */
[----:B------:R-:W-:Y:S01]  /*71890*/  STL [R1+0x2b94], R81 ;  /* 0x002b945101007387 */ /* 0x000fe20000100800 */
[----:B------:R-:W-:-:S03]  /*718a0*/  IMAD.MOV.U32 R83, RZ, RZ, R82 ;  /* 0x000000ffff537224 */ /* 0x000fc600078e0052 */
[----:B------:R1:W-:Y:S04]  /*718b0*/  STL [R1+0x2b90], R82 ;  /* 0x002b905201007387 */ /* 0x0003e80000100800 */
[----:B------:R-:W-:Y:S04]  /*718c0*/  STL [R1+0x2bb4], R12 ;  /* 0x002bb40c01007387 */ /* 0x000fe80000100800 */
[----:B------:R1:W-:Y:S02]  /*718d0*/  STL [R1+0x2bb0], R13 ;  /* 0x002bb00d01007387 */ /* 0x0003e40000100800 */
[----:B-1----:R-:W-:-:S02]  /*718e0*/  IMAD.MOV.U32 R82, RZ, RZ, R81 ;  /* 0x000000ffff527224 */ /* 0x002fc400078e0051 */
[----:B------:R-:W3:Y:S04]  /*718f0*/  LDL.LU.64 R92, [R1+0x2208] ;  /* 0x00220800015c7983 */ /* 0x000ee80000300a00 */
[----:B------:R-:W-:Y:S04]  /*71900*/  LDGSTS.E [R5+-0x3d500], desc[UR4][R82.64], P0 ;  /* 0xc2b0000052057fae */ /* 0x000fe80008121844 */
[----:B------:R1:W-:Y:S01]  /*71910*/  LDGSTS.E [R5+-0x3d100], desc[UR4][R12.64], P0 ;  /* 0xc2f000000c057fae */ /* 0x0003e20008121844 */
[-C--:B------:R-:W-:Y:S02]  /*71920*/  IADD3 R10, P1, R10, R4.reuse, RZ ;  /* 0x000000040a0a7210 */ /* 0x080fe40007f3e0ff */
[----:B------:R-:W-:Y:S01]  /*71930*/  IADD3 R79, P2, R79, R4, RZ ;  /* 0x000000044f4f7210 */ /* 0x000fe20007f5e0ff */
[----:B------:R-:W3:Y:S04]  /*71940*/  LDL.LU.64 R12, [R1+0x21e8] ;  /* 0x0021e800010c7983 */ /* 0x000ee80000300a00 */
[----:B------:R-:W3:Y:S04]  /*71950*/  LDL.LU.64 R86, [R1+0x21c8] ;  /* 0x0021c80001567983 */ /* 0x000ee80000300a00 */
[----:B------:R-:W-:Y:S01]  /*71960*/  STL [R1+0x2bd4], R10 ;  /* 0x002bd40a01007387 */ /* 0x000fe20000100800 */
[----:B--2---:R-:W-:-:S02]  /*71970*/  IMAD.X R11, R11, 0x1, R3, P1 ;  /* 0x000000010b0b7824 */ /* 0x004fc400008e0603 */
[----:B------:R-:W-:-:S03]  /*71980*/  IMAD.X R80, R80, 0x1, R3, P2 ;  /* 0x0000000150507824 */ /* 0x000fc600010e0603 */
[----:B------:R2:W-:Y:S04]  /*71990*/  STL [R1+0x2bd0], R11 ;  /* 0x002bd00b01007387 */ /* 0x0005e80000100800 */
[----:B------:R-:W-:Y:S04]  /*719a0*/  STL [R1+0x2bf4], R79 ;  /* 0x002bf44f01007387 */ /* 0x000fe80000100800 */
[----:B------:R1:W-:Y:S04]  /*719b0*/  LDGSTS.E [R5+-0x3cd00], desc[UR4][R10.64], P0 ;  /* 0xc33000000a057fae */ /* 0x0003e80008121844 */
[----:B------:R1:W-:Y:S04]  /*719c0*/  STL [R1+0x2bf0], R80 ;  /* 0x002bf05001007387 */ /* 0x0003e80000100800 */
[----:B--2---:R-:W2:Y:S01]  /*719d0*/  LDL.LU.64 R10, [R1+0x21a8] ;  /* 0x0021a800010a7983 */ /* 0x004ea20000300a00 */
[----:B----4-:R-:W-:-:S03]  /*719e0*/  IADD3 R77, P1, R77, R4, RZ ;  /* 0x000000044d4d7210 */ /* 0x010fc60007f3e0ff */
[----:B------:R-:W4:Y:S01]  /*719f0*/  LDL.LU.64 R84, [R1+0x2188] ;  /* 0x0021880001547983 */ /* 0x000f220000300a00 */
[----:B------:R-:W-:Y:S01]  /*71a00*/  IMAD.MOV.U32 R81, RZ, RZ, R80 ;  /* 0x000000ffff517224 */ /* 0x000fe200078e0050 */
[----:B------:R-:W-:Y:S01]  /*71a10*/  IADD3 R14, P2, R14, R4, RZ ;  /* 0x000000040e0e7210 */ /* 0x000fe20007f5e0ff */
[----:B-1----:R-:W-:Y:S01]  /*71a20*/  IMAD.MOV.U32 R80, RZ, RZ, R79 ;  /* 0x000000ffff507224 */ /* 0x002fe200078e004f */
[----:B------:R-:W4:Y:S04]  /*71a30*/  LDL.LU.64 R82, [R1+0x2168] ;  /* 0x0021680001527983 */ /* 0x000f280000300a00 */
[----:B------:R-:W-:Y:S04]  /*71a40*/  STL [R1+0x2c14], R77 ;  /* 0x002c144d01007387 */ /* 0x000fe80000100800 */
[----:B------:R-:W-:Y:S01]  /*71a50*/  LDGSTS.E [R5+-0x3c900], desc[UR4][R80.64], P0 ;  /* 0xc370000050057fae */ /* 0x000fe20008121844 */
[----:B---3--:R-:W-:-:S04]  /*71a60*/  IMAD.X R78, R78, 0x1, R3, P1 ;  /* 0x000000014e4e7824 */ /* 0x008fc800008e0603 */
[----:B------:R-:W-:Y:S01]  /*71a70*/  IMAD.MOV.U32 R79, RZ, RZ, R78 ;  /* 0x000000ffff4f7224 */ /* 0x000fe200078e004e */
[----:B------:R1:W-:Y:S01]  /*71a80*/  STL [R1+0x2c10], R78 ;  /* 0x002c104e01007387 */ /* 0x0003e20000100800 */
[----:B------:R-:W-:-:S03]  /*71a90*/  IMAD.X R76, R76, 0x1, R3, P2 ;  /* 0x000000014c4c7824 */ /* 0x000fc600010e0603 */
[----:B------:R-:W-:Y:S04]  /*71aa0*/  STL [R1+0x2c34], R14 ;  /* 0x002c340e01007387 */ /* 0x000fe80000100800 */
[----:B------:R-:W3:Y:S01]  /*71ab0*/  LDL.LU.64 R80, [R1+0x2148] ;  /* 0x0021480001507983 */ /* 0x000ee20000300a00 */
[----:B-1----:R-:W-:-:S03]  /*71ac0*/  IMAD.MOV.U32 R78, RZ, RZ, R77 ;  /* 0x000000ffff4e7224 */ /* 0x002fc600078e004d */
[----:B------:R1:W-:Y:S04]  /*71ad0*/  STL [R1+0x2c30], R76 ;  /* 0x002c304c01007387 */ /* 0x0003e80000100800 */
[----:B------:R-:W-:Y:S01]  /*71ae0*/  LDGSTS.E [R5+-0x3c500], desc[UR4][R78.64], P0 ;  /* 0xc3b000004e057fae */ /* 0x000fe20008121844 */
[----:B------:R-:W-:Y:S02]  /*71af0*/  IMAD.MOV.U32 R77, RZ, RZ, R76 ;  /* 0x000000ffff4d7224 */ /* 0x000fe400078e004c */
[----:B-1----:R-:W-:Y:S01]  /*71b00*/  IMAD.MOV.U32 R76, RZ, RZ, R14 ;  /* 0x000000ffff4c7224 */ /* 0x002fe200078e000e */
[----:B------:R-:W-:-:S04]  /*71b10*/  IADD3 R88, P1, R6, R4, RZ ;  /* 0x0000000406587210 */ /* 0x000fc80007f3e0ff */
[----:B------:R1:W-:Y:S04]  /*71b20*/  LDGSTS.E [R5+-0x3c100], desc[UR4][R76.64], P0 ;  /* 0xc3f000004c057fae */ /* 0x0003e80008121844 */
[----:B------:R-:W3:Y:S04]  /*71b30*/  LDL.LU.64 R78, [R1+0x2128] ;  /* 0x00212800014e7983 */ /* 0x000ee80000300a00 */
[----:B------:R-:W3:Y:S04]  /*71b40*/  LDL.LU.64 R108, [R1+0x2108] ;  /* 0x00210800016c7983 */ /* 0x000ee80000300a00 */
[----:B------:R-:W3:Y:S01]  /*71b50*/  LDL.LU.64 R76, [R1+0x20e8] ;  /* 0x0020e800014c7983 */ /* 0x000ee20000300a00 */
[----:B------:R-:W-:-:S03]  /*71b60*/  IMAD.X R6, R7, 0x1, R3, P1 ;  /* 0x0000000107067824 */ /* 0x000fc600008e0603 */
[----:B------:R-:W3:Y:S01]  /*71b70*/  LDL.LU.64 R112, [R1+0x20c8] ;  /* 0x0020c80001707983 */ /* 0x000ee20000300a00 */
[----:B------:R-:W-:-:S03]  /*71b80*/  IADD3 R90, P1, R92, R4, RZ ;  /* 0x000000045c5a7210 */ /* 0x000fc60007f3e0ff */
[----:B------:R-:W3:Y:S02]  /*71b90*/  LDL.LU.64 R114, [R1+0x20a8] ;  /* 0x0020a80001727983 */ /* 0x000ee40000300a00 */
[----:B------:R-:W-:Y:S01]  /*71ba0*/  IMAD.X R91, R93, 0x1, R3, P1 ;  /* 0x000000015d5b7824 */ /* 0x000fe200008e0603 */
[----:B------:R-:W-:-:S05]  /*71bb0*/  IADD3 R92, P1, R12, R4, RZ ;  /* 0x000000040c5c7210 */ /* 0x000fca0007f3e0ff */
[----:B------:R-:W-:Y:S02]  /*71bc0*/  IMAD.X R93, R13, 0x1, R3, P1 ;  /* 0x000000010d5d7824 */ /* 0x000fe400008e0603 */
[----:B------:R-:W3:Y:S01]  /*71bd0*/  LDL.LU.64 R12, [R1+0x2088] ;  /* 0x00208800010c7983 */ /* 0x000ee20000300a00 */
[----:B------:R-:W-:-:S03]  /*71be0*/  IADD3 R94, P1, R86, R4, RZ ;  /* 0x00000004565e7210 */ /* 0x000fc60007f3e0ff */
[----:B------:R-:W3:Y:S02]  /*71bf0*/  LDL.LU.64 R118, [R1+0x2068] ;  /* 0x0020680001767983 */ /* 0x000ee40000300a00 */
[----:B------:R-:W-:Y:S02]  /*71c00*/  IMAD.X R95, R87, 0x1, R3, P1 ;  /* 0x00000001575f7824 */ /* 0x000fe400008e0603 */
[----:B------:R-:W3:Y:S01]  /*71c10*/  LDL.LU.64 R120, [R1+0x2048] ;  /* 0x0020480001787983 */ /* 0x000ee20000300a00 */
[----:B--2---:R-:W-:-:S05]  /*71c20*/  IADD3 R96, P1, R10, R4, RZ ;  /* 0x000000040a607210 */ /* 0x004fca0007f3e0ff */
[----:B------:R-:W-:Y:S02]  /*71c30*/  IMAD.X R97, R11, 0x1, R3, P1 ;  /* 0x000000010b617824 */ /* 0x000fe400008e0603 */
[----:B------:R-:W2:Y:S01]  /*71c40*/  LDL.LU.64 R10, [R1+0x2028] ;  /* 0x00202800010a7983 */ /* 0x000ea20000300a00 */
[----:B----4-:R-:W-:-:S03]  /*71c50*/  IADD3 R98, P1, R84, R4, RZ ;  /* 0x0000000454627210 */ /* 0x010fc60007f3e0ff */
[----:B------:R-:W4:Y:S02]  /*71c60*/  LDL.LU.64 R86, [R1+0x2008] ;  /* 0x0020080001567983 */ /* 0x000f240000300a00 */
        /* <DEDUP_REMOVED lines=8> */
[----:B------:R-:W-:-:S05]  /*71cf0*/  IADD3 R104, P1, R78, R4, RZ ;  /* 0x000000044e687210 */ /* 0x000fca0007f3e0ff */
[--C-:B------:R-:W-:Y:S01]  /*71d00*/  IMAD.X R105, R79, 0x1, R3.reuse, P1 ;  /* 0x000000014f697824 */ /* 0x100fe200008e0603 */
[-C--:B------:R-:W-:Y:S01]  /*71d10*/  IADD3 R106, P1, R108, R4.reuse, RZ ;  /* 0x000000046c6a7210 */ /* 0x080fe20007f3e0ff */
[----:B------:R-:W3:Y:S04]  /*71d20*/  LDL.LU.64 R78, [R1+0x1f88] ;  /* 0x001f8800014e7983 */ /* 0x000ee80000300a00 */
        /* <DEDUP_REMOVED lines=23> */
[--C-:B------:R-:W-:Y:S01]  /*71ea0*/  IMAD.X R125, R85, 0x1, R3.reuse, P1 ;  /* 0x00000001557d7824 */ /* 0x100fe200008e0603 */
[----:B------:R-:W-:Y:S01]  /*71eb0*/  IADD3 R126, P1, R82, R4, RZ ;  /* 0x00000004527e7210 */ /* 0x000fe20007f3e0ff */
[----:B------:R-:W4:Y:S04]  /*71ec0*/  LDL.LU.64 R84, [R1+0x1ec8] ;  /* 0x001ec80001547983 */ /* 0x000f280000300a00 */
[----:B------:R-:W-:-:S02]  /*71ed0*/  IMAD.X R127, R83, 0x1, R3, P1 ;  /* 0x00000001537f7824 */ /* 0x000fc400008e0603 */
[----:B------:R-:W4:Y:S01]  /*71ee0*/  LDL.LU.64 R82, [R1+0x1ea8] ;  /* 0x001ea80001527983 */ /* 0x000f220000300a00 */
[----:B---3--:R-:W-:-:S05]  /*71ef0*/  IADD3 R128, P1, R80, R4, RZ ;  /* 0x0000000450807210 */ /* 0x008fca0007f3e0ff */
[----:B------:R-:W-:Y:S02]  /*71f00*/  IMAD.X R129, R81, 0x1, R3, P1 ;  /* 0x0000000151817824 */ /* 0x000fe400008e0603 */
[----:B------:R-:W3:Y:S01]  /*71f10*/  LDL.LU.64 R80, [R1+0x1e88] ;  /* 0x001e880001507983 */ /* 0x000ee20000300a00 */
[----:B------:R-:W-:-:S05]  /*71f20*/  IADD3 R130, P1, R78, R4, RZ ;  /* 0x000000044e827210 */ /* 0x000fca0007f3e0ff */
[----:B------:R-:W-:Y:S02]  /*71f30*/  IMAD.X R131, R79, 0x1, R3, P1 ;  /* 0x000000014f837824 */ /* 0x000fe400008e0603 */
[----:B------:R-:W3:Y:S01]  /*71f40*/  LDL.LU.64 R78, [R1+0x1e68] ;  /* 0x001e6800014e7983 */ /* 0x000ee20000300a00 */
[----:B------:R-:W-:-:S05]  /*71f50*/  IADD3 R132, P1, R76, R4, RZ ;  /* 0x000000044c847210 */ /* 0x000fca0007f3e0ff */
[----:B------:R-:W-:Y:S01]  /*71f60*/  IMAD.X R133, R77, 0x1, R3, P1 ;  /* 0x000000014d857824 */ /* 0x000fe200008e0603 */
[----:B------:R-:W-:-:S05]  /*71f70*/  IADD3 R134, P1, R12, R4, RZ ;  /* 0x000000040c867210 */ /* 0x000fca0007f3e0ff */
[----:B------:R-:W-:Y:S02]  /*71f80*/  IMAD.X R135, R13, 0x1, R3, P1 ;  /* 0x000000010d877824 */ /* 0x000fe400008e0603 */
[----:B------:R-:W3:Y:S01]  /*71f90*/  LDL.LU.64 R12, [R1+0x1e48] ;  /* 0x001e4800010c7983 */ /* 0x000ee20000300a00 */
[----:B--2---:R-:W-:-:S05]  /*71fa0*/  IADD3 R136, P1, R10, R4, RZ ;  /* 0x000000040a887210 */ /* 0x004fca0007f3e0ff */
[----:B------:R-:W-:Y:S02]  /*71fb0*/  IMAD.X R137, R11, 0x1, R3, P1 ;  /* 0x000000010b897824 */ /* 0x000fe400008e0603 */
[----:B------:R-:W2:Y:S04]  /*71fc0*/  LDL.LU.64 R10, [R1+0x1e28] ;  /* 0x001e2800010a7983 */ /* 0x000ea80000300a00 */
[----:B------:R-:W2:Y:S01]  /*71fd0*/  LDL.LU.64 R76, [R1+0x1e08] ;  /* 0x001e0800014c7983 */ /* 0x000ea20000300a00 */
[----:B----4-:R-:W-:-:S05]  /*71fe0*/  IADD3 R138, P1, R140, R4, RZ ;  /* 0x000000048c8a7210 */ /* 0x010fca0007f3e0ff */
[----:B------:R-:W-:Y:S01]  /*71ff0*/  IMAD.X R139, R141, 0x1, R3, P1 ;  /* 0x000000018d8b7824 */ /* 0x000fe200008e0603 */
[----:B------:R-:W-:-:S05]  /*72000*/  IADD3 R140, P1, R86, R4, RZ ;  /* 0x00000004568c7210 */ /* 0x000fca0007f3e0ff */
[----:B------:R-:W-:Y:S01]  /*72010*/  IMAD.X R141, R87, 0x1, R3, P1 ;  /* 0x00000001578d7824 */ /* 0x000fe200008e0603 */
[----:B------:R-:W-:-:S05]  /*72020*/  IADD3 R142, P1, R84, R4, RZ ;  /* 0x00000004548e7210 */ /* 0x000fca0007f3e0ff */
[----:B------:R-:W-:Y:S01]  /*72030*/  IMAD.X R143, R85, 0x1, R3, P1 ;  /* 0x00000001558f7824 */ /* 0x000fe200008e0603 */
[----:B------:R-:W-:-:S05]  /*72040*/  IADD3 R144, P1, R82, R4, RZ ;  /* 0x0000000452907210 */ /* 0x000fca0007f3e0ff */
[----:B------:R-:W-:Y:S01]  /*72050*/  IMAD.X R145, R83, 0x1, R3, P1 ;  /* 0x0000000153917824 */ /* 0x000fe200008e0603 */
[----:B---3--:R-:W-:-:S05]  /*72060*/  IADD3 R146, P1, R80, R4, RZ ;  /* 0x0000000450927210 */ /* 0x008fca0007f3e0ff */
[----:B------:R-:W-:Y:S01]  /*72070*/  IMAD.X R147, R81, 0x1, R3, P1 ;  /* 0x0000000151937824 */ /* 0x000fe200008e0603 */
[----:B------:R-:W-:-:S05]  /*72080*/  IADD3 R148, P1, R78, R4, RZ ;  /* 0x000000044e947210 */ /* 0x000fca0007f3e0ff */
[----:B------:R-:W-:Y:S01]  /*72090*/  IMAD.X R149, R79, 0x1, R3, P1 ;  /* 0x000000014f957824 */ /* 0x000fe200008e0603 */
[----:B------:R-:W-:-:S05]  /*720a0*/  IADD3 R150, P1, R12, R4, RZ ;  /* 0x000000040c967210 */ /* 0x000fca0007f3e0ff */
[----:B------:R-:W-:Y:S02]  /*720b0*/  IMAD.X R151, R13, 0x1, R3, P1 ;  /* 0x000000010d977824 */ /* 0x000fe400008e0603 */
[----:B------:R-:W-:-:S05]  /*720c0*/  IMAD.MOV.U32 R89, RZ, RZ, R6 ;  /* 0x000000ffff597224 */ /* 0x000fca00078e0006 */
        /* <DEDUP_REMOVED lines=27> */
[----:B------:R4:W-:Y:S01]  /*72280*/  STL.64 [R1+0x1ec8], R142 ;  /* 0x001ec88e01007387 */ /* 0x0009e20000100a00 */
[----:B--2---:R-:W-:-:S03]  /*72290*/  IADD3 R12, P1, R10, R4, RZ ;  /* 0x000000040a0c7210 */ /* 0x004fc60007f3e0ff */
[----:B------:R2:W-:Y:S02]  /*722a0*/  LDGSTS.E [R5+-0x3bd00], desc[UR4][R88.64], P0 ;  /* 0xc430000058057fae */ /* 0x0005e40008121844 */
[--C-:B------:R-:W-:Y:S01]  /*722b0*/  IMAD.X R13, R11, 0x1, R3.reuse, P1 ;  /* 0x000000010b0d7824 */ /* 0x100fe200008e0603 */
[-C--:B------:R-:W-:Y:S01]  /*722c0*/  IADD3 R10, P1, R76, R4.reuse, RZ ;  /* 0x000000044c0a7210 */ /* 0x080fe20007f3e0ff */
[----:B------:R2:W-:Y:S04]  /*722d0*/  STL.64 [R1+0x1ea8], R144 ;  /* 0x001ea89001007387 */ /* 0x0005e80000100a00 */
[--C-:B------:R-:W-:Y:S01]  /*722e0*/  IMAD.X R11, R77, 0x1, R3.reuse, P1 ;  /* 0x000000014d0b7824 */ /* 0x100fe200008e0603 */
[-C--:B-1----:R-:W-:Y:S01]  /*722f0*/  IADD3 R76, P1, R246, R4.reuse, RZ ;  /* 0x00000004f64c7210 */ /* 0x082fe20007f3e0ff */
[----:B------:R1:W-:Y:S04]  /*72300*/  LDGSTS.E [R5+-0x3b900], desc[UR4][R90.64], P0 ;  /* 0xc47000005a057fae */ /* 0x0003e80008121844 */
[--C-:B------:R-:W-:Y:S01]  /*72310*/  IMAD.X R246, R247, 0x1, R3.reuse, P1 ;  /* 0x00000001f7f67824 */ /* 0x100fe200008e0603 */
[-C--:B------:R-:W-:Y:S01]  /*72320*/  IADD3 R77, P1, R238, R4.reuse, RZ ;  /* 0x00000004ee4d7210 */ /* 0x080fe20007f3e0ff */
[----:B------:R1:W-:Y:S04]  /*72330*/  STL.64 [R1+0x1e88], R146 ;  /* 0x001e889201007387 */ /* 0x0003e80000100a00 */
[--C-:B------:R-:W-:Y:S01]  /*72340*/  IMAD.X R238, R239, 0x1, R3.reuse, P1 ;  /* 0x00000001efee7824 */ /* 0x100fe200008e0603 */
[-C--:B------:R-:W-:Y:S01]  /*72350*/  IADD3 R78, P1, R230, R4.reuse, RZ ;  /* 0x00000004e64e7210 */ /* 0x080fe20007f3e0ff */
[----:B------:R1:W-:Y:S04]  /*72360*/  LDGSTS.E [R5+-0x3b500], desc[UR4][R92.64], P0 ;  /* 0xc4b000005c057fae */ /* 0x0003e80008121844 */
[--C-:B------:R-:W-:Y:S01]  /*72370*/  IMAD.X R230, R231, 0x1, R3.reuse, P1 ;  /* 0x00000001e7e67824 */ /* 0x100fe200008e0603 */
[-C--:B------:R-:W-:Y:S01]  /*72380*/  IADD3 R79, P1, R222, R4.reuse, RZ ;  /* 0x00000004de4f7210 */ /* 0x080fe20007f3e0ff */
[----:B------:R-:W-:Y:S01]  /*72390*/  IMAD.MOV.U32 R247, RZ, RZ, R246 ;  /* 0x000000fffff77224 */ /* 0x000fe200078e00f6 */
[----:B------:R1:W-:Y:S03]  /*723a0*/  STL.64 [R1+0x1e68], R148 ;  /* 0x001e689401007387 */ /* 0x0003e60000100a00 */
[--C-:B------:R-:W-:Y:S01]  /*723b0*/  IMAD.X R222, R223, 0x1, R3.reuse, P1 ;  /* 0x00000001dfde7824 */ /* 0x100fe200008e0603 */
[-C--:B------:R-:W-:Y:S01]  /*723c0*/  IADD3 R80, P1, R214, R4.reuse, RZ ;  /* 0x00000004d6507210 */ /* 0x080fe20007f3e0ff */
[----:B------:R-:W-:Y:S01]  /*723d0*/  IMAD.MOV.U32 R239, RZ, RZ, R238 ;  /* 0x000000ffffef7224 */ /* 0x000fe200078e00ee */
[----:B------:R1:W-:Y:S03]  /*723e0*/  LDGSTS.E [R5+-0x3b100], desc[UR4][R94.64], P0 ;  /* 0xc4f000005e057fae */ /* 0x0003e60008121844 */
[--C-:B------:R-:W-:Y:S01]  /*723f0*/  IMAD.X R214, R215, 0x1, R3.reuse, P1 ;  /* 0x00000001d7d67824 */ /* 0x100fe200008e0603 */
[-C--:B------:R-:W-:Y:S01]  /*72400*/  IADD3 R81, P1, R206, R4.reuse, RZ ;  /* 0x00000004ce517210 */ /* 0x080fe20007f3e0ff */
[----:B------:R-:W-:Y:S01]  /*72410*/  IMAD.MOV.U32 R246, RZ, RZ, R76 ;  /* 0x000000fffff67224 */ /* 0x000fe200078e004c */
[----:B------:R1:W-:Y:S03]  /*72420*/  LDGSTS.E [R5+-0x3ad00], desc[UR4][R96.64], P0 ;  /* 0xc530000060057fae */ /* 0x0003e60008121844 */
[--C-:B------:R-:W-:Y:S01]  /*72430*/  IMAD.X R206, R207, 0x1, R3.reuse, P1 ;  /* 0x00000001cfce7824 */ /* 0x100fe200008e0603 */
[-C--:B------:R-:W-:Y:S01]  /*72440*/  IADD3 R82, P1, R198, R4.reuse, RZ ;  /* 0x00000004c6527210 */ /* 0x080fe20007f3e0ff */
[----:B------:R1:W5:Y:S04]  /*72450*/  LDL.LU R76, [R1+0x3364] ;  /* 0x00336400014c7983 */ /* 0x0003680000300800 */
[----:B------:R-:W-:Y:S01]  /*72460*/  IMAD.X R198, R199, 0x1, R3, P1 ;  /* 0x00000001c7c67824 */ /* 0x000fe200008e0603 */
[-C--:B------:R-:W-:Y:S01]  /*72470*/  IADD3 R83, P1, R190, R4.reuse, RZ ;  /* 0x00000004be537210 */ /* 0x080fe20007f3e0ff */
[----:B------:R-:W-:Y:S01]  /*72480*/  IMAD.MOV.U32 R238, RZ, RZ, R77 ;  /* 0x000000ffffee7224 */ /* 0x000fe200078e004d */
[----:B------:R1:W-:Y:S03]  /*72490*/  LDGSTS.E [R5+-0x3a900], desc[UR4][R98.64], P0 ;  /* 0xc570000062057fae */ /* 0x0003e60008121844 */
[--C-:B------:R-:W-:Y:S01]  /*724a0*/  IMAD.X R190, R191, 0x1, R3.reuse, P1 ;  /* 0x00000001bfbe7824 */ /* 0x100fe200008e0603 */
[-C--:B------:R-:W-:Y:S01]  /*724b0*/  IADD3 R84, P1, R182, R4.reuse, RZ ;  /* 0x00000004b6547210 */ /* 0x080fe20007f3e0ff */
[----:B------:R1:W-:Y:S04]  /*724c0*/  STL.64 [R1+0x1e48], R150 ;  /* 0x001e489601007387 */ /* 0x0003e80000100a00 */
[--C-:B------:R-:W-:Y:S01]  /*724d0*/  IMAD.X R182, R183, 0x1, R3.reuse, P1 ;  /* 0x00000001b7b67824 */ /* 0x100fe200008e0603 */
[-C--:B------:R-:W-:Y:S01]  /*724e0*/  IADD3 R85, P1, R174, R4.reuse, RZ ;  /* 0x00000004ae557210 */ /* 0x080fe20007f3e0ff */
[----:B------:R1:W5:Y:S04]  /*724f0*/  LDL.LU R77, [R1+0x3360] ;  /* 0x00336000014d7983 */ /* 0x0003680000300800 */
[--C-:B------:R-:W-:Y:S01]  /*72500*/  IMAD.X R174, R175, 0x1, R3.reuse, P1 ;  /* 0x00000001afae7824 */ /* 0x100fe200008e0603 */
[-C--:B------:R-:W-:Y:S01]  /*72510*/  IADD3 R86, P1, R166, R4.reuse, RZ ;  /* 0x00000004a6567210 */ /* 0x080fe20007f3e0ff */
[----:B------:R-:W-:Y:S01]  /*72520*/  IMAD.MOV.U32 R231, RZ, RZ, R230 ;  /* 0x000000ffffe77224 */ /* 0x000fe200078e00e6 */
[----:B------:R1:W-:Y:S03]  /*72530*/  LDGSTS.E [R5+-0x3a500], desc[UR4][R100.64], P0 ;  /* 0xc5b0000064057fae */ /* 0x0003e60008121844 */
[--C-:B------:R-:W-:Y:S01]  /*72540*/  IMAD.X R166, R167, 0x1, R3.reuse, P1 ;  /* 0x00000001a7a67824 */ /* 0x100fe200008e0603 */
[-C--:B------:R-:W-:Y:S01]  /*72550*/  IADD3 R87, P1, R158, R4.reuse, RZ ;  /* 0x000000049e577210 */ /* 0x080fe20007f3e0ff */
[----:B------:R1:W-:Y:S04]  /*72560*/  STL.64 [R1+0x1e28], R12 ;  /* 0x001e280c01007387 */ /* 0x0003e80000100a00 */
[----:B------:R-:W-:Y:S01]  /*72570*/  IMAD.X R158, R159, 0x1, R3, P1 ;  /* 0x000000019f9e7824 */ /* 0x000fe200008e0603 */
[----:B------:R-:W-:Y:S01]  /*72580*/  IADD3 R7, P1, R22, R4, RZ ;  /* 0x0000000416077210 */ /* 0x000fe20007f3e0ff */
[----:B------:R-:W-:Y:S01]  /*72590*/  IMAD.MOV.U32 R230, RZ, RZ, R78 ;  /* 0x000000ffffe67224 */ /* 0x000fe200078e004e */
[----:B------:R1:W-:Y:S01]  /*725a0*/  LDGSTS.E [R5+-0x3a100], desc[UR4][R102.64], P0 ;  /* 0xc5f0000066057fae */ /* 0x0003e20008121844 */
[----:B------:R-:W-:-:S02]  /*725b0*/  IMAD.MOV.U32 R223, RZ, RZ, R222 ;  /* 0x000000ffffdf7224 */ /* 0x000fc400078e00de */
[----:B------:R-:W-:Y:S01]  /*725c0*/  IMAD.X R22, R23, 0x1, R3, P1 ;  /* 0x0000000117167824 */ /* 0x000fe200008e0603 */
[----:B------:R1:W5:Y:S01]  /*725d0*/  LDL.LU R78, [R1+0x335c] ;  /* 0x00335c00014e7983 */ /* 0x0003620000300800 */
[----:B------:R-:W-:Y:S01]  /*725e0*/  IADD3 R14, P1, R8, R4, RZ ;  /* 0x00000004080e7210 */ /* 0x000fe20007f3e0ff */
[----:B------:R-:W-:Y:S02]  /*725f0*/  IMAD.MOV.U32 R222, RZ, RZ, R79 ;  /* 0x000000ffffde7224 */ /* 0x000fe400078e004f */
[----:B------:R1:W-:Y:S01]  /*72600*/  STL.64 [R1+0x1e08], R10 ;  /* 0x001e080a01007387 */ /* 0x0003e20000100a00 */
[----:B------:R-:W-:Y:S02]  /*72610*/  IMAD.MOV.U32 R215, RZ, RZ, R214 ;  /* 0x000000ffffd77224 */ /* 0x000fe400078e00d6 */
[----:B------:R-:W-:Y:S01]  /*72620*/  IMAD.MOV.U32 R214, RZ, RZ, R80 ;  /* 0x000000ffffd67224 */ /* 0x000fe200078e0050 */
[----:B------:R1:W5:Y:S01]  /*72630*/  LDL.LU R79, [R1+0x3358] ;  /* 0x00335800014f7983 */ /* 0x0003620000300800 */
[----:B------:R-:W-:-:S02]  /*72640*/  IMAD.MOV.U32 R207, RZ, RZ, R206 ;  /* 0x000000ffffcf7224 */ /* 0x000fc400078e00ce */
[----:B------:R-:W-:Y:S01]  /*72650*/  IMAD.MOV.U32 R206, RZ, RZ, R81 ;  /* 0x000000ffffce7224 */ /* 0x000fe200078e0051 */
[----:B------:R1:W5:Y:S01]  /*72660*/  LDL.LU R80, [R1+0x3354] ;  /* 0x0033540001507983 */ /* 0x0003620000300800 */
[----:B------:R-:W-:Y:S02]  /*72670*/  IMAD.MOV.U32 R199, RZ, RZ, R198 ;  /* 0x000000ffffc77224 */ /* 0x000fe400078e00c6 */
[----:B------:R-:W-:Y:S01]  /*72680*/  IMAD.MOV.U32 R198, RZ, RZ, R82 ;  /* 0x000000ffffc67224 */ /* 0x000fe200078e0052 */
[----:B------:R1:W5:Y:S01]  /*72690*/  LDL.LU R81, [R1+0x3350] ;  /* 0x0033500001517983 */ /* 0x0003620000300800 */
[----:B------:R-:W-:Y:S02]  /*726a0*/  IMAD.MOV.U32 R191, RZ, RZ, R190 ;  /* 0x000000ffffbf7224 */ /* 0x000fe400078e00be */
[----:B------:R-:W-:Y:S01]  /*726b0*/  IMAD.MOV.U32 R190, RZ, RZ, R83 ;  /* 0x000000ffffbe7224 */ /* 0x000fe200078e0053 */
[----:B------:R1:W5:Y:S01]  /*726c0*/  LDL.LU R82, [R1+0x334c] ;  /* 0x00334c0001527983 */ /* 0x0003620000300800 */
[----:B------:R-:W-:-:S02]  /*726d0*/  IMAD.MOV.U32 R183, RZ, RZ, R182 ;  /* 0x000000ffffb77224 */ /* 0x000fc400078e00b6 */
[----:B------:R-:W-:Y:S01]  /*726e0*/  IMAD.X R8, R9, 0x1, R3, P1 ;  /* 0x0000000109087824 */ /* 0x000fe200008e0603 */
        /* <DEDUP_REMOVED lines=16> */
[----:B------:R-:W-:-:S03]  /*727f0*/  IMAD.MOV.U32 R8, RZ, RZ, R14 ;  /* 0x000000ffff087224 */ /* 0x000fc600078e000e */
[----:B------:R1:W5:Y:S04]  /*72800*/  LDL.LU R14, [R1+0x3330] ;  /* 0x00333000010e7983 */ /* 0x0003680000300800 */
[----:B---3--:R3:W5:Y:S04]  /*72810*/  LDL.LU.64 R88, [R1+0x3328] ;  /* 0x0033280001587983 */ /* 0x0087680000300a00 */
[----:B----4-:R3:W5:Y:S04]  /*72820*/  LDL.LU.64 R90, [R1+0x3320] ;  /* 0x00332000015a7983 */ /* 0x0107680000300a00 */
[----:B------:R3:W5:Y:S04]  /*72830*/  LDL.LU.64 R92, [R1+0x3318] ;  /* 0x00331800015c7983 */ /* 0x0007680000300a00 */
[----:B------:R3:W5:Y:S04]  /*72840*/  LDL.LU.64 R94, [R1+0x3310] ;  /* 0x00331000015e7983 */ /* 0x0007680000300a00 */
[----:B------:R3:W5:Y:S04]  /*72850*/  LDL.LU.64 R96, [R1+0x3308] ;  /* 0x0033080001607983 */ /* 0x0007680000300a00 */
[----:B------:R3:W5:Y:S04]  /*72860*/  LDL.LU.64 R98, [R1+0x3300] ;  /* 0x0033000001627983 */ /* 0x0007680000300a00 */
[----:B------:R3:W5:Y:S04]  /*72870*/  LDL.LU.64 R100, [R1+0x32f8] ;  /* 0x0032f80001647983 */ /* 0x0007680000300a00 */
[----:B------:R3:W5:Y:S04]  /*72880*/  LDL.LU.64 R102, [R1+0x32f0] ;  /* 0x0032f00001667983 */ /* 0x0007680000300a00 */
[----:B------:R3:W-:Y:S04]  /*72890*/  LDGSTS.E [R5+-0x39d00], desc[UR4][R104.64], P0 ;  /* 0xc630000068057fae */ /* 0x0007e80008121844 */
[----:B------:R3:W-:Y:S04]  /*728a0*/  LDGSTS.E [R5+-0x39900], desc[UR4][R106.64], P0 ;  /* 0xc67000006a057fae */ /* 0x0007e80008121844 */
[----:B------:R3:W-:Y:S04]  /*728b0*/  LDGSTS.E [R5+-0x39500], desc[UR4][R108.64], P0 ;  /* 0xc6b000006c057fae */ /* 0x0007e80008121844 */
        /* <DEDUP_REMOVED lines=38> */
[----:B--2---:R3:W5:Y:S04]  /*72b20*/  LDL.LU.64 R144, [R1+0x3248] ;  /* 0x0032480001907983 */ /* 0x0047680000300a00 */
[----:B------:R3:W-:Y:S04]  /*72b30*/  LDGSTS.E [R5+-0x2c900], desc[UR4][R146.64], P0 ;  /* 0xd370000092057fae */ /* 0x0007e80008121844 */
[----:B------:R3:W-:Y:S04]  /*72b40*/  LDGSTS.E [R5+-0x2c500], desc[UR4][R148.64], P0 ;  /* 0xd3b0000094057fae */ /* 0x0007e80008121844 */
[----:B------:R3:W-:Y:S04]  /*72b50*/  LDGSTS.E [R5+-0x2c100], desc[UR4][R150.64], P0 ;  /* 0xd3f0000096057fae */ /* 0x0007e80008121844 */
[----:B-1----:R3:W5:Y:S04]  /*72b60*/  LDL.LU.64 R146, [R1+0x3240] ;  /* 0x0032400001927983 */ /* 0x0027680000300a00 */
[----:B------:R3:W5:Y:S04]  /*72b70*/  LDL.LU.64 R148, [R1+0x3238] ;  /* 0x0032380001947983 */ /* 0x0007680000300a00 */
[----:B------:R3:W5:Y:S04]  /*72b80*/  LDL.LU.64 R150, [R1+0x3230] ;  /* 0x0032300001967983 */ /* 0x0007680000300a00 */
[----:B------:R3:W-:Y:S04]  /*72b90*/  LDGSTS.E [R5+-0x2bd00], desc[UR4][R12.64], P0 ;  /* 0xd43000000c057fae */ /* 0x0007e80008121844 */
[----:B------:R3:W-:Y:S04]  /*72ba0*/  LDGSTS.E [R5+-0x2b900], desc[UR4][R10.64], P0 ;  /* 0xd47000000a057fae */ /* 0x0007e80008121844 */
[----:B------:R3:W-:Y:S04]  /*72bb0*/  LDGSTS.E [R5+-0x2b500], desc[UR4][R246.64], P0 ;  /* 0xd4b00000f6057fae */ /* 0x0007e80008121844 */
[----:B------:R3:W5:Y:S04]  /*72bc0*/  LDL.LU.64 R12, [R1+0x3228] ;  /* 0x00322800010c7983 */ /* 0x0007680000300a00 */
[----:B------:R3:W5:Y:S01]  /*72bd0*/  LDL.LU.64 R10, [R1+0x3220] ;  /* 0x00322000010a7983 */ /* 0x0007620000300a00 */
[----:B------:R-:W-:-:S03]  /*72be0*/  UIADD3 UR6, UR6, 0x1, URZ ;  /* 0x0000000106067890 */ /* 0x000fc6000fffe03f */
[----:B------:R3:W-:Y:S04]  /*72bf0*/  LDGSTS.E [R5+-0x2b100], desc[UR4][R238.64], P0 ;  /* 0xd4f00000ee057fae */ /* 0x0007e80008121844 */
[----:B------:R3:W-:Y:S04]  /*72c00*/  LDGSTS.E [R5+-0x2ad00], desc[UR4][R230.64], P0 ;  /* 0xd5300000e6057fae */ /* 0x0007e80008121844 */
[----:B------:R3:W-:Y:S04]  /*72c10*/  LDGSTS.E [R5+-0x2a900], desc[UR4][R222.64], P0 ;  /* 0xd5700000de057fae */ /* 0x0007e80008121844 */
[----:B------:R3:W-:Y:S01]  /*72c20*/  LDGSTS.E [R5+-0x2a500], desc[UR4][R214.64], P0 ;  /* 0xd5b00000d6057fae */ /* 0x0007e20008121844 */
[----:B------:R-:W-:-:S03]  /*72c30*/  UISETP.NE.U32.AND UP0, UPT, UR6, UR14, UPT ;  /* 0x0000000e0600728c */ /* 0x000fc6000bf05070 */
[----:B------:R3:W-:Y:S04]  /*72c40*/  LDGSTS.E [R5+-0x2a100], desc[UR4][R206.64], P0 ;  /* 0xd5f00000ce057fae */ /* 0x0007e80008121844 */
[----:B------:R3:W-:Y:S04]  /*72c50*/  LDGSTS.E [R5+-0x29d00], desc[UR4][R198.64], P0 ;  /* 0xd6300000c6057fae */ /* 0x0007e80008121844 */
[----:B------:R3:W-:Y:S04]  /*72c60*/  LDGSTS.E [R5+-0x29900], desc[UR4][R190.64], P0 ;  /* 0xd6700000be057fae */ /* 0x0007e80008121844 */
[----:B------:R3:W-:Y:S04]  /*72c70*/  LDGSTS.E [R5+-0x29500], desc[UR4][R182.64], P0 ;  /* 0xd6b00000b6057fae */ /* 0x0007e80008121844 */
[----:B------:R3:W-:Y:S04]  /*72c80*/  LDGSTS.E [R5+-0x29100], desc[UR4][R174.64], P0 ;  /* 0xd6f00000ae057fae */ /* 0x0007e80008121844 */
[----:B------:R3:W-:Y:S04]  /*72c90*/  LDGSTS.E [R5+-0x28d00], desc[UR4][R166.64], P0 ;  /* 0xd7300000a6057fae */ /* 0x0007e80008121844 */
[----:B------:R3:W-:Y:S04]  /*72ca0*/  LDGSTS.E [R5+-0x28900], desc[UR4][R158.64], P0 ;  /* 0xd77000009e057fae */ /* 0x0007e80008121844 */
[----:B------:R3:W-:Y:S04]  /*72cb0*/  LDGSTS.E [R5+-0x28500], desc[UR4][R22.64], P0 ;  /* 0xd7b0000016057fae */ /* 0x0007e80008121844 */
[----:B------:R3:W-:Y:S01]  /*72cc0*/  LDGSTS.E [R5+-0x28100], desc[UR4][R8.64], P0 ;  /* 0xd7f0000008057fae */ /* 0x0007e20008121844 */
[----:B------:R-:W-:-:S03]  /*72cd0*/  PLOP3.LUT P0, PT, PT, PT, UP0, 0x80, 0x0 ;  /* 0x000000000000781c */ /* 0x000fc60003f0f008 */
[----:B------:R-:W0:Y:S10]  /*72ce0*/  LDGDEPBAR ;  /* 0x00000000000079af */ /* 0x000e340000000000 */
[----:B---3--:R-:W-:Y:S05]  /*72cf0*/  @P0 BRA `(.L_x_1) ;  /* 0xfffffe1000780947 */ /* 0x008fea000383ffff */
.L_x_0:
[----:B-----5:R1:W-:Y:S01]  /*72d00*/  STL [R1+0x32f0], R77 ;  /* 0x0032f04d01007387 */ /* 0x0203e20000100800 */
[----:B------:R-:W-:-:S04]  /*72d10*/  DEPBAR.LE SB0, 0x0 ;  /* 0x000080000000791a */ /* 0x000fc80000000000 */
[----:B------:R2:W-:Y:S01]  /*72d20*/  STL [R1+0x32ec], R76 ;  /* 0x0032ec4c01007387 */ /* 0x0005e20000100800 */
[----:B------:R-:W-:Y:S01]  /*72d30*/  VIADD R2, R10, 0x180 ;  /* 0x000001800a027836 */ /* 0x000fe20000000000 */
[----:B------:R-:W-:Y:S01]  /*72d40*/  ULDC.64 UR36, c[0x0][0x228] ;  /* 0x00008a0000247ab9 */ /* 0x000fe20000000a00 */
[----:B------:R-:W-:Y:S01]  /*72d50*/  ULDC UR6, c[0x0][0x248] ;  /* 0x0000920000067ab9 */ /* 0x000fe20000000800 */
[----:B------:R3:W-:Y:S01]  /*72d60*/  STL [R1+0x32e8], R75 ;  /* 0x0032e84b01007387 */ /* 0x0007e20000100800 */
[----:B------:R-:W-:Y:S01]  /*72d70*/  ULDC UR7, c[0x0][0x248] ;  /* 0x0000920000077ab9 */ /* 0x000fe20000000800 */
[----:B------:R-:W-:Y:S01]  /*72d80*/  ISETP.GE.AND P0, PT, R2, UR37, PT ;  /* 0x0000002502007c0c */ /* 0x000fe2000bf06270 */
[----:B------:R-:W-:Y:S01]  /*72d90*/  ULDC UR8, c[0x0][0x248] ;  /* 0x0000920000087ab9 */ /* 0x000fe20000000800 */
[----:B------:R-:W-:Y:S01]  /*72da0*/  STL [R1+0x32e4], R74 ;  /* 0x0032e44a01007387 */ /* 0x000fe20000100800 */
[----:B------:R-:W4:Y:S01]  /*72db0*/  S2R R4, SR_TID.X ;  /* 0x0000000000047919 */ /* 0x000f220000002100 */
[C---:B------:R-:W-:Y:S01]  /*72dc0*/  IMAD R2, R10.reuse, UR6, RZ ;  /* 0x000000060a027c24 */ /* 0x040fe2000f8e02ff */
[----:B------:R-:W-:Y:S01]  /*72dd0*/  ULDC UR6, c[0x0][0x248] ;  /* 0x0000920000067ab9 */ /* 0x000fe20000000800 */
[----:B------:R-:W3:Y:S01]  /*72de0*/  LDC R8, c[0x0][0x244] ;  /* 0x00009100ff087b82 */ /* 0x000ee20000000800 */
[----:B------:R-:W-:Y:S01]  /*72df0*/  STL [R1+0x32e0], R73 ;  /* 0x0032e04901007387 */ /* 0x000fe20000100800 */
[----:B------:R-:W-:Y:S01]  /*72e00*/  VIADD R3, R10, 0x181 ;  /* 0x000001810a037836 */ /* 0x000fe20000000000 */
[----:B------:R-:W-:Y:S01]  /*72e10*/  ULDC.64 UR38, c[0x0][0x228] ;  /* 0x00008a0000267ab9 */ /* 0x000fe20000000a00 */
[----:B------:R-:W-:Y:S01]  /*72e20*/  ULDC UR10, c[0x0][0x248] ;  /* 0x00009200000a7ab9 */ /* 0x000fe20000000800 */
[----:B------:R-:W-:Y:S01]  /*72e30*/  STL [R1+0x32dc], R72 ;  /* 0x0032dc4801007387 */ /* 0x000fe20000100800 */
[----:B------:R-:W1:Y:S01]  /*72e40*/  S2R R9, SR_TID.X ;  /* 0x0000000000097919 */ /* 0x000e620000002100 */
[----:B------:R-:W-:Y:S01]  /*72e50*/  ISETP.GE.AND P1, PT, R3, UR39, PT ;  /* 0x0000002703007c0c */ /* 0x000fe2000bf26270 */
[----:B------:R-:W-:Y:S01]  /*72e60*/  ULDC UR11, c[0x0][0x228] ;  /* 0x00008a00000b7ab9 */ /* 0x000fe20000000800 */
[----:B------:R-:W-:Y:S01]  /*72e70*/  LOP3.LUT R155, R155, 0xfffeffff, RZ, 0xc0, !PT ;  /* 0xfffeffff9b9b7812 */ /* 0x000fe200078ec0ff */
[----:B------:R-:W-:Y:S01]  /*72e80*/  STL [R1+0x32d8], R71 ;  /* 0x0032d84701007387 */ /* 0x000fe20000100800 */
[----:B------:R-:W-:Y:S01]  /*72e90*/  ULDC UR17, c[0x0][0x248] ;  /* 0x0000920000117ab9 */ /* 0x000fe20000000800 */
[----:B------:R-:W-:Y:S01]  /*72ea0*/  ULDC UR16, c[0x0][0x228] ;  /* 0x00008a0000107ab9 */ /* 0x000fe20000000800 */
[----:B------:R-:W-:Y:S01]  /*72eb0*/  ULDC.64 UR34, c[0x0][0x228] ;  /* 0x00008a0000227ab9 */ /* 0x000fe20000000a00 */
        /* <DEDUP_REMOVED lines=13> */
[C---:B----4-:R-:W-:Y:S01]  /*72f90*/  IMAD.SHL.U32 R6, R4.reuse, 0x10, RZ ;  /* 0x0000001004067824 */ /* 0x050fe200078e00ff */
[----:B------:R-:W-:Y:S01]  /*72fa0*/  LOP3.LUT R173, R173, 0x7fffffff, RZ, 0xc0, !PT ;  /* 0x7fffffffadad7812 */ /* 0x000fe200078ec0ff */
[C---:B------:R-:W-:Y:S01]  /*72fb0*/  IMAD.SHL.U32 R5, R4.reuse, 0x40, RZ ;  /* 0x0000004004057824 */ /* 0x040fe200078e00ff */
[----:B------:R-:W-:Y:S01]  /*72fc0*/  STL [R1+0x32c4], R66 ;  /* 0x0032c44201007387 */ /* 0x000fe20000100800 */
[----:B------:R-:W-:Y:S01]  /*72fd0*/  IMAD.SHL.U32 R4, R4, 0x8, RZ ;  /* 0x0000000804047824 */ /* 0x000fe200078e00ff */
[----:B------:R-:W-:Y:S01]  /*72fe0*/  LOP3.LUT R6, R6, 0xf0, RZ, 0xc0, !PT ;  /* 0x000000f006067812 */ /* 0x000fe200078ec0ff */
[----:B------:R-:W-:Y:S01]  /*72ff0*/  ULDC UR55, c[0x0][0x228] ;  /* 0x00008a0000377ab9 */ /* 0x000fe20000000800 */
[----:B------:R-:W-:Y:S01]  /*73000*/  STL [R1+0x32c0], R65 ;  /* 0x0032c04101007387 */ /* 0x000fe20000100800 */
[----:B------:R-:W-:Y:S01]  /*73010*/  LOP3.LUT R5, R5, 0x400, RZ, 0xc0, !PT ;  /* 0x0000040005057812 */ /* 0x000fe200078ec0ff */
[----:B------:R-:W-:Y:S01]  /*73020*/  ULDC UR54, c[0x0][0x228] ;  /* 0x00008a0000367ab9 */ /* 0x000fe20000000800 */
[----:B------:R-:W-:Y:S01]  /*73030*/  LOP3.LUT R4, R4, 0x300, RZ, 0xc0, !PT ;  /* 0x0000030004047812 */ /* 0x000fe200078ec0ff */
[----:B------:R-:W-:Y:S01]  /*73040*/  STL [R1+0x32bc], R64 ;  /* 0x0032bc4001007387 */ /* 0x000fe20000100800 */
[----:B------:R-:W-:Y:S01]  /*73050*/  IADD3 R0, R5, UR61, R6 ;  /* 0x0000003d05007c10 */ /* 0x000fe2000fffe006 */
[----:B------:R-:W-:Y:S01]  /*73060*/  ULDC UR53, c[0x0][0x228] ;  /* 0x00008a0000357ab9 */ /* 0x000fe20000000800 */
[----:B------:R-:W-:Y:S01]  /*73070*/  ULDC UR52, c[0x0][0x228] ;  /* 0x00008a0000347ab9 */ /* 0x000fe20000000800 */
[----:B------:R-:W-:Y:S01]  /*73080*/  STL [R1+0x32b8], R63 ;  /* 0x0032b83f01007387 */ /* 0x000fe20000100800 */
[----:B------:R-:W-:Y:S01]  /*73090*/  ULDC UR44, c[0x0][0x228] ;  /* 0x00008a00002c7ab9 */ /* 0x000fe20000000800 */
[----:B------:R-:W-:Y:S01]  /*730a0*/  IMAD.IADD R0, R0, 0x1, R4 ;  /* 0x0000000100007824 */ /* 0x000fe200078e0204 */
        /* <DEDUP_REMOVED lines=36> */
[----:B------:R-:W-:Y:S01]  /*732f0*/  BAR.SYNC.DEFER_BLOCKING 0x0 ;  /* 0x0000000000007b1d */ /* 0x000fe20000010000 */
[----:B-1----:R-:W-:Y:S01]  /*73300*/  LOP3.LUT R9, R9, 0x7f, RZ, 0xc0, !PT ;  /* 0x0000007f09097812 */ /* 0x002fe200078ec0ff */
[----:B------:R-:W-:-:S02]  /*73310*/  VIADD R77, R10, 0x17f ;  /* 0x0000017f0a4d7836 */ /* 0x000fc40000000000 */
[C---:B--2---:R-:W-:Y:S02]  /*73320*/  VIADD R76, R10.reuse, 0x17e ;  /* 0x0000017e0a4c7836 */ /* 0x044fe40000000000 */
[----:B---3--:R-:W-:Y:S01]  /*73330*/  VIADD R75, R10, 0x17d ;  /* 0x0000017d0a4b7836 */ /* 0x008fe20000000000 */
[----:B------:R-:W-:Y:S01]  /*73340*/  ULDC UR39, c[0x0][0x228] ;  /* 0x00008a0000277ab9 */ /* 0x000fe20000000800 */
[----:B------:R-:W-:Y:S01]  /*73350*/  STL [R1+0x3290], R53 ;  /* 0x0032903501007387 */ /* 0x000fe20000100800 */
[----:B------:R-:W-:-:S03]  /*73360*/  ULDC UR37, c[0x0][0x228] ;  /* 0x00008a0000257ab9 */ /* 0x000fc60000000800 */
[----:B------:R-:W-:Y:S04]  /*73370*/  STL [R1+0x328c], R52 ;  /* 0x00328c3401007387 */ /* 0x000fe80000100800 */
        /* <DEDUP_REMOVED lines=28> */
[----:B------:R-:W2:Y:S04]  /*73540*/  LDL.LU R4, [R1+0x1c00] ;  /* 0x001c000001047983 */ /* 0x000ea80000300800 */
[----:B------:R-:W2:Y:S04]  /*73550*/  LDL.LU R5, [R1+0x1c08] ;  /* 0x001c080001057983 */ /* 0x000ea80000300800 */
[----:B------:R-:W2:Y:S04]  /*73560*/  LDL.LU R6, [R1+0x1800] ;  /* 0x0018000001067983 */ /* 0x000ea80000300800 */
[----:B------:R-:W2:Y:S01]  /*73570*/  LDL.LU R7, [R1+0x1808] ;  /* 0x0018080001077983 */ /* 0x000ea20000300800 */
[----:B------:R-:W-:-:S02]  /*73580*/  LEA R15, R9, UR61, 0x4 ;  /* 0x0000003d090f7c11 */ /* 0x000fc4000f8e20ff */
[----:B------:R-:W1:Y:S01]  /*73590*/  LDC R9, c[0x0][0x244] ;  /* 0x00009100ff097b82 */ /* 0x000e620000000800 */
[----:B------:R3:W-:Y:S02]  /*735a0*/  STL [R1+0x2870], R2 ;  /* 0x0028700201007387 */ /* 0x0007e40000100800 */
[----:B---3--:R-:W-:Y:S01]  /*735b0*/  VIADD R2, R2, UR6 ;  /* 0x0000000602027c36 */ /* 0x008fe20008000000 */
[----:B------:R-:W-:-:S04]  /*735c0*/  ULDC UR6, c[0x0][0x248] ;  /* 0x0000920000067ab9 */ /* 0x000fc80000000800 */
[----:B------:R3:W-:Y:S02]  /*735d0*/  STL [R1+0x286c], R2 ;  /* 0x00286c0201007387 */ /* 0x0007e40000100800 */
[----:B---3--:R-:W-:Y:S01]  /*735e0*/  VIADD R2, R2, UR6 ;  /* 0x0000000602027c36 */ /* 0x008fe20008000000 */
[----:B------:R-:W-:Y:S01]  /*735f0*/  ULDC UR6, c[0x0][0x248] ;  /* 0x0000920000067ab9 */ /* 0x000fe20000000800 */
[----:B--2---:R2:W-:Y:S01]  /*73600*/  STSM.16.M88.4 [R0], R4 ;  /* 0x0000000400007844 */ /* 0x0045e20000000200 */
[----:B------:R-:W-:Y:S06]  /*73610*/  BAR.SYNC.DEFER_BLOCKING 0x0 ;  /* 0x0000000000007b1d */ /* 0x000fec0000010000 */
[----:B--2---:R-:W2:Y:S04]  /*73620*/  LDL.LU R4, [R1+0x1400] ;  /* 0x0014000001047983 */ /* 0x004ea80000300800 */
[----:B------:R-:W2:Y:S04]  /*73630*/  LDL.LU R5, [R1+0x1408] ;  /* 0x0014080001057983 */ /* 0x000ea80000300800 */
[----:B------:R3:W-:Y:S04]  /*73640*/  STL [R1+0x2864], R2 ;  /* 0x0028640201007387 */ /* 0x0007e80000100800 */
[----:B------:R-:W2:Y:S04]  /*73650*/  LDL.LU R6, [R1+0x1000] ;  /* 0x0010000001067983 */ /* 0x000ea80000300800 */
[----:B------:R-:W2:Y:S01]  /*73660*/  LDL.LU R7, [R1+0x1008] ;  /* 0x0010080001077983 */ /* 0x000ea20000300800 */
[----:B---3--:R-:W-:Y:S01]  /*73670*/  VIADD R2, R2, UR7 ;  /* 0x0000000702027c36 */ /* 0x008fe20008000000 */
[----:B------:R-:W-:-:S02]  /*73680*/  ULDC UR7, c[0x0][0x248] ;  /* 0x0000920000077ab9 */ /* 0x000fc40000000800 */
[----:B------:R-:W3:Y:S01]  /*73690*/  LDS.128 R16, [R15] ;  /* 0x000000000f107984 */ /* 0x000ee20000000c00 */
[----:B------:R-:W-:Y:S06]  /*736a0*/  BAR.SYNC.DEFER_BLOCKING 0x0 ;  /* 0x0000000000007b1d */ /* 0x000fec0000010000 */
[----:B------:R4:W-:Y:S02]  /*736b0*/  STL [R1+0x2544], R2 ;  /* 0x0025440201007387 */ /* 0x0009e40000100800 */
[----:B----4-:R-:W-:Y:S01]  /*736c0*/  VIADD R2, R2, UR8 ;  /* 0x0000000802027c36 */ /* 0x010fe20008000000 */
[----:B------:R-:W-:Y:S01]  /*736d0*/  ULDC UR8, c[0x0][0x248] ;  /* 0x0000920000087ab9 */ /* 0x000fe20000000800 */
[----:B---3--:R-:W-:Y:S04]  /*736e0*/  STL.64 [R1+0x1e20], R16 ;  /* 0x001e201001007387 */ /* 0x008fe80000100a00 */
[----:B------:R-:W-:Y:S04]  /*736f0*/  STL.64 [R1+0x1e28], R18 ;  /* 0x001e281201007387 */ /* 0x000fe80000100a00 */
[----:B------:R-:W-:Y:S04]  /*73700*/  STL [R1+0x2270], R2 ;  /* 0x0022700201007387 */ /* 0x000fe80000100800 */
[----:B--2---:R2:W-:Y:S01]  /*73710*/  STSM.16.M88.4 [R0], R4 ;  /* 0x0000000400007844 */ /* 0x0045e20000000200 */
[----:B------:R-:W-:Y:S06]  /*73720*/  BAR.SYNC.DEFER_BLOCKING 0x0 ;  /* 0x0000000000007b1d */ /* 0x000fec0000010000 */
[----:B--2---:R-:W2:Y:S04]  /*73730*/  LDL.LU R4, [R1+0xc00] ;  /* 0x000c000001047983 */ /* 0x004ea80000300800 */
[----:B------:R-:W2:Y:S04]  /*73740*/  LDL.LU R5, [R1+0xc08] ;  /* 0x000c080001057983 */ /* 0x000ea80000300800 */
[----:B------:R-:W2:Y:S04]  /*73750*/  LDL.LU R6, [R1+0x800] ;  /* 0x0008000001067983 */ /* 0x000ea80000300800 */
[----:B------:R-:W2:Y:S04]  /*73760*/  LDL.LU R7, [R1+0x808] ;  /* 0x0008080001077983 */ /* 0x000ea80000300800 */
[----:B------:R-:W3:Y:S01]  /*73770*/  LDS.128 R16, [R15] ;  /* 0x000000000f107984 */ /* 0x000ee20000000c00 */
[----:B------:R-:W-:Y:S01]  /*73780*/  VIADD R174, R2, UR6 ;  /* 0x0000000602ae7c36 */ /* 0x000fe20008000000 */
[----:B------:R-:W-:Y:S01]  /*73790*/  ULDC UR6, c[0x0][0x248] ;  /* 0x0000920000067ab9 */ /* 0x000fe20000000800 */
[----:B------:R-:W-:Y:S02]  /*737a0*/  BAR.SYNC.DEFER_BLOCKING 0x0 ;  /* 0x0000000000007b1d */ /* 0x000fe40000010000 */
[----:B------:R-:W-:-:S04]  /*737b0*/  VIADD R175, R174, UR6 ;  /* 0x00000006aeaf7c36 */ /* 0x000fc80008000000 */
[----:B------:R-:W-:Y:S01]  /*737c0*/  VIADD R252, R175, UR7 ;  /* 0x00000007affc7c36 */ /* 0x000fe20008000000 */
[----:B------:R-:W-:Y:S01]  /*737d0*/  ULDC UR6, c[0x0][0x248] ;  /* 0x0000920000067ab9 */ /* 0x000fe20000000800 */
[----:B------:R-:W-:Y:S02]  /*737e0*/  ULDC UR7, c[0x0][0x248] ;  /* 0x0000920000077ab9 */ /* 0x000fe40000000800 */
[----:B------:R-:W-:Y:S01]  /*737f0*/  VIADD R2, R252, UR8 ;  /* 0x00000008fc027c36 */ /* 0x000fe20008000000 */
[----:B------:R-:W-:Y:S01]  /*73800*/  ULDC UR8, c[0x0][0x248] ;  /* 0x0000920000087ab9 */ /* 0x000fe20000000800 */
[----:B---3--:R-:W-:Y:S04]  /*73810*/  STL.64 [R1+0x1e10], R16 ;  /* 0x001e101001007387 */ /* 0x008fe80000100a00 */
[----:B------:R-:W-:Y:S04]  /*73820*/  STL.64 [R1+0x1e18], R18 ;  /* 0x001e181201007387 */ /* 0x000fe80000100a00 */
        /* <DEDUP_REMOVED lines=11> */
[----:B------:R-:W2:Y:S04]  /*738e0*/  LDL.LU R6, [R1] ;  /* 0x0000000001067983 */ /* 0x000ea80000300800 */
[----:B------:R-:W2:Y:S04]  /*738f0*/  LDL.LU R7, [R1+0x8] ;  /* 0x0000080001077983 */ /* 0x000ea80000300800 */
[----:B------:R-:W4:Y:S01]  /*73900*/  LDS.128 R16, [R15] ;  /* 0x000000000f107984 */ /* 0x000f220000000c00 */
[----:B------:R-:W-:Y:S01]  /*73910*/  BAR.SYNC.DEFER_BLOCKING 0x0 ;  /* 0x0000000000007b1d */ /* 0x000fe20000010000 */
[----:B---3--:R-:W-:-:S05]  /*73920*/  VIADD R2, R2, UR7 ;  /* 0x0000000702027c36 */ /* 0x008fca0008000000 */
[----:B------:R-:W-:Y:S01]  /*73930*/  ULDC UR7, c[0x0][0x248] ;  /* 0x0000920000077ab9 */ /* 0x000fe20000000800 */
[----:B------:R3:W-:Y:S02]  /*73940*/  STL [R1+0x208c], R2 ;  /* 0x00208c0201007387 */ /* 0x0007e40000100800 */
[----:B---3--:R-:W-:Y:S01]  /*73950*/  VIADD R2, R2, UR8 ;  /* 0x0000000802027c36 */ /* 0x008fe20008000000 */
[----:B------:R-:W-:Y:S01]  /*73960*/  ULDC UR8, c[0x0][0x248] ;  /* 0x0000920000087ab9 */ /* 0x000fe20000000800 */
[----:B----4-:R-:W-:Y:S04]  /*73970*/  STL.64 [R1+0x1e00], R16 ;  /* 0x001e001001007387 */ /* 0x010fe80000100a00 */
        /* <DEDUP_REMOVED lines=80> */
[----:B------:R-:W-:Y:S01]  /*73e80*/  LDS.128 R248, [R15] ;  /* 0x000000000ff87984 */ /* 0x000fe20000000c00 */
[----:B------:R-:W-:Y:S01]  /*73e90*/  BAR.SYNC.DEFER_BLOCKING 0x0 ;  /* 0x0000000000007b1d */ /* 0x000fe20000010000 */
[----:B---3--:R-:W-:-:S05]  /*73ea0*/  VIADD R2, R2, UR7 ;  /* 0x0000000702027c36 */ /* 0x008fca0008000000 */
[----:B------:R-:W-:Y:S01]  /*73eb0*/  ULDC UR7, c[0x0][0x248] ;  /* 0x0000920000077ab9 */ /* 0x000fe20000000800 */
[----:B------:R3:W-:Y:S02]  /*73ec0*/  STL [R1+0x20cc], R2 ;  /* 0x0020cc0201007387 */ /* 0x0007e40000100800 */
[----:B---3--:R-:W-:Y:S01]  /*73ed0*/  VIADD R2, R2, UR8 ;  /* 0x0000000802027c36 */ /* 0x008fe20008000000 */
[----:B------:R-:W-:-:S04]  /*73ee0*/  ULDC UR8, c[0x0][0x248] ;  /* 0x0000920000087ab9 */ /* 0x000fc80000000800 */
        /* <DEDUP_REMOVED lines=272> */
[----:B------:R-:W2:Y:S04]  /*74ff0*/  LDL.LU R6, [R1+0x1824] ;  /* 0x0018240001067983 */ /* 0x000ea80000300800 */
[----:B------:R3:W-:Y:S04]  /*75000*/  STL [R1+0x2198], R2 ;  /* 0x0021980201007387 */ /* 0x0007e80000100800 */
        /* <DEDUP_REMOVED lines=35> */
[----:B------:R3:W-:Y:S04]  /*75240*/  STL [R1+0x21b0], R2 ;  /* 0x0021b00201007387 */ /* 0x0007e80000100800 */
[----:B------:R-:W2:Y:S04]  /*75250*/  LDL.LU R5, [R1+0xc2c] ;  /* 0x000c2c0001057983 */ /* 0x000ea80000300800 */
        /* <DEDUP_REMOVED lines=11> */
[----:B------:R-:W-:Y:S01]  /*75310*/  ULDC UR8, c[0x0][0x248] ;  /* 0x0000920000087ab9 */ /* 0x000fe20000000800 */
[----:B----4-:R-:W-:Y:S04]  /*75320*/  STL.64 [R1+0x820], R16 ;  /* 0x0008201001007387 */ /* 0x010fe80000100a00 */
[----:B------:R-:W-:Y:S04]  /*75330*/  STL.64 [R1+0x828], R18 ;  /* 0x0008281201007387 */ /* 0x000fe80000100a00 */
        /* <DEDUP_REMOVED lines=1034> */
[----:B---3--:R-:W-:Y:S01]  /*793e0*/  VIADD R2, R2, UR6 ;  /* 0x0000000602027c36 */ /* 0x008fe20008000000 */
[----:B------:R-:W-:Y:S01]  /*793f0*/  ULDC UR6, c[0x0][0x248] ;  /* 0x0000920000067ab9 */ /* 0x000fe20000000800 */
[----:B------:R-:W-:Y:S06]  /*79400*/  BAR.SYNC.DEFER_BLOCKING 0x0 ;  /* 0x0000000000007b1d */ /* 0x000fec0000010000 */
[----:B------:R3:W-:Y:S02]  /*79410*/  STL [R1+0x244c], R2 ;  /* 0x00244c0201007387 */ /* 0x0007e40000100800 */
[----:B---3--:R-:W-:Y:S01]  /*79420*/  VIADD R2, R2, UR7 ;  /* 0x0000000702027c36 */ /* 0x008fe20008000000 */
[----:B------:R-:W-:-:S04]  /*79430*/  ULDC UR7, c[0x0][0x248] ;  /* 0x0000920000077ab9 */ /* 0x000fc80000000800 */
[----:B------:R3:W-:Y:S02]  /*79440*/  STL [R1+0x2450], R2 ;  /* 0x0024500201007387 */ /* 0x0007e40000100800 */
[----:B---3--:R-:W-:Y:S01]  /*79450*/  VIADD R2, R2, UR6 ;  /* 0x0000000602027c36 */ /* 0x008fe20008000000 */
[----:B------:R-:W-:Y:S01]  /*79460*/  ULDC UR6, c[0x0][0x248] ;  /* 0x0000920000067ab9 */ /* 0x000fe20000000800 */
[----:B----4-:R3:W-:Y:S04]  /*79470*/  STL.64 [R1+0x1080], R16 ;  /* 0x0010801001007387 */ /* 0x0107e80000100a00 */
[----:B------:R-:W-:Y:S04]  /*79480*/  STL.64 [R1+0x1088], R18 ;  /* 0x0010881201007387 */ /* 0x000fe80000100a00 */
[----:B------:R4:W-:Y:S01]  /*79490*/  STL [R1+0x2454], R2 ;  /* 0x0024540201007387 */ /* 0x0009e20000100800 */
[----:B---3--:R-:W3:Y:S01]  /*794a0*/  LDC R16, c[0x0][0x244] ;  /* 0x00009100ff107b82 */ /* 0x008ee20000000800 */
[----:B----4-:R-:W-:Y:S01]  /*794b0*/  VIADD R2, R2, UR6 ;  /* 0x0000000602027c36 */ /* 0x010fe20008000000 */
[----:B------:R-:W-:Y:S01]  /*794c0*/  ULDC UR6, c[0x0][0x248] ;  /* 0x0000920000067ab9 */ /* 0x000fe20000000800 */
[----:B--2---:R2:W-:Y:S05]  /*794d0*/  STSM.16.M88.4 [R0], R4 ;  /* 0x0000000400007844 */ /* 0x0045ea0000000200 */
[----:B------:R-:W-:Y:S06]  /*794e0*/  BAR.SYNC.DEFER_BLOCKING 0x0 ;  /* 0x0000000000007b1d */ /* 0x000fec0000010000 */
[----:B--2---:R-:W2:Y:S04]  /*794f0*/  LDL.LU R4, [R1+0xc94] ;  /* 0x000c940001047983 */ /* 0x004ea80000300800 */
[----:B------:R4:W-:Y:S04]  /*79500*/  STL [R1+0x2458], R2 ;  /* 0x0024580201007387 */ /* 0x0009e80000100800 */
[----:B------:R-:W2:Y:S04]  /*79510*/  LDL.LU R5, [R1+0xc9c] ;  /* 0x000c9c0001057983 */ /* 0x000ea80000300800 */
[----:B------:R-:W2:Y:S04]  /*79520*/  LDL.LU R6, [R1+0x894] ;  /* 0x0008940001067983 */ /* 0x000ea80000300800 */
[----:B------:R-:W2:Y:S04]  /*79530*/  LDL.LU R7, [R1+0x89c] ;  /* 0x00089c0001077983 */ /* 0x000ea80000300800 */
[----:B------:R-:W1:Y:S01]  /*79540*/  LDS.128 R20, [R15] ;  /* 0x000000000f147984 */ /* 0x000e620000000c00 */
[----:B----4-:R-:W-:Y:S01]  /*79550*/  VIADD R2, R2, UR7 ;  /* 0x0000000702027c36 */ /* 0x010fe20008000000 */
[----:B------:R-:W-:Y:S01]  /*79560*/  ULDC UR7, c[0x0][0x248] ;  /* 0x0000920000077ab9 */ /* 0x000fe20000000800 */
[----:B------:R-:W-:Y:S06]  /*79570*/  BAR.SYNC.DEFER_BLOCKING 0x0 ;  /* 0x0000000000007b1d */ /* 0x000fec0000010000 */
[----:B------:R4:W-:Y:S02]  /*79580*/  STL [R1+0x245c], R2 ;  /* 0x00245c0201007387 */ /* 0x0009e40000100800 */
[----:B----4-:R-:W-:Y:S01]  /*79590*/  VIADD R2, R2, UR6 ;  /* 0x0000000602027c36 */ /* 0x010fe20008000000 */
[----:B------:R-:W-:-:S04]  /*795a0*/  ULDC UR6, c[0x0][0x244] ;  /* 0x0000910000067ab9 */ /* 0x000fc80000000800 */
[----:B------:R4:W-:Y:S02]  /*795b0*/  STL [R1+0x2460], R2 ;  /* 0x0024600201007387 */ /* 0x0009e40000100800 */
[----:B----4-:R-:W-:Y:S01]  /*795c0*/  VIADD R2, R2, UR8 ;  /* 0x0000000802027c36 */ /* 0x010fe20008000000 */
[----:B------:R-:W-:Y:S01]  /*795d0*/  ULDC UR8, c[0x0][0x248] ;  /* 0x0000920000087ab9 */ /* 0x000fe20000000800 */
[----:B-1----:R-:W-:Y:S04]  /*795e0*/  STL.64 [R1+0xc80], R20 ;  /* 0x000c801401007387 */ /* 0x002fe80000100a00 */
[----:B------:R-:W-:Y:S04]  /*795f0*/  STL.64 [R1+0xc88], R22 ;  /* 0x000c881601007387 */ /* 0x000fe80000100a00 */
[----:B------:R1:W-:Y:S01]  /*79600*/  STL [R1+0x2464], R2 ;  /* 0x0024640201007387 */ /* 0x0003e20000100800 */
[----:B------:R-:W-:-:S02]  /*79610*/  IMAD R3, R11, UR6, RZ ;  /* 0x000000060b037c24 */ /* 0x000fc4000f8e02ff */
[----:B-1----:R-:W-:Y:S01]  /*79620*/  VIADD R2, R2, UR7 ;  /* 0x0000000702027c36 */ /* 0x002fe20008000000 */
[----:B------:R-:W-:-:S04]  /*79630*/  ULDC UR7, c[0x0][0x248] ;  /* 0x0000920000077ab9 */ /* 0x000fc80000000800 */
[----:B------:R-:W-:Y:S04]  /*79640*/  STL [R1+0x2468], R2 ;  /* 0x0024680201007387 */ /* 0x000fe80000100800 */
[----:B--2---:R1:W-:Y:S02]  /*79650*/  STSM.16.M88.4 [R0], R4 ;  /* 0x0000000400007844 */ /* 0x0043e40000000200 */
[----:B-1----:R-:W-:Y:S01]  /*79660*/  VIADD R4, R2, UR7 ;  /* 0x0000000702047c36 */ /* 0x002fe20008000000 */
[----:B------:R-:W-:Y:S02]  /*79670*/  ULDC.64 UR6, c[0x0][0x220] ;  /* 0x0000880000067ab9 */ /* 0x000fe40000000a00 */
[----:B------:R-:W-:Y:S01]  /*79680*/  LEA R2, P2, R3, UR6, 0x2 ;  /* 0x0000000603027c11 */ /* 0x000fe2000f8410ff */
[----:B------:R-:W-:Y:S01]  /*79690*/  ULDC UR6, c[0x0][0x248] ;  /* 0x0000920000067ab9 */ /* 0x000fe20000000800 */
[----:B------:R1:W-:Y:S01]  /*796a0*/  STL [R1+0x246c], R4 ;  /* 0x00246c0401007387 */ /* 0x0003e20000100800 */
[----:B------:R-:W-:-:S02]  /*796b0*/  IMAD R5, R8, 0x80, R3 ;  /* 0x0000008008057824 */ /* 0x000fc400078e0203 */
[----:B-1----:R-:W-:Y:S01]  /*796c0*/  VIADD R4, R4, UR8 ;  /* 0x0000000804047c36 */ /* 0x002fe20008000000 */
[----:B------:R-:W-:-:S03]  /*796d0*/  ULDC UR8, c[0x0][0x248] ;  /* 0x0000920000087ab9 */ /* 0x000fc60000000800 */
[----:B------:R-:W-:Y:S01]  /*796e0*/  VIADD R6, R4, UR6 ;  /* 0x0000000604067c36 */ /* 0x000fe20008000000 */
[----:B------:R1:W-:Y:S01]  /*796f0*/  STL [R1+0x2470], R4 ;  /* 0x0024700401007387 */ /* 0x0003e20000100800 */
[----:B------:R-:W-:Y:S01]  /*79700*/  LEA.HI.X.SX32 R3, R3, UR7, 0x2, P2 ;  /* 0x0000000703037c11 */ /* 0x000fe200090f16ff */
[----:B------:R-:W-:Y:S02]  /*79710*/  ULDC.64 UR6, c[0x0][0x220] ;  /* 0x0000880000067ab9 */ /* 0x000fe40000000a00 */
[----:B------:R2:W-:Y:S01]  /*79720*/  STL [R1+0x2474], R6 ;  /* 0x0024740601007387 */ /* 0x0005e20000100800 */
[----:B-1----:R-:W-:Y:S01]  /*79730*/  LEA R4, P2, R5, UR6, 0x2 ;  /* 0x0000000605047c11 */ /* 0x002fe2000f8410ff */
[----:B------:R-:W-:Y:S01]  /*79740*/  ULDC UR6, c[0x0][0x248] ;  /* 0x0000920000067ab9 */ /* 0x000fe20000000800 */
[----:B--2---:R-:W-:Y:S01]  /*79750*/  VIADD R6, R6, UR8 ;  /* 0x0000000806067c36 */ /* 0x004fe20008000000 */
[----:B------:R-:W-:-:S04]  /*79760*/  ULDC UR8, c[0x0][0x248] ;  /* 0x0000920000087ab9 */ /* 0x000fc80000000800 */
[----:B------:R1:W-:Y:S01]  /*79770*/  STL [R1+0x2478], R6 ;  /* 0x0024780601007387 */ /* 0x0003e20000100800 */
[----:B---3--:R-:W-:Y:S01]  /*79780*/  IMAD R7, R16, 0x80, R5 ;  /* 0x0000008010077824 */ /* 0x008fe200078e0205 */
[----:B------:R-:W-:Y:S01]  /*79790*/  LEA.HI.X.SX32 R5, R5, UR7, 0x2, P2 ;  /* 0x0000000705057c11 */ /* 0x000fe200090f16ff */
[----:B-1----:R-:W-:Y:S01]  /*797a0*/  VIADD R6, R6, UR6 ;  /* 0x0000000606067c36 */ /* 0x002fe20008000000 */
[----:B------:R-:W-:-:S03]  /*797b0*/  ULDC.64 UR6, c[0x0][0x220] ;  /* 0x0000880000067ab9 */ /* 0x000fc60000000a00 */
[----:B------:R-:W-:Y:S01]  /*797c0*/  VIADD R8, R6, UR8 ;  /* 0x0000000806087c36 */ /* 0x000fe20008000000 */
[----:B------:R1:W-:Y:S01]  /*797d0*/  STL [R1+0x247c], R6 ;  /* 0x00247c0601007387 */ /* 0x0003e20000100800 */
[----:B------:R-:W-:Y:S01]  /*797e0*/  IMAD R9, R9, 0x80, R7 ;  /* 0x0000008009097824 */ /* 0x000fe200078e0207 */
[----:B------:R-:W-:Y:S01]  /*797f0*/  ULDC.64 UR8, c[0x0][0x220] ;  /* 0x0000880000087ab9 */ /* 0x000fe20000000a00 */
[----:B------:R-:W-:Y:S01]  /*79800*/  VIADD R16, R8, UR10 ;  /* 0x0000000a08107c36 */ /* 0x000fe20008000000 */
[----:B-1----:R-:W-:Y:S01]  /*79810*/  LEA R6, P2, R7, UR6, 0x2 ;  /* 0x0000000607067c11 */ /* 0x002fe2000f8410ff */
[----:B------:R-:W-:Y:S01]  /*79820*/  ULDC UR6, c[0x0][0x248] ;  /* 0x0000920000067ab9 */ /* 0x000fe20000000800 */
[----:B------:R-:W-:Y:S01]  /*79830*/  STL [R1+0x2480], R8 ;  /* 0x0024800801007387 */ /* 0x000fe20000100800 */
[----:B------:R-:W-:Y:S01]  /*79840*/  VIADD R17, R16, UR6 ;  /* 0x0000000610117c36 */ /* 0x000fe20008000000 */
[----:B------:R-:W-:Y:S01]  /*79850*/  ULDC UR6, c[0x0][0x248] ;  /* 0x0000920000067ab9 */ /* 0x000fe20000000800 */
[----:B------:R-:W-:-:S02]  /*79860*/  ULDC UR10, c[0x0][0x228] ;  /* 0x00008a00000a7ab9 */ /* 0x000fc40000000800 */
[----:B------:R-:W-:Y:S01]  /*79870*/  VIADD R18, R17, UR6 ;  /* 0x0000000611127c36 */ /* 0x000fe20008000000 */
[----:B------:R-:W-:Y:S01]  /*79880*/  STL [R1+0x2484], R16 ;  /* 0x0024841001007387 */ /* 0x000fe20000100800 */
[----:B------:R-:W-:-:S03]  /*79890*/  ULDC UR6, c[0x0][0x248] ;  /* 0x0000920000067ab9 */ /* 0x000fc60000000800 */
[----:B------:R-:W-:Y:S04]  /*798a0*/  STL [R1+0x2488], R17 ;  /* 0x0024881101007387 */ /* 0x000fe80000100800 */
[----:B------:R1:W-:Y:S02]  /*798b0*/  STL [R1+0x248c], R18 ;  /* 0x00248c1201007387 */ /* 0x0003e40000100800 */
[----:B-1----:R-:W-:Y:S01]  /*798c0*/  VIADD R18, R18, UR6 ;  /* 0x0000000612127c36 */ /* 0x002fe20008000000 */
[----:B------:R-:W-:-:S03]  /*798d0*/  ULDC UR6, c[0x0][0x248] ;  /* 0x0000920000067ab9 */ /* 0x000fc60000000800 */
[----:B------:R-:W-:Y:S01]  /*798e0*/  VIADD R16, R18, UR6 ;  /* 0x0000000612107c36 */ /* 0x000fe20008000000 */
[----:B------:R-:W-:Y:S01]  /*798f0*/  STL [R1+0x2490], R18 ;  /* 0x0024901201007387 */ /* 0x000fe20000100800 */
[----:B------:R-:W-:-:S03]  /*79900*/  ULDC UR6, c[0x0][0x248] ;  /* 0x0000920000067ab9 */ /* 0x000fc60000000800 */
[----:B------:R1:W-:Y:S02]  /*79910*/  STL [R1+0x2494], R16 ;  /* 0x0024941001007387 */ /* 0x0003e40000100800 */
[----:B-1----:R-:W-:Y:S01]  /*79920*/  VIADD R16, R16, UR6 ;  /* 0x0000000610107c36 */ /* 0x002fe20008000000 */
[----:B------:R-:W-:-:S04]  /*79930*/  ULDC UR6, c[0x0][0x248] ;  /* 0x0000920000067ab9 */ /* 0x000fc80000000800 */
        /* <DEDUP_REMOVED lines=207> */
[----:B------:R1:W-:Y:S01]  /*7a630*/  STL [R1+0x25b0], R24 ;  /* 0x0025b01801007387 */ /* 0x0003e20000100800 */
[----:B------:R-:W-:Y:S01]  /*7a640*/  LEA R8, P3, R9, UR8, 0x2 ;  /* 0x0000000809087c11 */ /* 0x000fe2000f8610ff */
[----:B------:R-:W-:Y:S01]  /*7a650*/  ULDC UR8, c[0x0][0x248] ;  /* 0x0000920000087ab9 */ /* 0x000fe20000000800 */
[----:B-1----:R-:W-:Y:S01]  /*7a660*/  VIADD R24, R24, UR6 ;  /* 0x0000000618187c36 */ /* 0x002fe20008000000 */
[----:B------:R-:W-:-:S04]  /*7a670*/  ULDC UR6, c[0x0][0x248] ;  /* 0x0000920000067ab9 */ /* 0x000fc80000000800 */
[----:B------:R1:W-:Y:S02]  /*7a680*/  STL [R1+0x25b4], R24 ;  /* 0x0025b41801007387 */ /* 0x0003e40000100800 */
[----:B-1----:R-:W-:Y:S01]  /*7a690*/  VIADD R24, R24, UR6 ;  /* 0x0000000618187c36 */ /* 0x002fe20008000000 */
[----:B------:R-:W-:Y:S01]  /*7a6a0*/  LEA.HI.X.SX32 R9, R9, UR9, 0x2, P3 ;  /* 0x0000000909097c11 */ /* 0x000fe200098f16ff */
        /* <DEDUP_REMOVED lines=65> */
[----:B------:R-:W-:Y:S01]  /*7aac0*/  LEA.HI.X.SX32 R7, R7, UR7, 0x2, P2 ;  /* 0x0000000707077c11 */ /* 0x000fe200090f16ff */
[----:B------:R-:W-:Y:S01]  /*7aad0*/  ULDC UR7, c[0x0][0x228] ;  /* 0x00008a0000077ab9 */ /* 0x000fe20000000800 */
[----:B-1----:R-:W-:Y:S01]  /*7aae0*/  VIADD R24, R24, UR8 ;  /* 0x0000000818187c36 */ /* 0x002fe20008000000 */
[----:B------:R-:W-:-:S04]  /*7aaf0*/  ULDC UR8, c[0x0][0x248] ;  /* 0x0000920000087ab9 */ /* 0x000fc80000000800 */
[----:B------:R1:W-:Y:S02]  /*7ab00*/  STL [R1+0x2610], R24 ;  /* 0x0026101801007387 */ /* 0x0003e40000100800 */
[----:B-1----:R-:W-:Y:S01]  /*7ab10*/  VIADD R24, R24, UR8 ;  /* 0x0000000818187c36 */ /* 0x002fe20008000000 */
[----:B------:R-:W-:Y:S02]  /*7ab20*/  ULDC.64 UR8, c[0x0][0x228] ;  /* 0x00008a0000087ab9 */ /* 0x000fe40000000a00 */
[----:B------:R-:W-:Y:S01]  /*7ab30*/  ISETP.LT.AND P2, PT, R14, UR8, !P1 ;  /* 0x000000080e007c0c */ /* 0x000fe2000cf41270 */
[----:B------:R-:W-:Y:S01]  /*7ab40*/  ULDC UR8, c[0x0][0x248] ;  /* 0x0000920000087ab9 */ /* 0x000fe20000000800 */
[----:B------:R-:W-:-:S11]  /*7ab50*/  ISETP.LT.AND P3, PT, R13, UR10, !P1 ;  /* 0x0000000a0d007c0c */ /* 0x000fd6000cf61270 */
[----:B------:R-:W-:Y:S02]  /*7ab60*/  @P2 LOP3.LUT R155, R155, 0x10000, RZ, 0xfc, !PT ;  /* 0x000100009b9b2812 */ /* 0x000fe400078efcff */
[----:B------:R-:W-:Y:S01]  /*7ab70*/  ISETP.LT.AND P2, PT, R12, UR11, !P1 ;  /* 0x0000000b0c007c0c */ /* 0x000fe2000cf41270 */
[----:B------:R-:W-:Y:S01]  /*7ab80*/  ULDC.64 UR10, c[0x0][0x228] ;  /* 0x00008a00000a7ab9 */ /* 0x000fe20000000a00 */
[----:B------:R-:W-:-:S04]  /*7ab90*/  LOP3.LUT R155, R155, 0xffff7fff, RZ, 0xc0, !PT ;  /* 0xffff7fff9b9b7812 */ /* 0x000fc800078ec0ff */
[----:B------:R-:W-:Y:S02]  /*7aba0*/  @P3 LOP3.LUT R155, R155, 0x8000, RZ, 0xfc, !PT ;  /* 0x000080009b9b3812 */ /* 0x000fe400078efcff */
[----:B------:R-:W-:Y:S02]  /*7abb0*/  ISETP.LT.AND P1, PT, R11, UR10, !P1 ;  /* 0x0000000a0b007c0c */ /* 0x000fe4000cf21270 */
[----:B------:R-:W-:-:S04]  /*7abc0*/  LOP3.LUT R155, R155, 0xffffbfff, RZ, 0xc0, !PT ;  /* 0xffffbfff9b9b7812 */ /* 0x000fc800078ec0ff */
[----:B------:R-:W-:-:S04]  /*7abd0*/  @P2 LOP3.LUT R155, R155, 0x4000, RZ, 0xfc, !PT ;  /* 0x000040009b9b2812 */ /* 0x000fc800078efcff */
[----:B------:R-:W-:Y:S01]  /*7abe0*/  LOP3.LUT R155, R155, 0xffffdfff, RZ, 0xc0, !PT ;  /* 0xffffdfff9b9b7812 */ /* 0x000fe200078ec0ff */
[----:B------:R1:W-:Y:S03]  /*7abf0*/  STL [R1+0x2614], R24 ;  /* 0x0026141801007387 */ /* 0x0003e60000100800 */
[----:B------:R-:W-:Y:S02]  /*7ac00*/  @P1 LOP3.LUT R155, R155, 0x2000, RZ, 0xfc, !PT ;  /* 0x000020009b9b1812 */ /* 0x000fe400078efcff */
[----:B------:R-:W-:Y:S01]  /*7ac10*/  ISETP.LT.AND P1, PT, R14, UR7, !P0 ;  /* 0x000000070e007c0c */ /* 0x000fe2000c721270 */
[----:B------:R-:W-:Y:S01]  /*7ac20*/  ULDC UR7, c[0x0][0x248] ;  /* 0x0000920000077ab9 */ /* 0x000fe20000000800 */
[----:B-1----:R-:W-:Y:S01]  /*7ac30*/  VIADD R24, R24, UR17 ;  /* 0x0000001118187c36 */ /* 0x002fe20008000000 */
[----:B------:R-:W-:Y:S01]  /*7ac40*/  ULDC UR17, c[0x0][0x248] ;  /* 0x0000920000117ab9 */ /* 0x000fe20000000800 */
[----:B------:R-:W-:-:S03]  /*7ac50*/  LOP3.LUT R155, R155, 0xffffefff, RZ, 0xc0, !PT ;  /* 0xffffefff9b9b7812 */ /* 0x000fc600078ec0ff */
[----:B------:R1:W-:Y:S06]  /*7ac60*/  STL [R1+0x2618], R24 ;  /* 0x0026181801007387 */ /* 0x0003ec0000100800 */
[----:B------:R-:W-:Y:S02]  /*7ac70*/  @P1 LOP3.LUT R155, R155, 0x1000, RZ, 0xfc, !PT ;  /* 0x000010009b9b1812 */ /* 0x000fe400078efcff */
[----:B------:R-:W-:Y:S01]  /*7ac80*/  ISETP.LT.AND P1, PT, R13, UR6, !P0 ;  /* 0x000000060d007c0c */ /* 0x000fe2000c721270 */
[----:B-1----:R-:W-:-:S05]  /*7ac90*/  VIADD R24, R24, UR17 ;  /* 0x0000001118187c36 */ /* 0x002fca0008000000 */
[----:B------:R1:W-:Y:S01]  /*7aca0*/  STL [R1+0x261c], R24 ;  /* 0x00261c1801007387 */ /* 0x0003e20000100800 */
[----:B------:R-:W-:Y:S01]  /*7acb0*/  LOP3.LUT R155, R155, 0xfffff7ff, RZ, 0xc0, !PT ;  /* 0xfffff7ff9b9b7812 */ /* 0x000fe200078ec0ff */
[----:B-1----:R-:W-:Y:S01]  /*7acc0*/  VIADD R24, R24, UR8 ;  /* 0x0000000818187c36 */ /* 0x002fe20008000000 */
[----:B------:R-:W-:-:S04]  /*7acd0*/  ULDC UR8, c[0x0][0x248] ;  /* 0x0000920000087ab9 */ /* 0x000fc80000000800 */
[----:B------:R1:W-:Y:S01]  /*7ace0*/  STL [R1+0x2620], R24 ;  /* 0x0026201801007387 */ /* 0x0003e20000100800 */
[----:B------:R-:W-:Y:S02]  /*7acf0*/  @P1 LOP3.LUT R155, R155, 0x800, RZ, 0xfc, !PT ;  /* 0x000008009b9b1812 */ /* 0x000fe400078efcff */
[----:B------:R-:W-:Y:S01]  /*7ad00*/  ISETP.LT.AND P1, PT, R12, UR16, !P0 ;  /* 0x000000100c007c0c */ /* 0x000fe2000c721270 */
[----:B------:R-:W-:Y:S01]  /*7ad10*/  ULDC.64 UR16, c[0x0][0x228] ;  /* 0x00008a0000107ab9 */ /* 0x000fe20000000a00 */
[----:B-1----:R-:W-:Y:S01]  /*7ad20*/  VIADD R24, R24, UR8 ;  /* 0x0000000818187c36 */ /* 0x002fe20008000000 */
[----:B------:R-:W-:-:S04]  /*7ad30*/  ULDC UR8, c[0x0][0x248] ;  /* 0x0000920000087ab9 */ /* 0x000fc80000000800 */
[----:B------:R1:W-:Y:S02]  /*7ad40*/  STL [R1+0x2624], R24 ;  /* 0x0026241801007387 */ /* 0x0003e40000100800 */
[----:B-1----:R-:W-:-:S05]  /*7ad50*/  VIADD R24, R24, UR8 ;  /* 0x0000000818187c36 */ /* 0x002fca0008000000 */
[----:B------:R1:W-:Y:S01]  /*7ad60*/  STL [R1+0x2628], R24 ;  /* 0x0026281801007387 */ /* 0x0003e20000100800 */
[----:B------:R-:W-:Y:S01]  /*7ad70*/  LOP3.LUT R155, R155, 0xfffffbff, RZ, 0xc0, !PT ;  /* 0xfffffbff9b9b7812 */ /* 0x000fe200078ec0ff */
[----:B-1----:R-:W-:Y:S01]  /*7ad80*/  VIADD R24, R24, UR7 ;  /* 0x0000000718187c36 */ /* 0x002fe20008000000 */
[----:B------:R-:W-:Y:S02]  /*7ad90*/  ULDC.64 UR6, c[0x0][0x228] ;  /* 0x00008a0000067ab9 */ /* 0x000fe40000000a00 */
[----:B------:R-:W-:Y:S01]  /*7ada0*/  ISETP.LT.AND P0, PT, R11, UR6, !P0 ;  /* 0x000000060b007c0c */ /* 0x000fe2000c701270 */
[C---:B------:R-:W-:Y:S01]  /*7adb0*/  VIADD R74, R10.reuse, 0x17c ;  /* 0x0000017c0a4a7836 */ /* 0x040fe20000000000 */
[----:B------:R-:W-:Y:S01]  /*7adc0*/  @P1 LOP3.LUT R155, R155, 0x400, RZ, 0xfc, !PT ;  /* 0x000004009b9b1812 */ /* 0x000fe200078efcff */
[----:B------:R-:W-:Y:S01]  /*7add0*/  VIADD R73, R10, 0x17b ;  /* 0x0000017b0a497836 */ /* 0x000fe20000000000 */
[----:B------:R-:W-:Y:S02]  /*7ade0*/  ULDC UR6, c[0x0][0x248] ;  /* 0x0000920000067ab9 */ /* 0x000fe40000000800 */
[----:B------:R-:W-:-:S07]  /*7adf0*/  LOP3.LUT R155, R155, 0xfffffdff, RZ, 0xc0, !PT ;  /* 0xfffffdff9b9b7812 */ /* 0x000fce00078ec0ff */
[----:B------:R-:W-:Y:S02]  /*7ae00*/  @P0 LOP3.LUT R155, R155, 0x200, RZ, 0xfc, !PT ;  /* 0x000002009b9b0812 */ /* 0x000fe400078efcff */
[----:B------:R-:W-:Y:S01]  /*7ae10*/  ISETP.GE.AND P0, PT, R77, UR35, PT ;  /* 0x000000234d007c0c */ /* 0x000fe2000bf06270 */
[----:B------:R1:W-:Y:S01]  /*7ae20*/  STL [R1+0x262c], R24 ;  /* 0x00262c1801007387 */ /* 0x0003e20000100800 */
[----:B------:R-:W-:Y:S01]  /*7ae30*/  LOP3.LUT R155, R155, 0xfffffeff, RZ, 0xc0, !PT ;  /* 0xfffffeff9b9b7812 */ /* 0x000fe200078ec0ff */
[----:B------:R-:W-:Y:S01]  /*7ae40*/  VIADD R72, R10, 0x17a ;  /* 0x0000017a0a487836 */ /* 0x000fe20000000000 */
[----:B------:R-:W-:Y:S01]  /*7ae50*/  ISETP.LT.AND P3, PT, R14, UR60, !P0 ;  /* 0x0000003c0e007c0c */ /* 0x000fe2000c761270 */
[C---:B------:R-:W-:Y:S01]  /*7ae60*/  VIADD R71, R10.reuse, 0x179 ;  /* 0x000001790a477836 */ /* 0x040fe20000000000 */
[----:B------:R-:W-:Y:S01]  /*7ae70*/  ISETP.LT.AND P2, PT, R13, UR12, !P0 ;  /* 0x0000000c0d007c0c */ /* 0x000fe2000c741270 */
[----:B------:R-:W-:Y:S01]  /*7ae80*/  VIADD R70, R10, 0x178 ;  /* 0x000001780a467836 */ /* 0x000fe20000000000 */
[----:B------:R-:W-:Y:S01]  /*7ae90*/  ISETP.LT.AND P1, PT, R12, UR13, !P0 ;  /* 0x0000000d0c007c0c */ /* 0x000fe2000c721270 */
[----:B------:R-:W-:Y:S01]  /*7aea0*/  ULDC.64 UR12, c[0x0][0x228] ;  /* 0x00008a00000c7ab9 */ /* 0x000fe20000000a00 */
[----:B------:R-:W-:Y:S01]  /*7aeb0*/  VIADD R69, R10, 0x177 ;  /* 0x000001770a457836 */ /* 0x000fe20000000000 */
[----:B------:R-:W-:Y:S01]  /*7aec0*/  LOP3.LUT R172, R172, 0x7fffffff, RZ, 0xc0, !PT ;  /* 0x7fffffffacac7812 */ /* 0x000fe200078ec0ff */
[----:B-1----:R-:W-:Y:S01]  /*7aed0*/  VIADD R24, R24, UR6 ;  /* 0x0000000618187c36 */ /* 0x002fe20008000000 */
[----:B------:R-:W-:Y:S01]  /*7aee0*/  ULDC UR60, c[0x0][0x228] ;  /* 0x00008a00003c7ab9 */ /* 0x000fe20000000800 */
[C---:B------:R-:W-:Y:S01]  /*7aef0*/  VIADD R68, R10.reuse, 0x176 ;  /* 0x000001760a447836 */ /* 0x040fe20000000000 */
[----:B------:R-:W-:Y:S01]  /*7af00*/  LOP3.LUT R171, R171, 0x7fffffff, RZ, 0xc0, !PT ;  /* 0x7fffffffabab7812 */ /* 0x000fe200078ec0ff */
[----:B------:R-:W-:Y:S01]  /*7af10*/  ULDC UR6, c[0x0][0x248] ;  /* 0x0000920000067ab9 */ /* 0x000fe20000000800 */
[----:B------:R-:W-:Y:S01]  /*7af20*/  @P3 LOP3.LUT R155, R155, 0x100, RZ, 0xfc, !PT ;  /* 0x000001009b9b3812 */ /* 0x000fe200078efcff */
[----:B------:R-:W-:Y:S01]  /*7af30*/  VIADD R67, R10, 0x175 ;  /* 0x000001750a437836 */ /* 0x000fe20000000000 */
[----:B------:R-:W-:-:S02]  /*7af40*/  ULDC UR35, c[0x0][0x228] ;  /* 0x00008a0000237ab9 */ /* 0x000fc40000000800 */
[----:B------:R-:W-:-:S04]  /*7af50*/  LOP3.LUT R155, R155, 0xffffff7f, RZ, 0xc0, !PT ;  /* 0xffffff7f9b9b7812 */ /* 0x000fc800078ec0ff */
[----:B------:R-:W-:Y:S02]  /*7af60*/  @P2 LOP3.LUT R155, R155, 0x80, RZ, 0xfc, !PT ;  /* 0x000000809b9b2812 */ /* 0x000fe400078efcff */
[----:B------:R-:W-:Y:S02]  /*7af70*/  ISETP.LT.AND P0, PT, R11, UR16, !P0 ;  /* 0x000000100b007c0c */ /* 0x000fe4000c701270 */
[----:B------:R-:W-:-:S04]  /*7af80*/  LOP3.LUT R155, R155, 0xffffffbf, RZ, 0xc0, !PT ;  /* 0xffffffbf9b9b7812 */ /* 0x000fc800078ec0ff */
[----:B------:R-:W-:-:S04]  /*7af90*/  @P1 LOP3.LUT R155, R155, 0x40, RZ, 0xfc, !PT ;  /* 0x000000409b9b1812 */ /* 0x000fc800078efcff */
[----:B------:R-:W-:-:S04]  /*7afa0*/  LOP3.LUT R155, R155, 0xffffffdf, RZ, 0xc0, !PT ;  /* 0xffffffdf9b9b7812 */ /* 0x000fc800078ec0ff */
[----:B------:R-:W-:Y:S02]  /*7afb0*/  @P0 LOP3.LUT R155, R155, 0x20, RZ, 0xfc, !PT ;  /* 0x000000209b9b0812 */ /* 0x000fe400078efcff */
[----:B------:R-:W-:Y:S01]  /*7afc0*/  ISETP.GE.AND P0, PT, R76, UR9, PT ;  /* 0x000000094c007c0c */ /* 0x000fe2000bf06270 */
[----:B------:R-:W-:-:S03]  /*7afd0*/  ULDC.64 UR8, c[0x0][0x228] ;  /* 0x00008a0000087ab9 */ /* 0x000fc60000000a00 */
[----:B------:R-:W-:Y:S01]  /*7afe0*/  ISETP.LT.AND P3, PT, R14, UR47, !P0 ;  /* 0x0000002f0e007c0c */ /* 0x000fe2000c761270 */
[----:B------:R1:W-:Y:S01]  /*7aff0*/  STL [R1+0x2630], R24 ;  /* 0x0026301801007387 */ /* 0x0003e20000100800 */
[----:B------:R-:W-:Y:S01]  /*7b000*/  ISETP.LT.AND P2, PT, R13, UR49, !P0 ;  /* 0x000000310d007c0c */ /* 0x000fe2000c741270 */
[----:B------:R-:W-:Y:S01]  /*7b010*/  VIADD R66, R10, 0x174 ;  /* 0x000001740a427836 */ /* 0x000fe20000000000 */
[----:B------:R-:W-:Y:S01]  /*7b020*/  LOP3.LUT R155, R155, 0xffffffef, RZ, 0xc0, !PT ;  /* 0xffffffef9b9b7812 */ /* 0x000fe200078ec0ff */
[----:B------:R-:W2:Y:S01]  /*7b030*/  LDL.LU R77, [R1+0x32f0] ;  /* 0x0032f000014d7983 */ /* 0x000ea20000300800 */
[----:B------:R-:W-:Y:S01]  /*7b040*/  ISETP.LT.AND P1, PT, R12, UR59, !P0 ;  /* 0x0000003b0c007c0c */ /* 0x000fe2000c721270 */
[C---:B------:R-:W-:Y:S01]  /*7b050*/  VIADD R65, R10.reuse, 0x173 ;  /* 0x000001730a417836 */ /* 0x040fe20000000000 */
[----:B------:R-:W-:Y:S01]  /*7b060*/  ULDC UR49, c[0x0][0x228] ;  /* 0x00008a0000317ab9 */ /* 0x000fe20000000800 */
[----:B------:R-:W-:Y:S01]  /*7b070*/  VIADD R64, R10, 0x172 ;  /* 0x000001720a407836 */ /* 0x000fe20000000000 */
[----:B------:R-:W-:-:S03]  /*7b080*/  ULDC UR47, c[0x0][0x228] ;  /* 0x00008a00002f7ab9 */ /* 0x000fc60000000800 */
[----:B------:R-:W-:Y:S01]  /*7b090*/  @P3 LOP3.LUT R155, R155, 0x10, RZ, 0xfc, !PT ;  /* 0x000000109b9b3812 */ /* 0x000fe200078efcff */
[----:B-1----:R-:W-:Y:S01]  /*7b0a0*/  VIADD R24, R24, UR6 ;  /* 0x0000000618187c36 */ /* 0x002fe20008000000 */
[----:B------:R-:W-:Y:S01]  /*7b0b0*/  ISETP.LT.AND P0, PT, R11, UR12, !P0 ;  /* 0x0000000c0b007c0c */ /* 0x000fe2000c701270 */
[----:B------:R-:W-:Y:S01]  /*7b0c0*/  ULDC UR6, c[0x0][0x248] ;  /* 0x0000920000067ab9 */ /* 0x000fe20000000800 */
[----:B------:R-:W-:Y:S01]  /*7b0d0*/  LOP3.LUT R155, R155, 0xfffffff7, RZ, 0xc0, !PT ;  /* 0xfffffff79b9b7812 */ /* 0x000fe200078ec0ff */
[----:B------:R-:W-:Y:S01]  /*7b0e0*/  VIADD R63, R10, 0x171 ;  /* 0x000001710a3f7836 */ /* 0x000fe20000000000 */
[----:B------:R-:W-:Y:S02]  /*7b0f0*/  ULDC UR59, c[0x0][0x228] ;  /* 0x00008a00003b7ab9 */ /* 0x000fe40000000800 */
[----:B------:R-:W-:-:S04]  /*7b100*/  @P2 LOP3.LUT R155, R155, 0x8, RZ, 0xfc, !PT ;  /* 0x000000089b9b2812 */ /* 0x000fc800078efcff */
        /* <DEDUP_REMOVED lines=9> */
[----:B------:R-:W-:Y:S01]  /*7b1a0*/  ULDC UR58, c[0x0][0x228] ;  /* 0x00008a00003a7ab9 */ /* 0x000fe20000000800 */
[----:B------:R-:W-:Y:S01]  /*7b1b0*/  ISETP.LT.AND P3, PT, R14, UR56, !P0 ;  /* 0x000000380e007c0c */ /* 0x000fe2000c761270 */
[----:B------:R-:W3:Y:S01]  /*7b1c0*/  LDL.LU R76, [R1+0x32ec] ;  /* 0x0032ec00014c7983 */ /* 0x000ee20000300800 */
[----:B------:R-:W-:Y:S01]  /*7b1d0*/  ISETP.LT.AND P0, PT, R11, UR8, !P0 ;  /* 0x000000080b007c0c */ /* 0x000fe2000c701270 */
[C---:B------:R-:W-:Y:S01]  /*7b1e0*/  VIADD R62, R10.reuse, 0x170 ;  /* 0x000001700a3e7836 */ /* 0x040fe20000000000 */
[----:B------:R-:W-:Y:S01]  /*7b1f0*/  LOP3.LUT R155, R155, 0xfffffffe, RZ, 0xc0, !PT ;  /* 0xfffffffe9b9b7812 */ /* 0x000fe200078ec0ff */
[----:B------:R-:W4:Y:S01]  /*7b200*/  LDL.LU R75, [R1+0x32e8] ;  /* 0x0032e800014b7983 */ /* 0x000f220000300800 */
[----:B------:R-:W-:Y:S01]  /*7b210*/  VIADD R61, R10, 0x16f ;  /* 0x0000016f0a3d7836 */ /* 0x000fe20000000000 */
[----:B------:R-:W-:-:S02]  /*7b220*/  ULDC UR57, c[0x0][0x228] ;  /* 0x00008a0000397ab9 */ /* 0x000fc40000000800 */
[----:B------:R-:W-:Y:S01]  /*7b230*/  @P2 LOP3.LUT R173, R173, 0x80000000, RZ, 0xfc, !PT ;  /* 0x80000000adad2812 */ /* 0x000fe200078efcff */
[----:B-1----:R-:W-:Y:S01]  /*7b240*/  VIADD R24, R24, UR6 ;  /* 0x0000000618187c36 */ /* 0x002fe20008000000 */
[----:B------:R-:W-:Y:S01]  /*7b250*/  ULDC UR6, c[0x0][0x248] ;  /* 0x0000920000067ab9 */ /* 0x000fe20000000800 */
[C---:B------:R-:W-:Y:S01]  /*7b260*/  VIADD R60, R10.reuse, 0x16e ;  /* 0x0000016e0a3c7836 */ /* 0x040fe20000000000 */
[----:B------:R-:W-:Y:S01]  /*7b270*/  LOP3.LUT R173, R173, 0xbfffffff, RZ, 0xc0, !PT ;  /* 0xbfffffffadad7812 */ /* 0x000fe200078ec0ff */
[----:B------:R-:W-:Y:S01]  /*7b280*/  VIADD R59, R10, 0x16d ;  /* 0x0000016d0a3b7836 */ /* 0x000fe20000000000 */
[----:B------:R-:W-:Y:S02]  /*7b290*/  ULDC UR56, c[0x0][0x228] ;  /* 0x00008a0000387ab9 */ /* 0x000fe40000000800 */
[----:B------:R-:W-:-:S04]  /*7b2a0*/  @P1 LOP3.LUT R173, R173, 0x40000000, RZ, 0xfc, !PT ;  /* 0x40000000adad1812 */ /* 0x000fc800078efcff */
[----:B------:R-:W-:-:S04]  /*7b2b0*/  LOP3.LUT R173, R173, 0xdfffffff, RZ, 0xc0, !PT ;  /* 0xdfffffffadad7812 */ /* 0x000fc800078ec0ff */
[----:B------:R-:W-:Y:S02]  /*7b2c0*/  @P0 LOP3.LUT R173, R173, 0x20000000, RZ, 0xfc, !PT ;  /* 0x20000000adad0812 */ /* 0x000fe400078efcff */
[----:B------:R-:W-:Y:S02]  /*7b2d0*/  ISETP.GE.AND P0, PT, R74, UR7, PT ;  /* 0x000000074a007c0c */ /* 0x000fe4000bf06270 */
[----:B------:R-:W-:Y:S02]  /*7b2e0*/  @P3 LOP3.LUT R155, R155, 0x1, RZ, 0xfc, !PT ;  /* 0x000000019b9b3812 */ /* 0x000fe400078efcff */
[----:B------:R-:W-:Y:S01]  /*7b2f0*/  ISETP.LT.AND P3, PT, R14, UR55, !P0 ;  /* 0x000000370e007c0c */ /* 0x000fe2000c761270 */
[----:B------:R1:W-:Y:S01]  /*7b300*/  STL [R1+0x2638], R24 ;  /* 0x0026381801007387 */ /* 0x0003e20000100800 */
[----:B------:R-:W-:Y:S01]  /*7b310*/  ISETP.LT.AND P2, PT, R13, UR54, !P0 ;  /* 0x000000360d007c0c */ /* 0x000fe2000c741270 */
[----:B------:R-:W-:Y:S01]  /*7b320*/  VIADD R58, R10, 0x16c ;  /* 0x0000016c0a3a7836 */ /* 0x000fe20000000000 */
[----:B------:R-:W-:Y:S01]  /*7b330*/  LOP3.LUT R173, R173, 0xefffffff, RZ, 0xc0, !PT ;  /* 0xefffffffadad7812 */ /* 0x000fe200078ec0ff */
[----:B------:R-:W-:Y:S01]  /*7b340*/  ULDC UR54, c[0x0][0x228] ;  /* 0x00008a0000367ab9 */ /* 0x000fe20000000800 */
[----:B------:R-:W-:Y:S01]  /*7b350*/  ISETP.LT.AND P1, PT, R12, UR53, !P0 ;  /* 0x000000350c007c0c */ /* 0x000fe2000c721270 */
[----:B------:R-:W-:Y:S01]  /*7b360*/  VIADD R57, R10, 0x16b ;  /* 0x0000016b0a397836 */ /* 0x000fe20000000000 */
[----:B------:R-:W-:Y:S01]  /*7b370*/  LOP3.LUT R170, R170, 0x7fffffff, RZ, 0xc0, !PT ;  /* 0x7fffffffaaaa7812 */ /* 0x000fe200078ec0ff */
        /* <DEDUP_REMOVED lines=15> */
[----:B------:R1:W-:Y:S01]  /*7b470*/  STL [R1+0x263c], R24 ;  /* 0x00263c1801007387 */ /* 0x0003e20000100800 */
[----:B------:R-:W-:Y:S01]  /*7b480*/  LOP3.LUT R173, R173, 0xfeffffff, RZ, 0xc0, !PT ;  /* 0xfeffffffadad7812 */ /* 0x000fe200078ec0ff */
[----:B------:R-:W-:Y:S01]  /*7b490*/  ULDC.64 UR16, c[0x0][0x228] ;  /* 0x00008a0000107ab9 */ /* 0x000fe20000000a00 */
[----:B------:R-:W-:Y:S01]  /*7b4a0*/  ISETP.LT.AND P3, PT, R14, UR52, !P0 ;  /* 0x000000340e007c0c */ /* 0x000fe2000c761270 */
[----:B------:R-:W4:Y:S01]  /*7b4b0*/  LDL.LU R74, [R1+0x32e4] ;  /* 0x0032e400014a7983 */ /* 0x000f220000300800 */
[----:B------:R-:W-:Y:S01]  /*7b4c0*/  ISETP.LT.AND P2, PT, R13, UR44, !P0 ;  /* 0x0000002c0d007c0c */ /* 0x000fe2000c741270 */
[----:B------:R-:W-:Y:S01]  /*7b4d0*/  ULDC UR52, c[0x0][0x228] ;  /* 0x00008a0000347ab9 */ /* 0x000fe20000000800 */
[----:B------:R-:W-:Y:S01]  /*7b4e0*/  ISETP.LT.AND P1, PT, R12, UR43, !P0 ;  /* 0x0000002b0c007c0c */ /* 0x000fe2000c721270 */
[----:B------:R-:W4:Y:S01]  /*7b4f0*/  LDL.LU R73, [R1+0x32e0] ;  /* 0x0032e00001497983 */ /* 0x000f220000300800 */
[----:B------:R-:W-:Y:S01]  /*7b500*/  ULDC UR43, c[0x0][0x228] ;  /* 0x00008a00002b7ab9 */ /* 0x000fe20000000800 */
[----:B-1----:R-:W-:Y:S01]  /*7b510*/  VIADD R24, R24, UR6 ;  /* 0x0000000618187c36 */ /* 0x002fe20008000000 */
[----:B------:R-:W-:Y:S01]  /*7b520*/  ULDC.64 UR6, c[0x0][0x228] ;  /* 0x00008a0000067ab9 */ /* 0x000fe20000000a00 */
[----:B------:R-:W-:-:S04]  /*7b530*/  ULDC UR44, c[0x0][0x228] ;  /* 0x00008a00002c7ab9 */ /* 0x000fc80000000800 */
[----:B------:R-:W-:-:S04]  /*7b540*/  @P3 LOP3.LUT R173, R173, 0x1000000, RZ, 0xfc, !PT ;  /* 0x01000000adad3812 */ /* 0x000fc800078efcff */
[----:B------:R-:W-:-:S04]  /*7b550*/  LOP3.LUT R173, R173, 0xff7fffff, RZ, 0xc0, !PT ;  /* 0xff7fffffadad7812 */ /* 0x000fc800078ec0ff */
[----:B------:R-:W-:Y:S02]  /*7b560*/  @P2 LOP3.LUT R173, R173, 0x800000, RZ, 0xfc, !PT ;  /* 0x00800000adad2812 */ /* 0x000fe400078efcff */
[----:B------:R-:W-:Y:S01]  /*7b570*/  ISETP.LT.AND P0, PT, R11, UR6, !P0 ;  /* 0x000000060b007c0c */ /* 0x000fe2000c701270 */
[----:B------:R-:W-:Y:S01]  /*7b580*/  ULDC UR6, c[0x0][0x248] ;  /* 0x0000920000067ab9 */ /* 0x000fe20000000800 */
        /* <DEDUP_REMOVED lines=10> */
[----:B------:R-:W-:Y:S01]  /*7b630*/  LOP3.LUT R173, R173, 0xffefffff, RZ, 0xc0, !PT ;  /* 0xffefffffadad7812 */ /* 0x000fe200078ec0ff */
[----:B------:R-:W4:Y:S01]  /*7b640*/  LDL.LU R72, [R1+0x32dc] ;  /* 0x0032dc0001487983 */ /* 0x000f220000300800 */
[----:B------:R-:W-:Y:S01]  /*7b650*/  ISETP.LT.AND P1, PT, R12, UR42, !P0 ;  /* 0x0000002a0c007c0c */ /* 0x000fe2000c721270 */
[----:B------:R-:W-:Y:S01]  /*7b660*/  ULDC UR42, c[0x0][0x228] ;  /* 0x00008a00002a7ab9 */ /* 0x000fe20000000800 */
[----:B------:R-:W-:Y:S01]  /*7b670*/  VIADD R54, R10, 0x168 ;  /* 0x000001680a367836 */ /* 0x000fe20000000000 */
[----:B------:R-:W-:-:S04]  /*7b680*/  ULDC UR51, c[0x0][0x228] ;  /* 0x00008a0000337ab9 */ /* 0x000fc80000000800 */
[----:B------:R-:W-:-:S04]  /*7b690*/  @P3 LOP3.LUT R173, R173, 0x100000, RZ, 0xfc, !PT ;  /* 0x00100000adad3812 */ /* 0x000fc800078efcff */
[----:B------:R-:W-:-:S04]  /*7b6a0*/  LOP3.LUT R173, R173, 0xfff7ffff, RZ, 0xc0, !PT ;  /* 0xfff7ffffadad7812 */ /* 0x000fc800078ec0ff */
[----:B------:R-:W-:Y:S02]  /*7b6b0*/  @P2 LOP3.LUT R173, R173, 0x80000, RZ, 0xfc, !PT ;  /* 0x00080000adad2812 */ /* 0x000fe400078efcff */
[----:B------:R-:W-:Y:S01]  /*7b6c0*/  ISETP.LT.AND P0, PT, R11, UR16, !P0 ;  /* 0x000000100b007c0c */ /* 0x000fe2000c701270 */
[----:B-1----:R-:W-:Y:S01]  /*7b6d0*/  VIADD R24, R24, UR6 ;  /* 0x0000000618187c36 */ /* 0x002fe20008000000 */
[----:B------:R-:W-:Y:S01]  /*7b6e0*/  LOP3.LUT R173, R173, 0xfffbffff, RZ, 0xc0, !PT ;  /* 0xfffbffffadad7812 */ /* 0x000fe200078ec0ff */
[----:B------:R-:W-:Y:S01]  /*7b6f0*/  ULDC UR6, c[0x0][0x248] ;  /* 0x0000920000067ab9 */ /* 0x000fe20000000800 */
[----:B------:R-:W-:Y:S01]  /*7b700*/  VIADD R53, R10, 0x167 ;  /* 0x000001670a357836 */ /* 0x000fe20000000000 */
[----:B------:R-:W-:Y:S01]  /*7b710*/  ULDC UR16, c[0x0][0x228] ;  /* 0x00008a0000107ab9 */ /* 0x000fe20000000800 */
        /* <DEDUP_REMOVED lines=12> */
[----:B------:R-:W-:Y:S01]  /*7b7e0*/  VIADD R52, R10, 0x166 ;  /* 0x000001660a347836 */ /* 0x000fe20000000000 */
[----:B------:R-:W-:-:S05]  /*7b7f0*/  ULDC UR50, c[0x0][0x228] ;  /* 0x00008a0000327ab9 */ /* 0x000fca0000000800 */
        /* <DEDUP_REMOVED lines=19> */
[----:B------:R-:W-:Y:S01]  /*7b930*/  ULDC UR14, c[0x0][0x228] ;  /* 0x00008a00000e7ab9 */ /* 0x000fe20000000800 */
[----:B------:R-:W-:Y:S01]  /*7b940*/  ISETP.LT.AND P1, PT, R12, UR22, !P0 ;  /* 0x000000160c007c0c */ /* 0x000fe2000c721270 */
[----:B------:R-:W-:-:S06]  /*7b950*/  ULDC UR22, c[0x0][0x228] ;  /* 0x00008a0000167ab9 */ /* 0x000fcc0000000800 */
        /* <DEDUP_REMOVED lines=12> */
[----:B------:R-:W-:-:S04]  /*7ba20*/  ISETP.GE.AND P0, PT, R69, UR7, PT ;  /* 0x0000000745007c0c */ /* 0x000fc8000bf06270 */
        /* <DEDUP_REMOVED lines=22> */
[----:B------:R1:W-:Y:S01]  /*7bb90*/  STL [R1+0x2650], R24 ;  /* 0x0026501801007387 */ /* 0x0003e20000100800 */
[----:B------:R-:W-:Y:S01]  /*7bba0*/  LOP3.LUT R173, R173, 0xffffffef, RZ, 0xc0, !PT ;  /* 0xffffffefadad7812 */ /* 0x000fe200078ec0ff */
[----:B------:R-:W-:Y:S01]  /*7bbb0*/  ULDC UR17, c[0x0][0x228] ;  /* 0x00008a0000117ab9 */ /* 0x000fe20000000800 */
[----:B------:R-:W-:Y:S01]  /*7bbc0*/  ISETP.LT.AND P3, PT, R14, UR26, !P0 ;  /* 0x0000001a0e007c0c */ /* 0x000fe2000c761270 */
[----:B------:R-:W4:Y:S01]  /*7bbd0*/  LDL.LU R69, [R1+0x32d0] ;  /* 0x0032d00001457983 */ /* 0x000f220000300800 */
[----:B------:R-:W-:Y:S01]  /*7bbe0*/  ISETP.LT.AND P2, PT, R13, UR19, !P0 ;  /* 0x000000130d007c0c */ /* 0x000fe2000c741270 */
[----:B------:R-:W-:Y:S01]  /*7bbf0*/  ULDC UR19, c[0x0][0x228] ;  /* 0x00008a0000137ab9 */ /* 0x000fe20000000800 */
[----:B------:R-:W-:Y:S01]  /*7bc00*/  ISETP.LT.AND P1, PT, R12, UR32, !P0 ;  /* 0x000000200c007c0c */ /* 0x000fe2000c721270 */
[----:B------:R-:W-:Y:S01]  /*7bc10*/  ULDC.64 UR32, c[0x0][0x228] ;  /* 0x00008a0000207ab9 */ /* 0x000fe20000000a00 */
[----:B------:R-:W-:-:S07]  /*7bc20*/  ULDC UR26, c[0x0][0x228] ;  /* 0x00008a00001a7ab9 */ /* 0x000fce0000000800 */
[----:B------:R-:W-:-:S04]  /*7bc30*/  @P3 LOP3.LUT R173, R173, 0x10, RZ, 0xfc, !PT ;  /* 0x00000010adad3812 */ /* 0x000fc800078efcff */
[----:B------:R-:W-:Y:S01]  /*7bc40*/  LOP3.LUT R173, R173, 0xfffffff7, RZ, 0xc0, !PT ;  /* 0xfffffff7adad7812 */ /* 0x000fe200078ec0ff */
[----:B-1----:R-:W-:Y:S01]  /*7bc50*/  VIADD R24, R24, UR6 ;  /* 0x0000000618187c36 */ /* 0x002fe20008000000 */
[----:B------:R-:W-:Y:S02]  /*7bc60*/  ULDC.64 UR6, c[0x0][0x228] ;  /* 0x00008a0000067ab9 */ /* 0x000fe40000000a00 */
        /* <DEDUP_REMOVED lines=17> */
[----:B------:R-:W-:-:S07]  /*7bd80*/  ISETP.LT.AND P0, PT, R11, UR32, !P0 ;  /* 0x000000200b007c0c */ /* 0x000fce000c701270 */
[----:B------:R-:W-:-:S04]  /*7bd90*/  @P2 LOP3.LUT R172, R172, 0x80000000, RZ, 0xfc, !PT ;  /* 0x80000000acac2812 */ /* 0x000fc800078efcff */
[----:B------:R-:W-:-:S04]  /*7bda0*/  LOP3.LUT R172, R172, 0xbfffffff, RZ, 0xc0, !PT ;  /* 0xbfffffffacac7812 */ /* 0x000fc800078ec0ff */
[----:B------:R-:W-:-:S04]  /*7bdb0*/  @P1 LOP3.LUT R172, R172, 0x40000000, RZ, 0xfc, !PT ;  /* 0x40000000acac1812 */ /* 0x000fc800078efcff */
[----:B------:R-:W-:-:S04]  /*7bdc0*/  LOP3.LUT R172, R172, 0xdfffffff, RZ, 0xc0, !PT ;  /* 0xdfffffffacac7812 */ /* 0x000fc800078ec0ff */
[----:B------:R-:W-:Y:S02]  /*7bdd0*/  @P0 LOP3.LUT R172, R172, 0x20000000, RZ, 0xfc, !PT ;  /* 0x20000000acac0812 */ /* 0x000fe400078efcff */
[----:B------:R-:W-:Y:S01]  /*7bde0*/  ISETP.GE.AND P0, PT, R66, UR9, PT ;  /* 0x0000000942007c0c */ /* 0x000fe2000bf06270 */
[----:B-1----:R-:W-:Y:S01]  /*7bdf0*/  VIADD R24, R24, UR6 ;  /* 0x0000000618187c36 */ /* 0x002fe20008000000 */
[----:B------:R-:W-:Y:S01]  /*7be00*/  @P3 LOP3.LUT R173, R173, 0x1, RZ, 0xfc, !PT ;  /* 0x00000001adad3812 */ /* 0x000fe200078efcff */
[----:B------:R-:W-:Y:S01]  /*7be10*/  ULDC UR6, c[0x0][0x248] ;  /* 0x0000920000067ab9 */ /* 0x000fe20000000800 */
[----:B------:R-:W-:Y:S01]  /*7be20*/  ISETP.LT.AND P3, PT, R14, UR28, !P0 ;  /* 0x0000001c0e007c0c */ /* 0x000fe2000c761270 */
[----:B------:R-:W-:Y:S01]  /*7be30*/  ULDC UR9, c[0x0][0x228] ;  /* 0x00008a0000097ab9 */ /* 0x000fe20000000800 */
[----:B------:R-:W-:Y:S02]  /*7be40*/  ISETP.LT.AND P2, PT, R13, UR20, !P0 ;  /* 0x000000140d007c0c */ /* 0x000fe4000c741270 */
[----:B------:R-:W-:-:S02]  /*7be50*/  LOP3.LUT R172, R172, 0xefffffff, RZ, 0xc0, !PT ;  /* 0xefffffffacac7812 */ /* 0x000fc400078ec0ff */
[----:B------:R-:W-:Y:S01]  /*7be60*/  ISETP.LT.AND P1, PT, R12, UR29, !P0 ;  /* 0x0000001d0c007c0c */ /* 0x000fe2000c721270 */
[----:B------:R-:W-:Y:S01]  /*7be70*/  ULDC.64 UR28, c[0x0][0x228] ;  /* 0x00008a00001c7ab9 */ /* 0x000fe20000000a00 */
[----:B------:R1:W-:Y:S01]  /*7be80*/  STL [R1+0x2658], R24 ;  /* 0x0026581801007387 */ /* 0x0003e20000100800 */
[----:B------:R-:W-:-:S04]  /*7be90*/  ULDC UR20, c[0x0][0x228] ;  /* 0x00008a0000147ab9 */ /* 0x000fc80000000800 */
[----:B------:R-:W-:Y:S01]  /*7bea0*/  @P3 LOP3.LUT R172, R172, 0x10000000, RZ, 0xfc, !PT ;  /* 0x10000000acac3812 */ /* 0x000fe200078efcff */
[----:B------:R-:W4:Y:S03]  /*7beb0*/  LDL.LU R67, [R1+0x32c8] ;  /* 0x0032c80001437983 */ /* 0x000f260000300800 */
        /* <DEDUP_REMOVED lines=8> */
[----:B-1----:R-:W-:Y:S01]  /*7bf40*/  VIADD R24, R24, UR6 ;  /* 0x0000000618187c36 */ /* 0x002fe20008000000 */
[----:B------:R-:W-:Y:S01]  /*7bf50*/  LOP3.LUT R172, R172, 0xfeffffff, RZ, 0xc0, !PT ;  /* 0xfeffffffacac7812 */ /* 0x000fe200078ec0ff */
[----:B------:R-:W-:Y:S01]  /*7bf60*/  ULDC UR6, c[0x0][0x248] ;  /* 0x0000920000067ab9 */ /* 0x000fe20000000800 */
[----:B------:R-:W-:Y:S01]  /*7bf70*/  ISETP.LT.AND P3, PT, R14, UR24, !P0 ;  /* 0x000000180e007c0c */ /* 0x000fe2000c761270 */
[----:B------:R-:W-:Y:S01]  /*7bf80*/  ULDC UR11, c[0x0][0x228] ;  /* 0x00008a00000b7ab9 */ /* 0x000fe20000000800 */
[----:B------:R-:W-:Y:S01]  /*7bf90*/  ISETP.LT.AND P2, PT, R13, UR25, !P0 ;  /* 0x000000190d007c0c */ /* 0x000fe2000c741270 */
[----:B------:R-:W-:Y:S01]  /*7bfa0*/  ULDC.64 UR24, c[0x0][0x228] ;  /* 0x00008a0000187ab9 */ /* 0x000fe20000000a00 */
[----:B------:R-:W-:Y:S01]  /*7bfb0*/  ISETP.LT.AND P1, PT, R12, UR48, !P0 ;  /* 0x000000300c007c0c */ /* 0x000fe2000c721270 */
[----:B------:R1:W-:Y:S08]  /*7bfc0*/  STL [R1+0x265c], R24 ;  /* 0x00265c1801007387 */ /* 0x0003f00000100800 */
[----:B------:R-:W-:Y:S01]  /*7bfd0*/  @P3 LOP3.LUT R172, R172, 0x1000000, RZ, 0xfc, !PT ;  /* 0x01000000acac3812 */ /* 0x000fe200078efcff */
[----:B------:R-:W4:Y:S01]  /*7bfe0*/  LDL.LU R66, [R1+0x32c4] ;  /* 0x0032c40001427983 */ /* 0x000f220000300800 */
        /* <DEDUP_REMOVED lines=20> */
[----:B------:R-:W-:Y:S01]  /*7c130*/  VIADD R48, R10, 0x162 ;  /* 0x000001620a307836 */ /* 0x000fe20000000000 */
[----:B------:R-:W-:Y:S01]  /*7c140*/  ULDC UR46, c[0x0][0x228] ;  /* 0x00008a00002e7ab9 */ /* 0x000fe20000000800 */
[----:B------:R-:W-:-:S04]  /*7c150*/  LOP3.LUT R172, R172, 0xfff7ffff, RZ, 0xc0, !PT ;  /* 0xfff7ffffacac7812 */ /* 0x000fc800078ec0ff */
[----:B------:R-:W-:Y:S02]  /*7c160*/  @P2 LOP3.LUT R172, R172, 0x80000, RZ, 0xfc, !PT ;  /* 0x00080000acac2812 */ /* 0x000fe400078efcff */
[----:B------:R-:W-:Y:S01]  /*7c170*/  ISETP.LT.AND P0, PT, R11, UR24, !P0 ;  /* 0x000000180b007c0c */ /* 0x000fe2000c701270 */
[----:B-1----:R-:W-:Y:S01]  /*7c180*/  VIADD R24, R24, UR6 ;  /* 0x0000000618187c36 */ /* 0x002fe20008000000 */
[----:B------:R-:W-:Y:S01]  /*7c190*/  LOP3.LUT R172, R172, 0xfffbffff, RZ, 0xc0, !PT ;  /* 0xfffbffffacac7812 */ /* 0x000fe200078ec0ff */
[----:B------:R-:W-:Y:S01]  /*7c1a0*/  ULDC UR24, c[0x0][0x248] ;  /* 0x0000920000187ab9 */ /* 0x000fe20000000800 */
[----:B------:R-:W-:Y:S02]  /*7c1b0*/  ULDC UR6, c[0x0][0x228] ;  /* 0x00008a0000067ab9 */ /* 0x000fe40000000800 */
[----:B------:R-:W-:-:S04]  /*7c1c0*/  @P1 LOP3.LUT R172, R172, 0x40000, RZ, 0xfc, !PT ;  /* 0x00040000acac1812 */ /* 0x000fc800078efcff */
[----:B------:R-:W-:-:S04]  /*7c1d0*/  LOP3.LUT R172, R172, 0xfffdffff, RZ, 0xc0, !PT ;  /* 0xfffdffffacac7812 */ /* 0x000fc800078ec0ff */
[----:B------:R-:W-:Y:S02]  /*7c1e0*/  @P0 LOP3.LUT R172, R172, 0x20000, RZ, 0xfc, !PT ;  /* 0x00020000acac0812 */ /* 0x000fe400078efcff */
[----:B------:R-:W-:Y:S01]  /*7c1f0*/  ISETP.GE.AND P0, PT, R63, UR33, PT ;  /* 0x000000213f007c0c */ /* 0x000fe2000bf06270 */
[----:B------:R-:W-:-:S03]  /*7c200*/  ULDC.64 UR32, c[0x0][0x228] ;  /* 0x00008a0000207ab9 */ /* 0x000fc60000000a00 */
[----:B------:R-:W-:Y:S01]  /*7c210*/  ISETP.LT.AND P3, PT, R14, UR58, !P0 ;  /* 0x0000003a0e007c0c */ /* 0x000fe2000c761270 */
[----:B------:R-:W-:Y:S01]  /*7c220*/  ULDC UR58, c[0x0][0x228] ;  /* 0x00008a00003a7ab9 */ /* 0x000fe20000000800 */
[----:B------:R-:W-:Y:S01]  /*7c230*/  ISETP.LT.AND P2, PT, R13, UR59, !P0 ;  /* 0x0000003b0d007c0c */ /* 0x000fe2000c741270 */
[----:B------:R-:W-:Y:S01]  /*7c240*/  ULDC UR59, c[0x0][0x228] ;  /* 0x00008a00003b7ab9 */ /* 0x000fe20000000800 */
[----:B------:R-:W-:Y:S02]  /*7c250*/  LOP3.LUT R172, R172, 0xfffeffff, RZ, 0xc0, !PT ;  /* 0xfffeffffacac7812 */ /* 0x000fe400078ec0ff */
[----:B------:R-:W-:Y:S01]  /*7c260*/  ISETP.LT.AND P1, PT, R12, UR45, !P0 ;  /* 0x0000002d0c007c0c */ /* 0x000fe2000c721270 */
[----:B------:R1:W-:Y:S06]  /*7c270*/  STL [R1+0x2664], R24 ;  /* 0x0026641801007387 */ /* 0x0003ec0000100800 */
        /* <DEDUP_REMOVED lines=37> */
[----:B-1----:R-:W-:Y:S01]  /*7c4d0*/  VIADD R24, R24, UR24 ;  /* 0x0000001818187c36 */ /* 0x002fe20008000000 */
[----:B------:R-:W-:Y:S01]  /*7c4e0*/  ISETP.LT.AND P2, PT, R13, UR59, !P0 ;  /* 0x0000003b0d007c0c */ /* 0x000fe2000c741270 */
[----:B------:R-:W-:Y:S01]  /*7c4f0*/  ULDC UR59, c[0x0][0x228] ;  /* 0x00008a00003b7ab9 */ /* 0x000fe20000000800 */
[----:B------:R-:W-:Y:S01]  /*7c500*/  LOP3.LUT R172, R172, 0xfffffeff, RZ, 0xc0, !PT ;  /* 0xfffffeffacac7812 */ /* 0x000fe200078ec0ff */
[----:B------:R-:W-:Y:S01]  /*7c510*/  ULDC UR24, c[0x0][0x248] ;  /* 0x0000920000187ab9 */ /* 0x000fe20000000800 */
[----:B------:R-:W-:Y:S01]  /*7c520*/  ISETP.LT.AND P1, PT, R12, UR60, !P0 ;  /* 0x0000003c0c007c0c */ /* 0x000fe2000c721270 */
[----:B------:R1:W-:Y:S01]  /*7c530*/  STL [R1+0x266c], R24 ;  /* 0x00266c1801007387 */ /* 0x0003e20000100800 */
[----:B------:R-:W-:Y:S01]  /*7c540*/  VIADD R45, R10, 0x15f ;  /* 0x0000015f0a2d7836 */ /* 0x000fe20000000000 */
[----:B------:R-:W-:-:S04]  /*7c550*/  ULDC UR58, c[0x0][0x228] ;  /* 0x00008a00003a7ab9 */ /* 0x000fc80000000800 */
[----:B------:R-:W-:Y:S01]  /*7c560*/  @P3 LOP3.LUT R172, R172, 0x100, RZ, 0xfc, !PT ;  /* 0x00000100acac3812 */ /* 0x000fe200078efcff */
[----:B------:R-:W4:Y:S01]  /*7c570*/  LDL.LU R62, [R1+0x32b4] ;  /* 0x0032b400013e7983 */ /* 0x000f220000300800 */
[----:B------:R-:W-:Y:S02]  /*7c580*/  ULDC UR60, c[0x0][0x228] ;  /* 0x00008a00003c7ab9 */ /* 0x000fe40000000800 */
[----:B------:R-:W-:-:S04]  /*7c590*/  LOP3.LUT R172, R172, 0xffffff7f, RZ, 0xc0, !PT ;  /* 0xffffff7facac7812 */ /* 0x000fc800078ec0ff */
[----:B------:R-:W-:Y:S02]  /*7c5a0*/  @P2 LOP3.LUT R172, R172, 0x80, RZ, 0xfc, !PT ;  /* 0x00000080acac2812 */ /* 0x000fe400078efcff */
[----:B------:R-:W-:Y:S02]  /*7c5b0*/  ISETP.LT.AND P0, PT, R11, UR30, !P0 ;  /* 0x0000001e0b007c0c */ /* 0x000fe4000c701270 */
[----:B------:R-:W-:-:S04]  /*7c5c0*/  LOP3.LUT R172, R172, 0xffffffbf, RZ, 0xc0, !PT ;  /* 0xffffffbfacac7812 */ /* 0x000fc800078ec0ff */
[----:B------:R-:W-:-:S04]  /*7c5d0*/  @P1 LOP3.LUT R172, R172, 0x40, RZ, 0xfc, !PT ;  /* 0x00000040acac1812 */ /* 0x000fc800078efcff */
[----:B------:R-:W-:-:S04]  /*7c5e0*/  LOP3.LUT R172, R172, 0xffffffdf, RZ, 0xc0, !PT ;  /* 0xffffffdfacac7812 */ /* 0x000fc800078ec0ff */
[----:B------:R-:W-:Y:S02]  /*7c5f0*/  @P0 LOP3.LUT R172, R172, 0x20, RZ, 0xfc, !PT ;  /* 0x00000020acac0812 */ /* 0x000fe400078efcff */
[----:B------:R-:W-:-:S04]  /*7c600*/  ISETP.GE.AND P0, PT, R60, UR25, PT ;  /* 0x000000193c007c0c */ /* 0x000fc8000bf06270 */
[----:B------:R-:W-:Y:S01]  /*7c610*/  ISETP.LT.AND P3, PT, R14, UR59, !P0 ;  /* 0x0000003b0e007c0c */ /* 0x000fe2000c761270 */
[----:B-1----:R-:W-:Y:S01]  /*7c620*/  VIADD R24, R24, UR24 ;  /* 0x0000001818187c36 */ /* 0x002fe20008000000 */
[----:B------:R-:W-:Y:S01]  /*7c630*/  ISETP.LT.AND P2, PT, R13, UR49, !P0 ;  /* 0x000000310d007c0c */ /* 0x000fe2000c741270 */
[----:B------:R-:W-:Y:S01]  /*7c640*/  ULDC UR24, c[0x0][0x248] ;  /* 0x0000920000187ab9 */ /* 0x000fe20000000800 */
[----:B------:R-:W-:Y:S01]  /*7c650*/  LOP3.LUT R172, R172, 0xffffffef, RZ, 0xc0, !PT ;  /* 0xffffffefacac7812 */ /* 0x000fe200078ec0ff */
[----:B------:R-:W-:Y:S01]  /*7c660*/  VIADD R44, R10, 0x15e ;  /* 0x0000015e0a2c7836 */ /* 0x000fe20000000000 */
[----:B------:R-:W-:Y:S01]  /*7c670*/  ISETP.LT.AND P1, PT, R12, UR47, !P0 ;  /* 0x0000002f0c007c0c */ /* 0x000fe2000c721270 */
[----:B------:R1:W-:Y:S01]  /*7c680*/  STL [R1+0x2670], R24 ;  /* 0x0026701801007387 */ /* 0x0003e20000100800 */
[----:B------:R-:W-:Y:S01]  /*7c690*/  ULDC UR59, c[0x0][0x228] ;  /* 0x00008a00003b7ab9 */ /* 0x000fe20000000800 */
[C---:B------:R-:W-:Y:S01]  /*7c6a0*/  VIADD R43, R10.reuse, 0x15d ;  /* 0x0000015d0a2b7836 */ /* 0x040fe20000000000 */
[----:B------:R-:W-:Y:S01]  /*7c6b0*/  LOP3.LUT R169, R169, 0x7fffffff, RZ, 0xc0, !PT ;  /* 0x7fffffffa9a97812 */ /* 0x000fe200078ec0ff */
[----:B------:R-:W4:Y:S01]  /*7c6c0*/  LDL.LU R61, [R1+0x32b0] ;  /* 0x0032b000013d7983 */ /* 0x000f220000300800 */
[----:B------:R-:W-:Y:S01]  /*7c6d0*/  VIADD R42, R10, 0x15c ;  /* 0x0000015c0a2a7836 */ /* 0x000fe20000000000 */
[----:B------:R-:W-:Y:S01]  /*7c6e0*/  @P3 LOP3.LUT R172, R172, 0x10, RZ, 0xfc, !PT ;  /* 0x00000010acac3812 */ /* 0x000fe200078efcff */
[C---:B------:R-:W-:Y:S01]  /*7c6f0*/  VIADD R41, R10.reuse, 0x15b ;  /* 0x0000015b0a297836 */ /* 0x040fe20000000000 */
[----:B------:R-:W-:Y:S01]  /*7c700*/  ULDC UR49, c[0x0][0x228] ;  /* 0x00008a0000317ab9 */ /* 0x000fe20000000800 */
[----:B------:R-:W-:Y:S01]  /*7c710*/  VIADD R40, R10, 0x15a ;  /* 0x0000015a0a287836 */ /* 0x000fe20000000000 */
[----:B------:R-:W-:Y:S01]  /*7c720*/  LOP3.LUT R172, R172, 0xfffffff7, RZ, 0xc0, !PT ;  /* 0xfffffff7acac7812 */ /* 0x000fe200078ec0ff */
[----:B------:R-:W-:Y:S01]  /*7c730*/  VIADD R39, R10, 0x159 ;  /* 0x000001590a277836 */ /* 0x000fe20000000000 */
[----:B------:R-:W-:Y:S01]  /*7c740*/  LOP3.LUT R168, R168, 0x7fffffff, RZ, 0xc0, !PT ;  /* 0x7fffffffa8a87812 */ /* 0x000fe200078ec0ff */
[----:B------:R-:W-:Y:S01]  /*7c750*/  VIADD R38, R10, 0x158 ;  /* 0x000001580a267836 */ /* 0x000fe20000000000 */
[----:B------:R-:W-:Y:S01]  /*7c760*/  @P2 LOP3.LUT R172, R172, 0x8, RZ, 0xfc, !PT ;  /* 0x00000008acac2812 */ /* 0x000fe200078efcff */
[C---:B------:R-:W-:Y:S01]  /*7c770*/  VIADD R37, R10.reuse, 0x157 ;  /* 0x000001570a257836 */ /* 0x040fe20000000000 */
[----:B------:R-:W-:Y:S01]  /*7c780*/  ISETP.LT.AND P0, PT, R11, UR28, !P0 ;  /* 0x0000001c0b007c0c */ /* 0x000fe2000c701270 */
[----:B------:R-:W-:Y:S01]  /*7c790*/  VIADD R36, R10, 0x156 ;  /* 0x000001560a247836 */ /* 0x000fe20000000000 */
[----:B------:R-:W-:Y:S01]  /*7c7a0*/  LOP3.LUT R172, R172, 0xfffffffb, RZ, 0xc0, !PT ;  /* 0xfffffffbacac7812 */ /* 0x000fe200078ec0ff */
[----:B------:R-:W-:Y:S01]  /*7c7b0*/  VIADD R35, R10, 0x155 ;  /* 0x000001550a237836 */ /* 0x000fe20000000000 */
[----:B------:R-:W-:-:S02]  /*7c7c0*/  ULDC UR47, c[0x0][0x228] ;  /* 0x00008a00002f7ab9 */ /* 0x000fc40000000800 */
        /* <DEDUP_REMOVED lines=8> */
[----:B------:R-:W-:Y:S01]  /*7c850*/  ISETP.LT.AND P3, PT, R14, UR40, !P0 ;  /* 0x000000280e007c0c */ /* 0x000fe2000c761270 */
[----:B------:R-:W-:Y:S01]  /*7c860*/  ULDC UR48, c[0x0][0x228] ;  /* 0x00008a0000307ab9 */ /* 0x000fe20000000800 */
[----:B------:R1:W-:Y:S01]  /*7c870*/  STL [R1+0x2674], R24 ;  /* 0x0026741801007387 */ /* 0x0003e20000100800 */
[----:B------:R-:W-:Y:S01]  /*7c880*/  LOP3.LUT R172, R172, 0xfffffffe, RZ, 0xc0, !PT ;  /* 0xfffffffeacac7812 */ /* 0x000fe200078ec0ff */
[----:B------:R-:W-:Y:S01]  /*7c890*/  ULDC.64 UR40, c[0x0][0x228] ;  /* 0x00008a0000287ab9 */ /* 0x000fe20000000a00 */
[----:B------:R-:W-:Y:S01]  /*7c8a0*/  ULDC UR57, c[0x0][0x228] ;  /* 0x00008a0000397ab9 */ /* 0x000fe20000000800 */
[----:B------:R-:W4:Y:S03]  /*7c8b0*/  LDL.LU R60, [R1+0x32ac] ;  /* 0x0032ac00013c7983 */ /* 0x000f260000300800 */
[----:B------:R-:W-:Y:S01]  /*7c8c0*/  @P2 LOP3.LUT R171, R171, 0x80000000, RZ, 0xfc, !PT ;  /* 0x80000000abab2812 */ /* 0x000fe200078efcff */
[----:B-1----:R-:W-:Y:S01]  /*7c8d0*/  VIADD R24, R24, UR24 ;  /* 0x0000001818187c36 */ /* 0x002fe20008000000 */
[----:B------:R-:W-:-:S02]  /*7c8e0*/  ULDC.64 UR24, c[0x0][0x228] ;  /* 0x00008a0000187ab9 */ /* 0x000fc40000000a00 */
[----:B------:R-:W-:Y:S02]  /*7c8f0*/  LOP3.LUT R171, R171, 0xbfffffff, RZ, 0xc0, !PT ;  /* 0xbfffffffabab7812 */ /* 0x000fe400078ec0ff */
[----:B------:R-:W-:Y:S01]  /*7c900*/  ISETP.LT.AND P0, PT, R11, UR24, !P0 ;  /* 0x000000180b007c0c */ /* 0x000fe2000c701270 */
[----:B------:R-:W-:Y:S01]  /*7c910*/  ULDC UR24, c[0x0][0x248] ;  /* 0x0000920000187ab9 */ /* 0x000fe20000000800 */
[----:B------:R-:W-:-:S04]  /*7c920*/  @P1 LOP3.LUT R171, R171, 0x40000000, RZ, 0xfc, !PT ;  /* 0x40000000abab1812 */ /* 0x000fc800078efcff */
[----:B------:R-:W-:Y:S02]  /*7c930*/  LOP3.LUT R171, R171, 0xdfffffff, RZ, 0xc0, !PT ;  /* 0xdfffffffabab7812 */ /* 0x000fe400078ec0ff */
[----:B------:R-:W-:-:S05]  /*7c940*/  @P3 LOP3.LUT R172, R172, 0x1, RZ, 0xfc, !PT ;  /* 0x00000001acac3812 */ /* 0x000fca00078efcff */
[----:B------:R-:W-:Y:S02]  /*7c950*/  @P0 LOP3.LUT R171, R171, 0x20000000, RZ, 0xfc, !PT ;  /* 0x20000000abab0812 */ /* 0x000fe400078efcff */
[----:B------:R-:W-:Y:S01]  /*7c960*/  ISETP.GE.AND P0, PT, R58, UR33, PT ;  /* 0x000000213a007c0c */ /* 0x000fe2000bf06270 */
[----:B------:R-:W-:-:S03]  /*7c970*/  ULDC.64 UR32, c[0x0][0x228] ;  /* 0x00008a0000207ab9 */ /* 0x000fc60000000a00 */
[----:B------:R-:W-:Y:S01]  /*7c980*/  ISETP.LT.AND P3, PT, R14, UR48, !P0 ;  /* 0x000000300e007c0c */ /* 0x000fe2000c761270 */
[----:B------:R-:W-:Y:S01]  /*7c990*/  ULDC UR48, c[0x0][0x228] ;  /* 0x00008a0000307ab9 */ /* 0x000fe20000000800 */
[----:B------:R-:W-:Y:S01]  /*7c9a0*/  ISETP.LT.AND P2, PT, R13, UR56, !P0 ;  /* 0x000000380d007c0c */ /* 0x000fe2000c741270 */
[----:B------:R1:W-:Y:S01]  /*7c9b0*/  STL [R1+0x2678], R24 ;  /* 0x0026781801007387 */ /* 0x0003e20000100800 */
[----:B------:R-:W-:Y:S01]  /*7c9c0*/  LOP3.LUT R171, R171, 0xefffffff, RZ, 0xc0, !PT ;  /* 0xefffffffabab7812 */ /* 0x000fe200078ec0ff */
[----:B------:R-:W-:Y:S01]  /*7c9d0*/  ULDC UR56, c[0x0][0x228] ;  /* 0x00008a0000387ab9 */ /* 0x000fe20000000800 */
[----:B------:R-:W-:Y:S01]  /*7c9e0*/  ISETP.LT.AND P1, PT, R12, UR54, !P0 ;  /* 0x000000360c007c0c */ /* 0x000fe2000c721270 */
[----:B------:R-:W4:Y:S06]  /*7c9f0*/  LDL.LU R59, [R1+0x32a8] ;  /* 0x0032a800013b7983 */ /* 0x000f2c0000300800 */
[----:B------:R-:W-:Y:S01]  /*7ca00*/  @P3 LOP3.LUT R171, R171, 0x10000000, RZ, 0xfc, !PT ;  /* 0x10000000abab3812 */ /* 0x000fe200078efcff */
[----:B-1----:R-:W-:Y:S01]  /*7ca10*/  VIADD R24, R24, UR24 ;  /* 0x0000001818187c36 */ /* 0x002fe20008000000 */
[----:B------:R-:W-:Y:S01]  /*7ca20*/  ISETP.LT.AND P0, PT, R11, UR40, !P0 ;  /* 0x000000280b007c0c */ /* 0x000fe2000c701270 */
[----:B------:R-:W-:Y:S01]  /*7ca30*/  ULDC UR24, c[0x0][0x248] ;  /* 0x0000920000187ab9 */ /* 0x000fe20000000800 */
[----:B------:R-:W-:Y:S01]  /*7ca40*/  LOP3.LUT R171, R171, 0xf7ffffff, RZ, 0xc0, !PT ;  /* 0xf7ffffffabab7812 */ /* 0x000fe200078ec0ff */
[----:B------:R-:W-:Y:S01]  /*7ca50*/  ULDC UR40, c[0x0][0x228] ;  /* 0x00008a0000287ab9 */ /* 0x000fe20000000800 */
[----:B------:R-:W-:-:S02]  /*7ca60*/  ULDC UR54, c[0x0][0x228] ;  /* 0x00008a0000367ab9 */ /* 0x000fc40000000800 */
        /* <DEDUP_REMOVED lines=20> */
[----:B------:R-:W-:-:S03]  /*7cbb0*/  ULDC UR44, c[0x0][0x228] ;  /* 0x00008a00002c7ab9 */ /* 0x000fc60000000800 */
        /* <DEDUP_REMOVED lines=12> */
[----:B------:R-:W-:Y:S01]  /*7cc80*/  VIADD R34, R10, 0x154 ;  /* 0x000001540a227836 */ /* 0x000fe20000000000 */
[----:B------:R-:W-:Y:S01]  /*7cc90*/  ISETP.LT.AND P1, PT, R12, UR42, !P0 ;  /* 0x0000002a0c007c0c */ /* 0x000fe2000c721270 */
[----:B------:R-:W4:Y:S01]  /*7cca0*/  LDL.LU R57, [R1+0x32a0] ;  /* 0x0032a00001397983 */ /* 0x000f220000300800 */
[----:B------:R-:W-:-:S05]  /*7ccb0*/  ULDC UR39, c[0x0][0x228] ;  /* 0x00008a0000277ab9 */ /* 0x000fca0000000800 */
[----:B------:R-:W-:Y:S01]  /*7ccc0*/  @P3 LOP3.LUT R171, R171, 0x100000, RZ, 0xfc, !PT ;  /* 0x00100000abab3812 */ /* 0x000fe200078efcff */
[----:B-1----:R-:W-:Y:S01]  /*7ccd0*/  VIADD R24, R24, UR24 ;  /* 0x0000001818187c36 */ /* 0x002fe20008000000 */
[----:B------:R-:W-:Y:S01]  /*7cce0*/  ISETP.LT.AND P0, PT, R11, UR30, !P0 ;  /* 0x0000001e0b007c0c */ /* 0x000fe2000c701270 */
[----:B------:R-:W-:Y:S01]  /*7ccf0*/  ULDC UR24, c[0x0][0x248] ;  /* 0x0000920000187ab9 */ /* 0x000fe20000000800 */
[----:B------:R-:W-:Y:S01]  /*7cd00*/  LOP3.LUT R171, R171, 0xfff7ffff, RZ, 0xc0, !PT ;  /* 0xfff7ffffabab7812 */ /* 0x000fe200078ec0ff */
[----:B------:R-:W-:Y:S01]  /*7cd10*/  ULDC UR30, c[0x0][0x228] ;  /* 0x00008a00001e7ab9 */ /* 0x000fe20000000800 */
[----:B------:R-:W-:Y:S02]  /*7cd20*/  ULDC UR42, c[0x0][0x228] ;  /* 0x00008a00002a7ab9 */ /* 0x000fe40000000800 */
[----:B------:R-:W-:-:S04]  /*7cd30*/  @P2 LOP3.LUT R171, R171, 0x80000, RZ, 0xfc, !PT ;  /* 0x00080000abab2812 */ /* 0x000fc800078efcff */
[----:B------:R-:W-:-:S04]  /*7cd40*/  LOP3.LUT R171, R171, 0xfffbffff, RZ, 0xc0, !PT ;  /* 0xfffbffffabab7812 */ /* 0x000fc800078ec0ff */
        /* <DEDUP_REMOVED lines=13> */
[----:B------:R-:W-:Y:S01]  /*7ce20*/  @P3 LOP3.LUT R171, R171, 0x10000, RZ, 0xfc, !PT ;  /* 0x00010000abab3812 */ /* 0x000fe200078efcff */
[----:B-1----:R-:W-:Y:S01]  /*7ce30*/  VIADD R24, R24, UR24 ;  /* 0x0000001818187c36 */ /* 0x002fe20008000000 */
[----:B------:R-:W-:Y:S01]  /*7ce40*/  ISETP.LT.AND P0, PT, R11, UR28, !P0 ;  /* 0x0000001c0b007c0c */ /* 0x000fe2000c701270 */
[----:B------:R-:W-:Y:S01]  /*7ce50*/  ULDC UR24, c[0x0][0x248] ;  /* 0x0000920000187ab9 */ /* 0x000fe20000000800 */
[----:B------:R-:W-:Y:S01]  /*7ce60*/  LOP3.LUT R171, R171, 0xffff7fff, RZ, 0xc0, !PT ;  /* 0xffff7fffabab7812 */ /* 0x000fe200078ec0ff */
[----:B------:R-:W-:Y:S01]  /*7ce70*/  ULDC UR35, c[0x0][0x228] ;  /* 0x00008a0000237ab9 */ /* 0x000fe20000000800 */
[----:B------:R1:W-:Y:S01]  /*7ce80*/  STL [R1+0x2688], R24 ;  /* 0x0026881801007387 */ /* 0x0003e20000100800 */
[----:B------:R-:W-:Y:S01]  /*7ce90*/  VIADD R32, R10, 0x152 ;  /* 0x000001520a207836 */ /* 0x000fe20000000000 */
[----:B------:R-:W-:Y:S01]  /*7cea0*/  @P2 LOP3.LUT R171, R171, 0x8000, RZ, 0xfc, !PT ;  /* 0x00008000abab2812 */ /* 0x000fe200078efcff */
[----:B------:R-:W-:Y:S01]  /*7ceb0*/  ULDC UR28, c[0x0][0x228] ;  /* 0x00008a00001c7ab9 */ /* 0x000fe20000000800 */
[----:B------:R-:W4:Y:S02]  /*7cec0*/  LDL.LU R55, [R1+0x3298] ;  /* 0x0032980001377983 */ /* 0x000f240000300800 */
[----:B------:R-:W-:-:S04]  /*7ced0*/  LOP3.LUT R171, R171, 0xffffbfff, RZ, 0xc0, !PT ;  /* 0xffffbfffabab7812 */ /* 0x000fc800078ec0ff */
[----:B------:R-:W-:-:S04]  /*7cee0*/  @P1 LOP3.LUT R171, R171, 0x4000, RZ, 0xfc, !PT ;  /* 0x00004000abab1812 */ /* 0x000fc800078efcff */
[----:B------:R-:W-:-:S04]  /*7cef0*/  LOP3.LUT R171, R171, 0xffffdfff, RZ, 0xc0, !PT ;  /* 0xffffdfffabab7812 */ /* 0x000fc800078ec0ff */
[----:B------:R-:W-:Y:S02]  /*7cf00*/  @P0 LOP3.LUT R171, R171, 0x2000, RZ, 0xfc, !PT ;  /* 0x00002000abab0812 */ /* 0x000fe400078efcff */
[----:B------:R-:W-:Y:S01]  /*7cf10*/  ISETP.GE.AND P0, PT, R54, UR41, PT ;  /* 0x0000002936007c0c */ /* 0x000fe2000bf06270 */
[----:B-1----:R-:W-:Y:S01]  /*7cf20*/  VIADD R24, R24, UR24 ;  /* 0x0000001818187c36 */ /* 0x002fe20008000000 */
[----:B------:R-:W-:Y:S01]  /*7cf30*/  LOP3.LUT R171, R171, 0xffffefff, RZ, 0xc0, !PT ;  /* 0xffffefffabab7812 */ /* 0x000fe200078ec0ff */
[----:B------:R-:W-:Y:S01]  /*7cf40*/  ULDC.64 UR24, c[0x0][0x228] ;  /* 0x00008a0000187ab9 */ /* 0x000fe20000000a00 */
[----:B------:R-:W-:Y:S01]  /*7cf50*/  ISETP.LT.AND P3, PT, R14, UR53, !P0 ;  /* 0x000000350e007c0c */ /* 0x000fe2000c761270 */
[----:B------:R-:W-:Y:S01]  /*7cf60*/  ULDC UR41, c[0x0][0x228] ;  /* 0x00008a0000297ab9 */ /* 0x000fe20000000800 */
[----:B------:R-:W-:Y:S01]  /*7cf70*/  ISETP.LT.AND P2, PT, R13, UR22, !P0 ;  /* 0x000000160d007c0c */ /* 0x000fe2000c741270 */
[----:B------:R-:W-:Y:S01]  /*7cf80*/  ULDC UR22, c[0x0][0x248] ;  /* 0x0000920000167ab9 */ /* 0x000fe20000000800 */
[----:B------:R-:W-:Y:S01]  /*7cf90*/  ISETP.LT.AND P1, PT, R12, UR23, !P0 ;  /* 0x000000170c007c0c */ /* 0x000fe2000c721270 */
[----:B------:R1:W-:Y:S01]  /*7cfa0*/  STL [R1+0x268c], R24 ;  /* 0x00268c1801007387 */ /* 0x0003e20000100800 */
[----:B------:R-:W-:-:S07]  /*7cfb0*/  ULDC UR53, c[0x0][0x228] ;  /* 0x00008a0000357ab9 */ /* 0x000fce0000000800 */
[----:B------:R-:W-:Y:S01]  /*7cfc0*/  @P3 LOP3.LUT R171, R171, 0x1000, RZ, 0xfc, !PT ;  /* 0x00001000abab3812 */ /* 0x000fe200078efcff */
[----:B------:R-:W4:Y:S03]  /*7cfd0*/  LDL.LU R54, [R1+0x3294] ;  /* 0x0032940001367983 */ /* 0x000f260000300800 */
[----:B------:R-:W-:-:S04]  /*7cfe0*/  LOP3.LUT R171, R171, 0xfffff7ff, RZ, 0xc0, !PT ;  /* 0xfffff7ffabab7812 */ /* 0x000fc800078ec0ff */
[----:B------:R-:W-:Y:S02]  /*7cff0*/  @P2 LOP3.LUT R171, R171, 0x800, RZ, 0xfc, !PT ;  /* 0x00000800abab2812 */ /* 0x000fe400078efcff */
[----:B------:R-:W-:Y:S01]  /*7d000*/  ISETP.LT.AND P0, PT, R11, UR24, !P0 ;  /* 0x000000180b007c0c */ /* 0x000fe2000c701270 */
[----:B-1----:R-:W-:Y:S01]  /*7d010*/  VIADD R24, R24, UR22 ;  /* 0x0000001618187c36 */ /* 0x002fe20008000000 */
[----:B------:R-:W-:Y:S01]  /*7d020*/  LOP3.LUT R171, R171, 0xfffffbff, RZ, 0xc0, !PT ;  /* 0xfffffbffabab7812 */ /* 0x000fe200078ec0ff */
[----:B------:R-:W-:Y:S01]  /*7d030*/  ULDC.64 UR22, c[0x0][0x228] ;  /* 0x00008a0000167ab9 */ /* 0x000fe20000000a00 */
[----:B------:R-:W-:Y:S01]  /*7d040*/  VIADD R31, R10, 0x151 ;  /* 0x000001510a1f7836 */ /* 0x000fe20000000000 */
[----:B------:R-:W-:Y:S01]  /*7d050*/  ULDC UR24, c[0x0][0x228] ;  /* 0x00008a0000187ab9 */ /* 0x000fe20000000800 */
[----:B------:R-:W-:-:S04]  /*7d060*/  @P1 LOP3.LUT R171, R171, 0x400, RZ, 0xfc, !PT ;  /* 0x00000400abab1812 */ /* 0x000fc800078efcff */
[----:B------:R-:W-:-:S04]  /*7d070*/  LOP3.LUT R171, R171, 0xfffffdff, RZ, 0xc0, !PT ;  /* 0xfffffdffabab7812 */ /* 0x000fc800078ec0ff */
[----:B------:R-:W-:Y:S02]  /*7d080*/  @P0 LOP3.LUT R171, R171, 0x200, RZ, 0xfc, !PT ;  /* 0x00000200abab0812 */ /* 0x000fe400078efcff */
[----:B------:R-:W-:Y:S01]  /*7d090*/  ISETP.GE.AND P0, PT, R53, UR33, PT ;  /* 0x0000002135007c0c */ /* 0x000fe2000bf06270 */
[----:B------:R-:W-:Y:S01]  /*7d0a0*/  ULDC.64 UR32, c[0x0][0x228] ;  /* 0x00008a0000207ab9 */ /* 0x000fe20000000a00 */
[----:B------:R-:W-:Y:S01]  /*7d0b0*/  LOP3.LUT R171, R171, 0xfffffeff, RZ, 0xc0, !PT ;  /* 0xfffffeffabab7812 */ /* 0x000fe200078ec0ff */
[----:B------:R-:W4:Y:S01]  /*7d0c0*/  LDL.LU R53, [R1+0x3290] ;  /* 0x0032900001357983 */ /* 0x000f220000300800 */
[----:B------:R-:W-:Y:S01]  /*7d0d0*/  ISETP.LT.AND P3, PT, R14, UR14, !P0 ;  /* 0x0000000e0e007c0c */ /* 0x000fe2000c761270 */
[----:B------:R-:W-:Y:S01]  /*7d0e0*/  ULDC UR14, c[0x0][0x248] ;  /* 0x00009200000e7ab9 */ /* 0x000fe20000000800 */
[----:B------:R-:W-:Y:S02]  /*7d0f0*/  ISETP.LT.AND P2, PT, R13, UR27, !P0 ;  /* 0x0000001b0d007c0c */ /* 0x000fe4000c741270 */
[----:B------:R-:W-:-:S09]  /*7d100*/  ISETP.LT.AND P1, PT, R12, UR15, !P0 ;  /* 0x0000000f0c007c0c */ /* 0x000fd2000c721270 */
[----:B------:R-:W-:-:S04]  /*7d110*/  @P3 LOP3.LUT R171, R171, 0x100, RZ, 0xfc, !PT ;  /* 0x00000100abab3812 */ /* 0x000fc800078efcff */
[----:B------:R-:W-:-:S04]  /*7d120*/  LOP3.LUT R171, R171, 0xffffff7f, RZ, 0xc0, !PT ;  /* 0xffffff7fabab7812 */ /* 0x000fc800078ec0ff */
[----:B------:R-:W-:Y:S02]  /*7d130*/  @P2 LOP3.LUT R171, R171, 0x80, RZ, 0xfc, !PT ;  /* 0x00000080abab2812 */ /* 0x000fe400078efcff */
[----:B------:R-:W-:Y:S01]  /*7d140*/  ISETP.LT.AND P0, PT, R11, UR22, !P0 ;  /* 0x000000160b007c0c */ /* 0x000fe2000c701270 */
[----:B------:R1:W-:Y:S01]  /*7d150*/  STL [R1+0x2690], R24 ;  /* 0x0026901801007387 */ /* 0x0003e20000100800 */
[----:B------:R-:W-:Y:S01]  /*7d160*/  LOP3.LUT R171, R171, 0xffffffbf, RZ, 0xc0, !PT ;  /* 0xffffffbfabab7812 */ /* 0x000fe200078ec0ff */
[----:B------:R-:W-:-:S03]  /*7d170*/  ULDC UR22, c[0x0][0x228] ;  /* 0x00008a0000167ab9 */ /* 0x000fc60000000800 */
[----:B------:R-:W-:-:S04]  /*7d180*/  @P1 LOP3.LUT R171, R171, 0x40, RZ, 0xfc, !PT ;  /* 0x00000040abab1812 */ /* 0x000fc800078efcff */
[----:B------:R-:W-:-:S04]  /*7d190*/  LOP3.LUT R171, R171, 0xffffffdf, RZ, 0xc0, !PT ;  /* 0xffffffdfabab7812 */ /* 0x000fc800078ec0ff */
[----:B------:R-:W-:Y:S02]  /*7d1a0*/  @P0 LOP3.LUT R171, R171, 0x20, RZ, 0xfc, !PT ;  /* 0x00000020abab0812 */ /* 0x000fe400078efcff */
[----:B------:R-:W-:Y:S02]  /*7d1b0*/  ISETP.GE.AND P0, PT, R52, UR31, PT ;  /* 0x0000001f34007c0c */ /* 0x000fe4000bf06270 */
[----:B------:R-:W-:Y:S01]  /*7d1c0*/  LOP3.LUT R171, R171, 0xffffffef, RZ, 0xc0, !PT ;  /* 0xffffffefabab7812 */ /* 0x000fe200078ec0ff */
[----:B-1----:R-:W-:Y:S01]  /*7d1d0*/  VIADD R24, R24, UR14 ;  /* 0x0000000e18187c36 */ /* 0x002fe20008000000 */
[----:B------:R-:W-:Y:S01]  /*7d1e0*/  ISETP.LT.AND P3, PT, R14, UR18, !P0 ;  /* 0x000000120e007c0c */ /* 0x000fe2000c761270 */
[----:B------:R-:W-:Y:S01]  /*7d1f0*/  ULDC.64 UR14, c[0x0][0x228] ;  /* 0x00008a00000e7ab9 */ /* 0x000fe20000000a00 */
[----:B------:R-:W-:Y:S01]  /*7d200*/  ISETP.LT.AND P2, PT, R13, UR19, !P0 ;  /* 0x000000130d007c0c */ /* 0x000fe2000c741270 */
[----:B------:R-:W-:Y:S01]  /*7d210*/  ULDC.64 UR18, c[0x0][0x228] ;  /* 0x00008a0000127ab9 */ /* 0x000fe20000000a00 */
[----:B------:R-:W-:Y:S01]  /*7d220*/  ISETP.LT.AND P1, PT, R12, UR26, !P0 ;  /* 0x0000001a0c007c0c */ /* 0x000fe2000c721270 */
[----:B------:R-:W4:Y:S08]  /*7d230*/  LDL.LU R52, [R1+0x328c] ;  /* 0x00328c0001347983 */ /* 0x000f300000300800 */
[----:B------:R-:W-:Y:S01]  /*7d240*/  @P3 LOP3.LUT R171, R171, 0x10, RZ, 0xfc, !PT ;  /* 0x00000010abab3812 */ /* 0x000fe200078efcff */
[----:B------:R-:W-:-:S03]  /*7d250*/  ULDC.64 UR26, c[0x0][0x228] ;  /* 0x00008a00001a7ab9 */ /* 0x000fc60000000a00 */
        /* <DEDUP_REMOVED lines=17> */
[----:B------:R-:W-:Y:S01]  /*7d370*/  ULDC UR12, c[0x0][0x248] ;  /* 0x00009200000c7ab9 */ /* 0x000fe20000000800 */
[----:B------:R-:W-:Y:S01]  /*7d380*/  ISETP.LT.AND P0, PT, R11, UR18, !P0 ;  /* 0x000000120b007c0c */ /* 0x000fe2000c701270 */
[----:B-1----:R-:W-:Y:S01]  /*7d390*/  VIADD R24, R24, UR14 ;  /* 0x0000000e18187c36 */ /* 0x002fe20008000000 */
[----:B------:R-:W-:Y:S01]  /*7d3a0*/  ULDC UR14, c[0x0][0x228] ;  /* 0x00008a00000e7ab9 */ /* 0x000fe20000000800 */
[----:B------:R-:W-:Y:S01]  /*7d3b0*/  VIADD R30, R10, 0x150 ;  /* 0x000001500a1e7836 */ /* 0x000fe20000000000 */
[----:B------:R-:W-:-:S03]  /*7d3c0*/  ULDC UR18, c[0x0][0x228] ;  /* 0x00008a0000127ab9 */ /* 0x000fc60000000800 */
[----:B------:R-:W-:-:S04]  /*7d3d0*/  @P2 LOP3.LUT R170, R170, 0x80000000, RZ, 0xfc, !PT ;  /* 0x80000000aaaa2812 */ /* 0x000fc800078efcff */
[----:B------:R-:W-:-:S04]  /*7d3e0*/  LOP3.LUT R170, R170, 0xbfffffff, RZ, 0xc0, !PT ;  /* 0xbfffffffaaaa7812 */ /* 0x000fc800078ec0ff */
[----:B------:R-:W-:-:S04]  /*7d3f0*/  @P1 LOP3.LUT R170, R170, 0x40000000, RZ, 0xfc, !PT ;  /* 0x40000000aaaa1812 */ /* 0x000fc800078efcff */
[----:B------:R-:W-:-:S04]  /*7d400*/  LOP3.LUT R170, R170, 0xdfffffff, RZ, 0xc0, !PT ;  /* 0xdfffffffaaaa7812 */ /* 0x000fc800078ec0ff */
[----:B------:R-:W-:Y:S02]  /*7d410*/  @P0 LOP3.LUT R170, R170, 0x20000000, RZ, 0xfc, !PT ;  /* 0x20000000aaaa0812 */ /* 0x000fe400078efcff */
[----:B------:R-:W-:Y:S02]  /*7d420*/  ISETP.GE.AND P0, PT, R50, UR25, PT ;  /* 0x0000001932007c0c */ /* 0x000fe4000bf06270 */
[----:B------:R-:W-:Y:S01]  /*7d430*/  @P3 LOP3.LUT R171, R171, 0x1, RZ, 0xfc, !PT ;  /* 0x00000001abab3812 */ /* 0x000fe200078efcff */
[----:B------:R1:W-:Y:S01]  /*7d440*/  STL [R1+0x2698], R24 ;  /* 0x0026981801007387 */ /* 0x0003e20000100800 */
[----:B------:R-:W-:Y:S01]  /*7d450*/  ISETP.LT.AND P3, PT, R14, UR16, !P0 ;  /* 0x000000100e007c0c */ /* 0x000fe2000c761270 */
[----:B------:R-:W-:Y:S01]  /*7d460*/  ULDC UR25, c[0x0][0x228] ;  /* 0x00008a0000197ab9 */ /* 0x000fe20000000800 */
[----:B------:R-:W-:Y:S01]  /*7d470*/  ISETP.LT.AND P2, PT, R13, UR20, !P0 ;  /* 0x000000140d007c0c */ /* 0x000fe2000c741270 */
[----:B------:R-:W-:Y:S01]  /*7d480*/  ULDC UR20, c[0x0][0x228] ;  /* 0x00008a0000147ab9 */ /* 0x000fe20000000800 */
[----:B------:R-:W-:-:S02]  /*7d490*/  LOP3.LUT R170, R170, 0xefffffff, RZ, 0xc0, !PT ;  /* 0xefffffffaaaa7812 */ /* 0x000fc400078ec0ff */
[----:B------:R-:W-:Y:S01]  /*7d4a0*/  ISETP.LT.AND P1, PT, R12, UR17, !P0 ;  /* 0x000000110c007c0c */ /* 0x000fe2000c721270 */
[----:B------:R-:W-:-:S06]  /*7d4b0*/  ULDC.64 UR16, c[0x0][0x228] ;  /* 0x00008a0000107ab9 */ /* 0x000fcc0000000a00 */
        /* <DEDUP_REMOVED lines=20> */
[----:B------:R-:W-:-:S08]  /*7d600*/  ULDC.64 UR10, c[0x0][0x228] ;  /* 0x00008a00000a7ab9 */ /* 0x000fd00000000a00 */
[----:B------:R-:W-:-:S04]  /*7d610*/  @P3 LOP3.LUT R170, R170, 0x1000000, RZ, 0xfc, !PT ;  /* 0x01000000aaaa3812 */ /* 0x000fc800078efcff */
[----:B------:R-:W-:-:S04]  /*7d620*/  LOP3.LUT R170, R170, 0xff7fffff, RZ, 0xc0, !PT ;  /* 0xff7fffffaaaa7812 */ /* 0x000fc800078ec0ff */
[----:B------:R-:W-:Y:S02]  /*7d630*/  @P2 LOP3.LUT R170, R170, 0x800000, RZ, 0xfc, !PT ;  /* 0x00800000aaaa2812 */ /* 0x000fe400078efcff */
[----:B------:R-:W-:Y:S01]  /*7d640*/  ISETP.LT.AND P0, PT, R11, UR16, !P0 ;  /* 0x000000100b007c0c */ /* 0x000fe2000c701270 */
[----:B-1----:R-:W-:Y:S01]  /*7d650*/  VIADD R24, R24, UR12 ;  /* 0x0000000c18187c36 */ /* 0x002fe20008000000 */
[----:B------:R-:W-:Y:S01]  /*7d660*/  LOP3.LUT R170, R170, 0xffbfffff, RZ, 0xc0, !PT ;  /* 0xffbfffffaaaa7812 */ /* 0x000fe200078ec0ff */
[C---:B------:R-:W-:Y:S01]  /*7d670*/  VIADD R29, R10.reuse, 0x14f ;  /* 0x0000014f0a1d7836 */ /* 0x040fe20000000000 */
[----:B------:R-:W-:Y:S01]  /*7d680*/  ULDC UR16, c[0x0][0x228] ;  /* 0x00008a0000107ab9 */ /* 0x000fe20000000800 */
[----:B------:R-:W-:Y:S01]  /*7d690*/  VIADD R28, R10, 0x14e ;  /* 0x0000014e0a1c7836 */ /* 0x000fe20000000000 */
[----:B------:R-:W-:Y:S01]  /*7d6a0*/  @P1 LOP3.LUT R170, R170, 0x400000, RZ, 0xfc, !PT ;  /* 0x00400000aaaa1812 */ /* 0x000fe200078efcff */
[----:B------:R-:W-:-:S03]  /*7d6b0*/  ULDC UR12, c[0x0][0x228] ;  /* 0x00008a00000c7ab9 */ /* 0x000fc60000000800 */
        /* <DEDUP_REMOVED lines=10> */
[----:B------:R-:W-:-:S09]  /*7d760*/  ISETP.LT.AND P1, PT, R12, UR7, !P0 ;  /* 0x000000070c007c0c */ /* 0x000fd2000c721270 */
[----:B------:R-:W-:-:S04]  /*7d770*/  @P3 LOP3.LUT R170, R170, 0x100000, RZ, 0xfc, !PT ;  /* 0x00100000aaaa3812 */ /* 0x000fc800078efcff */
        /* <DEDUP_REMOVED lines=20> */
[----:B------:R-:W-:-:S08]  /*7d8c0*/  ULDC UR45, c[0x0][0x228] ;  /* 0x00008a00002d7ab9 */ /* 0x000fd00000000800 */
[----:B------:R-:W-:Y:S01]  /*7d8d0*/  @P3 LOP3.LUT R170, R170, 0x10000, RZ, 0xfc, !PT ;  /* 0x00010000aaaa3812 */ /* 0x000fe200078efcff */
[----:B-1----:R-:W-:Y:S01]  /*7d8e0*/  VIADD R24, R24, UR6 ;  /* 0x0000000618187c36 */ /* 0x002fe20008000000 */
[----:B------:R-:W-:Y:S01]  /*7d8f0*/  ISETP.LT.AND P0, PT, R11, UR8, !P0 ;  /* 0x000000080b007c0c */ /* 0x000fe2000c701270 */
[----:B------:R-:W-:Y:S01]  /*7d900*/  ULDC UR6, c[0x0][0x248] ;  /* 0x0000920000067ab9 */ /* 0x000fe20000000800 */
[----:B------:R-:W-:Y:S01]  /*7d910*/  LOP3.LUT R170, R170, 0xffff7fff, RZ, 0xc0, !PT ;  /* 0xffff7fffaaaa7812 */ /* 0x000fe200078ec0ff */
[----:B------:R-:W-:Y:S01]  /*7d920*/  ULDC UR46, c[0x0][0x228] ;  /* 0x00008a00002e7ab9 */ /* 0x000fe20000000800 */
[----:B------:R1:W-:Y:S01]  /*7d930*/  STL [R1+0x26a8], R24 ;  /* 0x0026a81801007387 */ /* 0x0003e20000100800 */
[----:B------:R-:W-:Y:S01]  /*7d940*/  LOP3.LUT R167, R167, 0x7fffffff, RZ, 0xc0, !PT ;  /* 0x7fffffffa7a77812 */ /* 0x000fe200078ec0ff */
[----:B------:R-:W-:Y:S01]  /*7d950*/  VIADD R26, R10, 0x14c ;  /* 0x0000014c0a1a7836 */ /* 0x000fe20000000000 */
[----:B------:R-:W-:Y:S01]  /*7d960*/  @P2 LOP3.LUT R170, R170, 0x8000, RZ, 0xfc, !PT ;  /* 0x00008000aaaa2812 */ /* 0x000fe200078efcff */
[----:B------:R-:W4:Y:S01]  /*7d970*/  LDL.LU R47, [R1+0x3278] ;  /* 0x00327800012f7983 */ /* 0x000f220000300800 */
[----:B------:R-:W-:-:S02]  /*7d980*/  ULDC UR8, c[0x0][0x228] ;  /* 0x00008a0000087ab9 */ /* 0x000fc40000000800 */
        /* <DEDUP_REMOVED lines=13> */
[----:B------:R1:W-:Y:S08]  /*7da60*/  STL [R1+0x26ac], R24 ;  /* 0x0026ac1801007387 */ /* 0x0003f00000100800 */
[----:B------:R-:W-:Y:S01]  /*7da70*/  @P3 LOP3.LUT R170, R170, 0x1000, RZ, 0xfc, !PT ;  /* 0x00001000aaaa3812 */ /* 0x000fe200078efcff */
[----:B------:R-:W4:Y:S01]  /*7da80*/  LDL.LU R46, [R1+0x3274] ;  /* 0x00327400012e7983 */ /* 0x000f220000300800 */
[----:B------:R-:W-:-:S02]  /*7da90*/  VIADD R25, R10, 0x14b ;  /* 0x0000014b0a197836 */ /* 0x000fc40000000000 */
[----:B------:R-:W-:Y:S01]  /*7daa0*/  VIADD R243, R10, 0x14a ;  /* 0x0000014a0af37836 */ /* 0x000fe20000000000 */
[----:B------:R-:W-:Y:S01]  /*7dab0*/  LOP3.LUT R170, R170, 0xfffff7ff, RZ, 0xc0, !PT ;  /* 0xfffff7ffaaaa7812 */ /* 0x000fe200078ec0ff */
[C---:B------:R-:W-:Y:S02]  /*7dac0*/  VIADD R242, R10.reuse, 0x149 ;  /* 0x000001490af27836 */ /* 0x040fe40000000000 */
[----:B------:R-:W-:Y:S01]  /*7dad0*/  VIADD R241, R10, 0x148 ;  /* 0x000001480af17836 */ /* 0x000fe20000000000 */
[----:B------:R-:W-:Y:S01]  /*7dae0*/  @P2 LOP3.LUT R170, R170, 0x800, RZ, 0xfc, !PT ;  /* 0x00000800aaaa2812 */ /* 0x000fe200078efcff */
[----:B------:R-:W-:Y:S01]  /*7daf0*/  VIADD R240, R10, 0x147 ;  /* 0x000001470af07836 */ /* 0x000fe20000000000 */
[----:B------:R-:W-:Y:S01]  /*7db00*/  ISETP.LT.AND P0, PT, R11, UR6, !P0 ;  /* 0x000000060b007c0c */ /* 0x000fe2000c701270 */
[----:B------:R-:W-:Y:S01]  /*7db10*/  ULDC UR6, c[0x0][0x248] ;  /* 0x0000920000067ab9 */ /* 0x000fe20000000800 */
[----:B------:R-:W-:Y:S01]  /*7db20*/  LOP3.LUT R170, R170, 0xfffffbff, RZ, 0xc0, !PT ;  /* 0xfffffbffaaaa7812 */ /* 0x000fe200078ec0ff */
[----:B------:R-:W-:-:S02]  /*7db30*/  VIADD R239, R10, 0x146 ;  /* 0x000001460aef7836 */ /* 0x000fc40000000000 */
[----:B------:R-:W-:Y:S01]  /*7db40*/  VIADD R238, R10, 0x145 ;  /* 0x000001450aee7836 */ /* 0x000fe20000000000 */
[----:B------:R-:W-:Y:S01]  /*7db50*/  @P1 LOP3.LUT R170, R170, 0x400, RZ, 0xfc, !PT ;  /* 0x00000400aaaa1812 */ /* 0x000fe200078efcff */
[----:B------:R-:W-:Y:S01]  /*7db60*/  VIADD R237, R10, 0x144 ;  /* 0x000001440aed7836 */ /* 0x000fe20000000000 */
[----:B------:R-:W-:Y:S01]  /*7db70*/  LOP3.LUT R166, R166, 0x7fffffff, RZ, 0xc0, !PT ;  /* 0x7fffffffa6a67812 */ /* 0x000fe200078ec0ff */
[----:B------:R-:W-:Y:S01]  /*7db80*/  VIADD R236, R10, 0x143 ;  /* 0x000001430aec7836 */ /* 0x000fe20000000000 */
[----:B------:R-:W-:Y:S01]  /*7db90*/  LOP3.LUT R170, R170, 0xfffffdff, RZ, 0xc0, !PT ;  /* 0xfffffdffaaaa7812 */ /* 0x000fe200078ec0ff */
[C---:B------:R-:W-:Y:S01]  /*7dba0*/  VIADD R235, R10.reuse, 0x142 ;  /* 0x000001420aeb7836 */ /* 0x040fe20000000000 */
[----:B------:R-:W-:Y:S01]  /*7dbb0*/  ULDC UR52, c[0x0][0x228] ;  /* 0x00008a0000347ab9 */ /* 0x000fe20000000800 */
[----:B------:R-:W-:Y:S01]  /*7dbc0*/  VIADD R234, R10, 0x141 ;  /* 0x000001410aea7836 */ /* 0x000fe20000000000 */
[----:B------:R-:W-:Y:S01]  /*7dbd0*/  @P0 LOP3.LUT R170, R170, 0x200, RZ, 0xfc, !PT ;  /* 0x00000200aaaa0812 */ /* 0x000fe200078efcff */
[----:B------:R-:W-:Y:S01]  /*7dbe0*/  VIADD R233, R10, 0x140 ;  /* 0x000001400ae97836 */ /* 0x000fe20000000000 */
        /* <DEDUP_REMOVED lines=9> */
[----:B------:R1:W-:Y:S01]  /*7dc80*/  STL [R1+0x26b0], R24 ;  /* 0x0026b01801007387 */ /* 0x0003e20000100800 */
[----:B------:R-:W-:Y:S01]  /*7dc90*/  ULDC UR17, c[0x0][0x228] ;  /* 0x00008a0000117ab9 */ /* 0x000fe20000000800 */
[----:B------:R-:W-:-:S06]  /*7dca0*/  ULDC UR51, c[0x0][0x228] ;  /* 0x00008a0000337ab9 */ /* 0x000fcc0000000800 */
        /* <DEDUP_REMOVED lines=22> */
[----:B------:R-:W-:Y:S01]  /*7de10*/  ULDC UR59, c[0x0][0x228] ;  /* 0x00008a00003b7ab9 */ /* 0x000fe20000000800 */
[----:B------:R-:W-:Y:S01]  /*7de20*/  ULDC UR58, c[0x0][0x228] ;  /* 0x00008a00003a7ab9 */ /* 0x000fe20000000800 */
        /* <DEDUP_REMOVED lines=24> */
[----:B------:R1:W-:Y:S01]  /*7dfb0*/  STL [R1+0x26b8], R24 ;  /* 0x0026b81801007387 */ /* 0x0003e20000100800 */
[----:B------:R-:W-:Y:S01]  /*7dfc0*/  @P3 LOP3.LUT R170, R170, 0x1, RZ, 0xfc, !PT ;  /* 0x00000001aaaa3812 */ /* 0x000fe200078efcff */
[----:B------:R-:W-:Y:S01]  /*7dfd0*/  ULDC UR7, c[0x0][0x228] ;  /* 0x00008a0000077ab9 */ /* 0x000fe20000000800 */
[----:B------:R-:W-:Y:S01]  /*7dfe0*/  ISETP.LT.AND P3, PT, R14, UR50, !P0 ;  /* 0x000000320e007c0c */ /* 0x000fe2000c761270 */
[----:B------:R-:W-:Y:S01]  /*7dff0*/  ULDC UR50, c[0x0][0x228] ;  /* 0x00008a0000327ab9 */ /* 0x000fe20000000800 */
[----:B------:R-:W-:Y:S01]  /*7e000*/  ISETP.LT.AND P2, PT, R13, UR41, !P0 ;  /* 0x000000290d007c0c */ /* 0x000fe2000c741270 */
[----:B------:R-:W4:Y:S01]  /*7e010*/  LDL.LU R43, [R1+0x3268] ;  /* 0x00326800012b7983 */ /* 0x000f220000300800 */
[----:B------:R-:W-:-:S02]  /*7e020*/  LOP3.LUT R169, R169, 0xefffffff, RZ, 0xc0, !PT ;  /* 0xefffffffa9a97812 */ /* 0x000fc400078ec0ff */
[----:B------:R-:W-:Y:S01]  /*7e030*/  ISETP.LT.AND P1, PT, R12, UR40, !P0 ;  /* 0x000000280c007c0c */ /* 0x000fe2000c721270 */
[----:B------:R-:W-:-:S06]  /*7e040*/  ULDC.64 UR40, c[0x0][0x228] ;  /* 0x00008a0000287ab9 */ /* 0x000fcc0000000a00 */
[----:B------:R-:W-:-:S04]  /*7e050*/  @P3 LOP3.LUT R169, R169, 0x10000000, RZ, 0xfc, !PT ;  /* 0x10000000a9a93812 */ /* 0x000fc800078efcff */
        /* <DEDUP_REMOVED lines=19> */
[----:B------:R-:W-:Y:S01]  /*7e190*/  ULDC UR50, c[0x0][0x228] ;  /* 0x00008a0000327ab9 */ /* 0x000fe20000000800 */
[----:B------:R-:W4:Y:S05]  /*7e1a0*/  LDL.LU R42, [R1+0x3264] ;  /* 0x00326400012a7983 */ /* 0x000f2a0000300800 */
        /* <DEDUP_REMOVED lines=16> */
[----:B------:R-:W-:-:S06]  /*7e2b0*/  ULDC UR50, c[0x0][0x228] ;  /* 0x00008a0000327ab9 */ /* 0x000fcc0000000800 */
        /* <DEDUP_REMOVED lines=17> */
[----:B------:R-:W-:Y:S01]  /*7e3d0*/  ULDC UR50, c[0x0][0x228] ;  /* 0x00008a0000327ab9 */ /* 0x000fe20000000800 */
        /* <DEDUP_REMOVED lines=13> */
[----:B------:R-:W-:Y:S01]  /*7e4b0*/  ULDC UR50, c[0x0][0x228] ;  /* 0x00008a0000327ab9 */ /* 0x000fe20000000800 */
[----:B------:R-:W-:Y:S01]  /*7e4c0*/  ISETP.LT.AND P2, PT, R13, UR57, !P0 ;  /* 0x000000390d007c0c */ /* 0x000fe2000c741270 */
[----:B-1----:R-:W-:Y:S01]  /*7e4d0*/  VIADD R24, R24, UR6 ;  /* 0x0000000618187c36 */ /* 0x002fe20008000000 */
[----:B------:R-:W-:Y:S01]  /*7e4e0*/  LOP3.LUT R169, R169, 0xffffefff, RZ, 0xc0, !PT ;  /* 0xffffefffa9a97812 */ /* 0x000fe200078ec0ff */
[----:B------:R-:W-:Y:S01]  /*7e4f0*/  ULDC UR6, c[0x0][0x228] ;  /* 0x00008a0000067ab9 */ /* 0x000fe20000000800 */
[----:B------:R-:W-:Y:S01]  /*7e500*/  ISETP.LT.AND P1, PT, R12, UR56, !P0 ;  /* 0x000000380c007c0c */ /* 0x000fe2000c721270 */
[----:B------:R-:W-:-:S06]  /*7e510*/  ULDC UR57, c[0x0][0x228] ;  /* 0x00008a0000397ab9 */ /* 0x000fcc0000000800 */
[----:B------:R-:W-:Y:S01]  /*7e520*/  @P3 LOP3.LUT R169, R169, 0x1000, RZ, 0xfc, !PT ;  /* 0x00001000a9a93812 */ /* 0x000fe200078efcff */
[----:B------:R1:W-:Y:S01]  /*7e530*/  STL [R1+0x26c4], R24 ;  /* 0x0026c41801007387 */ /* 0x0003e20000100800 */
[----:B------:R-:W-:Y:S02]  /*7e540*/  ULDC UR56, c[0x0][0x228] ;  /* 0x00008a0000387ab9 */ /* 0x000fe40000000800 */
[----:B------:R-:W-:Y:S01]  /*7e550*/  LOP3.LUT R169, R169, 0xfffff7ff, RZ, 0xc0, !PT ;  /* 0xfffff7ffa9a97812 */ /* 0x000fe200078ec0ff */
[----:B------:R-:W4:Y:S03]  /*7e560*/  LDL.LU R40, [R1+0x325c] ;  /* 0x00325c0001287983 */ /* 0x000f260000300800 */
[----:B------:R-:W-:Y:S02]  /*7e570*/  @P2 LOP3.LUT R169, R169, 0x800, RZ, 0xfc, !PT ;  /* 0x00000800a9a92812 */ /* 0x000fe400078efcff */
[----:B------:R-:W-:-:S02]  /*7e580*/  ISETP.LT.AND P0, PT, R11, UR26, !P0 ;  /* 0x0000001a0b007c0c */ /* 0x000fc4000c701270 */
        /* <DEDUP_REMOVED lines=11> */
[----:B------:R1:W-:Y:S01]  /*7e640*/  STL [R1+0x26c8], R24 ;  /* 0x0026c81801007387 */ /* 0x0003e20000100800 */
[----:B------:R-:W-:Y:S01]  /*7e650*/  ISETP.LT.AND P1, PT, R12, UR53, !P0 ;  /* 0x000000350c007c0c */ /* 0x000fe2000c721270 */
[----:B------:R-:W-:Y:S01]  /*7e660*/  ULDC.64 UR40, c[0x0][0x228] ;  /* 0x00008a0000287ab9 */ /* 0x000fe20000000a00 */
[----:B------:R-:W-:Y:S01]  /*7e670*/  ULDC UR54, c[0x0][0x228] ;  /* 0x00008a0000367ab9 */ /* 0x000fe20000000800 */
[----:B------:R-:W4:Y:S01]  /*7e680*/  LDL.LU R39, [R1+0x3258] ;  /* 0x0032580001277983 */ /* 0x000f220000300800 */
[----:B------:R-:W-:-:S05]  /*7e690*/  ULDC UR53, c[0x0][0x228] ;  /* 0x00008a0000357ab9 */ /* 0x000fca0000000800 */
[----:B------:R-:W-:Y:S01]  /*7e6a0*/  @P3 LOP3.LUT R169, R169, 0x100, RZ, 0xfc, !PT ;  /* 0x00000100a9a93812 */ /* 0x000fe200078efcff */
[----:B-1----:R-:W-:Y:S01]  /*7e6b0*/  VIADD R24, R24, UR22 ;  /* 0x0000001618187c36 */ /* 0x002fe20008000000 */
[----:B------:R-:W-:Y:S02]  /*7e6c0*/  ULDC UR22, c[0x0][0x248] ;  /* 0x0000920000167ab9 */ /* 0x000fe40000000800 */
[----:B------:R-:W-:Y:S02]  /*7e6d0*/  LOP3.LUT R169, R169, 0xffffff7f, RZ, 0xc0, !PT ;  /* 0xffffff7fa9a97812 */ /* 0x000fe400078ec0ff */
[----:B------:R1:W-:Y:S02]  /*7e6e0*/  STL [R1+0x26cc], R24 ;  /* 0x0026cc1801007387 */ /* 0x0003e40000100800 */
[----:B------:R-:W-:Y:S02]  /*7e6f0*/  @P2 LOP3.LUT R169, R169, 0x80, RZ, 0xfc, !PT ;  /* 0x00000080a9a92812 */ /* 0x000fe400078efcff */
[----:B------:R-:W4:Y:S02]  /*7e700*/  LDL.LU R38, [R1+0x3254] ;  /* 0x0032540001267983 */ /* 0x000f240000300800 */
[----:B------:R-:W-:Y:S01]  /*7e710*/  LOP3.LUT R169, R169, 0xffffffbf, RZ, 0xc0, !PT ;  /* 0xffffffbfa9a97812 */ /* 0x000fe200078ec0ff */
[----:B-1----:R-:W-:Y:S01]  /*7e720*/  VIADD R24, R24, UR22 ;  /* 0x0000001618187c36 */ /* 0x002fe20008000000 */
[----:B------:R-:W-:-:S02]  /*7e730*/  ULDC.64 UR22, c[0x0][0x228] ;  /* 0x00008a0000167ab9 */ /* 0x000fc40000000a00 */
[----:B------:R-:W-:Y:S01]  /*7e740*/  ISETP.LT.AND P0, PT, R11, UR22, !P0 ;  /* 0x000000160b007c0c */ /* 0x000fe2000c701270 */
[----:B------:R-:W-:Y:S01]  /*7e750*/  ULDC UR22, c[0x0][0x248] ;  /* 0x0000920000167ab9 */ /* 0x000fe20000000800 */
[----:B------:R-:W-:-:S04]  /*7e760*/  @P1 LOP3.LUT R169, R169, 0x40, RZ, 0xfc, !PT ;  /* 0x00000040a9a91812 */ /* 0x000fc800078efcff */
[----:B------:R-:W-:-:S07]  /*7e770*/  LOP3.LUT R169, R169, 0xffffffdf, RZ, 0xc0, !PT ;  /* 0xffffffdfa9a97812 */ /* 0x000fce00078ec0ff */
        /* <DEDUP_REMOVED lines=30> */
[----:B------:R-:W4:Y:S01]  /*7e960*/  LDL.LU R36, [R1+0x324c] ;  /* 0x00324c0001247983 */ /* 0x000f220000300800 */
[----:B------:R-:W-:Y:S01]  /*7e970*/  ISETP.LT.AND P0, PT, R11, UR32, !P0 ;  /* 0x000000200b007c0c */ /* 0x000fe2000c701270 */
[----:B------:R-:W-:Y:S01]  /*7e980*/  ULDC UR32, c[0x0][0x228] ;  /* 0x00008a0000207ab9 */ /* 0x000fe20000000800 */
[----:B------:R-:W-:Y:S01]  /*7e990*/  LOP3.LUT R169, R169, 0xfffffffe, RZ, 0xc0, !PT ;  /* 0xfffffffea9a97812 */ /* 0x000fe200078ec0ff */
[----:B------:R-:W-:Y:S01]  /*7e9a0*/  ULDC UR50, c[0x0][0x228] ;  /* 0x00008a0000327ab9 */ /* 0x000fe20000000800 */
[----:B------:R-:W-:Y:S01]  /*7e9b0*/  VIADD R232, R10, 0x13f ;  /* 0x0000013f0ae87836 */ /* 0x000fe20000000000 */
[----:B------:R-:W-:-:S02]  /*7e9c0*/  ULDC UR43, c[0x0][0x228] ;  /* 0x00008a00002b7ab9 */ /* 0x000fc40000000800 */
[----:B------:R-:W-:-:S04]  /*7e9d0*/  @P2 LOP3.LUT R168, R168, 0x80000000, RZ, 0xfc, !PT ;  /* 0x80000000a8a82812 */ /* 0x000fc800078efcff */
[----:B------:R-:W-:-:S04]  /*7e9e0*/  LOP3.LUT R168, R168, 0xbfffffff, RZ, 0xc0, !PT ;  /* 0xbfffffffa8a87812 */ /* 0x000fc800078ec0ff */
[----:B------:R-:W-:-:S04]  /*7e9f0*/  @P1 LOP3.LUT R168, R168, 0x40000000, RZ, 0xfc, !PT ;  /* 0x40000000a8a81812 */ /* 0x000fc800078efcff */
[----:B------:R-:W-:-:S04]  /*7ea00*/  LOP3.LUT R168, R168, 0xdfffffff, RZ, 0xc0, !PT ;  /* 0xdfffffffa8a87812 */ /* 0x000fc800078ec0ff */
[----:B------:R-:W-:Y:S02]  /*7ea10*/  @P0 LOP3.LUT R168, R168, 0x20000000, RZ, 0xfc, !PT ;  /* 0x20000000a8a80812 */ /* 0x000fe400078efcff */
[----:B------:R-:W-:Y:S01]  /*7ea20*/  ISETP.GE.AND P0, PT, R34, UR27, PT ;  /* 0x0000001b22007c0c */ /* 0x000fe2000bf06270 */
[----:B------:R-:W-:Y:S01]  /*7ea30*/  ULDC.64 UR26, c[0x0][0x228] ;  /* 0x00008a00001a7ab9 */ /* 0x000fe20000000a00 */
[----:B------:R-:W-:Y:S02]  /*7ea40*/  @P3 LOP3.LUT R169, R169, 0x1, RZ, 0xfc, !PT ;  /* 0x00000001a9a93812 */ /* 0x000fe400078efcff */
        /* <DEDUP_REMOVED lines=13> */
[----:B------:R-:W-:Y:S02]  /*7eb20*/  LOP3.LUT R168, R168, 0xf7ffffff, RZ, 0xc0, !PT ;  /* 0xf7ffffffa8a87812 */ /* 0x000fe400078ec0ff */
[----:B------:R-:W-:Y:S01]  /*7eb30*/  ISETP.LT.AND P0, PT, R11, UR30, !P0 ;  /* 0x0000001e0b007c0c */ /* 0x000fe2000c701270 */
[----:B-1----:R-:W-:Y:S01]  /*7eb40*/  VIADD R24, R24, UR22 ;  /* 0x0000001618187c36 */ /* 0x002fe20008000000 */
[----:B------:R-:W-:Y:S01]  /*7eb50*/  @P2 LOP3.LUT R168, R168, 0x8000000, RZ, 0xfc, !PT ;  /* 0x08000000a8a82812 */ /* 0x000fe200078efcff */
[----:B------:R-:W2:Y:S01]  /*7eb60*/  LDL.LU R34, [R1+0x3244] ;  /* 0x0032440001227983 */ /* 0x000ea20000300800 */
[----:B------:R-:W-:Y:S01]  /*7eb70*/  ULDC UR22, c[0x0][0x248] ;  /* 0x0000920000167ab9 */ /* 0x000fe20000000800 */
[----:B------:R-:W-:Y:S01]  /*7eb80*/  ULDC UR30, c[0x0][0x228] ;  /* 0x00008a00001e7ab9 */ /* 0x000fe20000000800 */
        /* <DEDUP_REMOVED lines=31> */
[----:B------:R-:W3:Y:S01]  /*7ed80*/  LDL.LU R32, [R1+0x323c] ;  /* 0x00323c0001207983 */ /* 0x000ee20000300800 */
        /* <DEDUP_REMOVED lines=8> */
[----:B------:R1:W-:Y:S01]  /*7ee10*/  STL [R1+0x26e4], R24 ;  /* 0x0026e41801007387 */ /* 0x0003e20000100800 */
[----:B------:R-:W-:Y:S01]  /*7ee20*/  LOP3.LUT R168, R168, 0xfffbffff, RZ, 0xc0, !PT ;  /* 0xfffbffffa8a87812 */ /* 0x000fe200078ec0ff */
[C---:B------:R-:W-:Y:S01]  /*7ee30*/  VIADD R229, R10.reuse, 0x13c ;  /* 0x0000013c0ae57836 */ /* 0x040fe20000000000 */
[----:B------:R-:W-:Y:S01]  /*7ee40*/  LOP3.LUT R165, R165, 0x7fffffff, RZ, 0xc0, !PT ;  /* 0x7fffffffa5a57812 */ /* 0x000fe200078ec0ff */
[----:B------:R-:W-:Y:S01]  /*7ee50*/  VIADD R228, R10, 0x13b ;  /* 0x0000013b0ae47836 */ /* 0x000fe20000000000 */
[----:B------:R-:W-:Y:S01]  /*7ee60*/  @P1 LOP3.LUT R168, R168, 0x40000, RZ, 0xfc, !PT ;  /* 0x00040000a8a81812 */ /* 0x000fe200078efcff */
[----:B------:R-:W-:-:S03]  /*7ee70*/  ULDC UR22, c[0x0][0x228] ;  /* 0x00008a0000167ab9 */ /* 0x000fc60000000800 */
        /* <DEDUP_REMOVED lines=12> */
[----:B------:R-:W-:-:S03]  /*7ef40*/  ULDC UR25, c[0x0][0x228] ;  /* 0x00008a0000197ab9 */ /* 0x000fc60000000800 */
        /* <DEDUP_REMOVED lines=8> */
[----:B------:R-:W-:-:S04]  /*7efd0*/  ISETP.GE.AND P0, PT, R30, UR31, PT ;  /* 0x0000001f1e007c0c */ /* 0x000fc8000bf06270 */
[----:B------:R-:W-:Y:S02]  /*7efe0*/  ISETP.LT.AND P3, PT, R14, UR18, !P0 ;  /* 0x000000120e007c0c */ /* 0x000fe4000c761270 */
[----:B------:R-:W-:Y:S01]  /*7eff0*/  ISETP.LT.AND P2, PT, R13, UR19, !P0 ;  /* 0x000000130d007c0c */ /* 0x000fe2000c741270 */
[----:B------:R-:W-:Y:S01]  /*7f000*/  ULDC.64 UR18, c[0x0][0x228] ;  /* 0x00008a0000127ab9 */ /* 0x000fe20000000a00 */
[----:B------:R-:W-:Y:S02]  /*7f010*/  LOP3.LUT R168, R168, 0xffffefff, RZ, 0xc0, !PT ;  /* 0xffffefffa8a87812 */ /* 0x000fe400078ec0ff */
[----:B------:R-:W-:-:S07]  /*7f020*/  ISETP.LT.AND P1, PT, R12, UR24, !P0 ;  /* 0x000000180c007c0c */ /* 0x000fce000c721270 */
        /* <DEDUP_REMOVED lines=24> */
[----:B------:R1:W-:Y:S01]  /*7f1b0*/  STL [R1+0x26ec], R24 ;  /* 0x0026ec1801007387 */ /* 0x0003e20000100800 */
[----:B------:R-:W-:Y:S01]  /*7f1c0*/  LOP3.LUT R168, R168, 0xffffffbf, RZ, 0xc0, !PT ;  /* 0xffffffbfa8a87812 */ /* 0x000fe200078ec0ff */
[----:B------:R-:W-:Y:S01]  /*7f1d0*/  VIADD R227, R10, 0x13a ;  /* 0x0000013a0ae37836 */ /* 0x000fe20000000000 */
[----:B------:R-:W-:Y:S01]  /*7f1e0*/  ULDC UR18, c[0x0][0x228] ;  /* 0x00008a0000127ab9 */ /* 0x000fe20000000800 */
[----:B------:R-:W4:Y:S01]  /*7f1f0*/  LDL.LU R30, [R1+0x3234] ;  /* 0x00323400011e7983 */ /* 0x000f220000300800 */
        /* <DEDUP_REMOVED lines=9> */
[----:B------:R-:W-:Y:S02]  /*7f290*/  ISETP.LT.AND P2, PT, R13, UR11, !P0 ;  /* 0x0000000b0d007c0c */ /* 0x000fe4000c741270 */
[----:B------:R-:W-:Y:S01]  /*7f2a0*/  ISETP.LT.AND P1, PT, R12, UR12, !P0 ;  /* 0x0000000c0c007c0c */ /* 0x000fe2000c721270 */
[----:B------:R1:W-:Y:S08]  /*7f2b0*/  STL [R1+0x26f0], R24 ;  /* 0x0026f01801007387 */ /* 0x0003f00000100800 */
[----:B------:R-:W-:Y:S01]  /*7f2c0*/  @P3 LOP3.LUT R168, R168, 0x10, RZ, 0xfc, !PT ;  /* 0x00000010a8a83812 */ /* 0x000fe200078efcff */
[----:B------:R-:W4:Y:S01]  /*7f2d0*/  LDL.LU R29, [R1+0x3230] ;  /* 0x00323000011d7983 */ /* 0x000f220000300800 */
[----:B------:R-:W-:-:S02]  /*7f2e0*/  ULDC UR11, c[0x0][0x248] ;  /* 0x00009200000b7ab9 */ /* 0x000fc40000000800 */
        /* <DEDUP_REMOVED lines=18> */
[----:B------:R-:W-:Y:S01]  /*7f410*/  ULDC UR40, c[0x0][0x228] ;  /* 0x00008a0000287ab9 */ /* 0x000fe20000000800 */
[----:B------:R-:W-:Y:S01]  /*7f420*/  ISETP.LT.AND P0, PT, R11, UR12, !P0 ;  /* 0x0000000c0b007c0c */ /* 0x000fe2000c701270 */
[----:B------:R-:W4:Y:S06]  /*7f430*/  LDL.LU R28, [R1+0x322c] ;  /* 0x00322c00011c7983 */ /* 0x000f2c0000300800 */
[----:B------:R-:W-:-:S04]  /*7f440*/  @P2 LOP3.LUT R167, R167, 0x80000000, RZ, 0xfc, !PT ;  /* 0x80000000a7a72812 */ /* 0x000fc800078efcff */
[----:B------:R-:W-:-:S04]  /*7f450*/  LOP3.LUT R167, R167, 0xbfffffff, RZ, 0xc0, !PT ;  /* 0xbfffffffa7a77812 */ /* 0x000fc800078ec0ff */
[----:B------:R-:W-:-:S04]  /*7f460*/  @P1 LOP3.LUT R167, R167, 0x40000000, RZ, 0xfc, !PT ;  /* 0x40000000a7a71812 */ /* 0x000fc800078efcff */
[----:B------:R-:W-:Y:S02]  /*7f470*/  LOP3.LUT R167, R167, 0xdfffffff, RZ, 0xc0, !PT ;  /* 0xdfffffffa7a77812 */ /* 0x000fe400078ec0ff */
[----:B------:R-:W-:Y:S02]  /*7f480*/  LOP3.LUT R168, R168, 0xfffffffe, RZ, 0xc0, !PT ;  /* 0xfffffffea8a87812 */ /* 0x000fe400078ec0ff */
[----:B------:R-:W-:Y:S02]  /*7f490*/  @P0 LOP3.LUT R167, R167, 0x20000000, RZ, 0xfc, !PT ;  /* 0x20000000a7a70812 */ /* 0x000fe400078efcff */
[----:B------:R-:W-:Y:S01]  /*7f4a0*/  ISETP.GE.AND P0, PT, R26, UR21, PT ;  /* 0x000000151a007c0c */ /* 0x000fe2000bf06270 */
[----:B-1----:R-:W-:Y:S01]  /*7f4b0*/  VIADD R24, R24, UR11 ;  /* 0x0000000b18187c36 */ /* 0x002fe20008000000 */
[----:B------:R-:W-:Y:S01]  /*7f4c0*/  @P3 LOP3.LUT R168, R168, 0x1, RZ, 0xfc, !PT ;  /* 0x00000001a8a83812 */ /* 0x000fe200078efcff */
[----:B------:R-:W-:Y:S01]  /*7f4d0*/  ULDC.64 UR10, c[0x0][0x228] ;  /* 0x00008a00000a7ab9 */ /* 0x000fe20000000a00 */
[----:B------:R-:W-:Y:S01]  /*7f4e0*/  ISETP.LT.AND P3, PT, R14, UR40, !P0 ;  /* 0x000000280e007c0c */ /* 0x000fe2000c761270 */
[----:B------:R-:W-:Y:S01]  /*7f4f0*/  ULDC UR40, c[0x0][0x228] ;  /* 0x00008a0000287ab9 */ /* 0x000fe20000000800 */
[----:B------:R-:W-:Y:S01]  /*7f500*/  ISETP.LT.AND P2, PT, R13, UR7, !P0 ;  /* 0x000000070d007c0c */ /* 0x000fe2000c741270 */
[----:B------:R-:W-:Y:S01]  /*7f510*/  ULDC UR21, c[0x0][0x228] ;  /* 0x00008a0000157ab9 */ /* 0x000fe20000000800 */
[----:B------:R-:W-:-:S02]  /*7f520*/  LOP3.LUT R167, R167, 0xefffffff, RZ, 0xc0, !PT ;  /* 0xefffffffa7a77812 */ /* 0x000fc400078ec0ff */
[----:B------:R-:W-:Y:S01]  /*7f530*/  ISETP.LT.AND P1, PT, R12, UR8, !P0 ;  /* 0x000000080c007c0c */ /* 0x000fe2000c721270 */
[----:B------:R1:W-:Y:S01]  /*7f540*/  STL [R1+0x26f8], R24 ;  /* 0x0026f81801007387 */ /* 0x0003e20000100800 */
[----:B------:R-:W-:-:S05]  /*7f550*/  ULDC UR7, c[0x0][0x248] ;  /* 0x0000920000077ab9 */ /* 0x000fca0000000800 */
        /* <DEDUP_REMOVED lines=18> */
[----:B------:R-:W-:Y:S01]  /*7f680*/  ULDC UR40, c[0x0][0x228] ;  /* 0x00008a0000287ab9 */ /* 0x000fe20000000800 */
[----:B------:R-:W-:Y:S01]  /*7f690*/  ISETP.LT.AND P2, PT, R13, UR46, !P0 ;  /* 0x0000002e0d007c0c */ /* 0x000fe2000c741270 */
[----:B------:R-:W4:Y:S01]  /*7f6a0*/  LDL.LU R26, [R1+0x3224] ;  /* 0x00322400011a7983 */ /* 0x000f220000300800 */
[----:B------:R-:W-:Y:S01]  /*7f6b0*/  ISETP.LT.AND P1, PT, R12, UR6, !P0 ;  /* 0x000000060c007c0c */ /* 0x000fe2000c721270 */
[----:B------:R-:W-:-:S08]  /*7f6c0*/  ULDC UR6, c[0x0][0x248] ;  /* 0x0000920000067ab9 */ /* 0x000fd00000000800 */
[----:B------:R-:W-:Y:S01]  /*7f6d0*/  @P3 LOP3.LUT R167, R167, 0x1000000, RZ, 0xfc, !PT ;  /* 0x01000000a7a73812 */ /* 0x000fe200078efcff */
[----:B-1----:R-:W-:Y:S01]  /*7f6e0*/  VIADD R24, R24, UR7 ;  /* 0x0000000718187c36 */ /* 0x002fe20008000000 */
[----:B------:R-:W-:Y:S02]  /*7f6f0*/  ULDC UR46, c[0x0][0x228] ;  /* 0x00008a00002e7ab9 */ /* 0x000fe40000000800 */
        /* <DEDUP_REMOVED lines=20> */
[----:B------:R-:W-:Y:S01]  /*7f840*/  ULDC UR40, c[0x0][0x228] ;  /* 0x00008a0000287ab9 */ /* 0x000fe20000000800 */
[----:B------:R-:W-:-:S07]  /*7f850*/  ULDC UR17, c[0x0][0x228] ;  /* 0x00008a0000117ab9 */ /* 0x000fce0000000800 */
[----:B------:R-:W-:-:S04]  /*7f860*/  @P3 LOP3.LUT R167, R167, 0x100000, RZ, 0xfc, !PT ;  /* 0x00100000a7a73812 */ /* 0x000fc800078efcff */
[----:B------:R-:W-:-:S04]  /*7f870*/  LOP3.LUT R167, R167, 0xfff7ffff, RZ, 0xc0, !PT ;  /* 0xfff7ffffa7a77812 */ /* 0x000fc800078ec0ff */
[----:B------:R-:W-:Y:S02]  /*7f880*/  @P2 LOP3.LUT R167, R167, 0x80000, RZ, 0xfc, !PT ;  /* 0x00080000a7a72812 */ /* 0x000fe400078efcff */
[----:B------:R-:W-:Y:S01]  /*7f890*/  ISETP.LT.AND P0, PT, R11, UR8, !P0 ;  /* 0x000000080b007c0c */ /* 0x000fe2000c701270 */
[----:B------:R-:W-:Y:S01]  /*7f8a0*/  VIADD R243, R24, UR6 ;  /* 0x0000000618f37c36 */ /* 0x000fe20008000000 */
[----:B------:R-:W-:Y:S01]  /*7f8b0*/  LOP3.LUT R167, R167, 0xfffbffff, RZ, 0xc0, !PT ;  /* 0xfffbffffa7a77812 */ /* 0x000fe200078ec0ff */
[----:B------:R-:W-:Y:S01]  /*7f8c0*/  ULDC.64 UR6, c[0x0][0x228] ;  /* 0x00008a0000067ab9 */ /* 0x000fe20000000a00 */
[----:B------:R1:W-:Y:S01]  /*7f8d0*/  STL [R1+0x2704], R24 ;  /* 0x0027041801007387 */ /* 0x0003e20000100800 */
[----:B------:R-:W-:Y:S01]  /*7f8e0*/  VIADD R223, R10, 0x136 ;  /* 0x000001360adf7836 */ /* 0x000fe20000000000 */
[----:B------:R-:W-:Y:S01]  /*7f8f0*/  @P1 LOP3.LUT R167, R167, 0x40000, RZ, 0xfc, !PT ;  /* 0x00040000a7a71812 */ /* 0x000fe200078efcff */
[----:B------:R-:W-:-:S03]  /*7f900*/  ULDC UR8, c[0x0][0x228] ;  /* 0x00008a0000087ab9 */ /* 0x000fc60000000800 */
[----:B------:R-:W-:-:S04]  /*7f910*/  LOP3.LUT R167, R167, 0xfffdffff, RZ, 0xc0, !PT ;  /* 0xfffdffffa7a77812 */ /* 0x000fc800078ec0ff */
[----:B------:R-:W-:Y:S01]  /*7f920*/  @P0 LOP3.LUT R167, R167, 0x20000, RZ, 0xfc, !PT ;  /* 0x00020000a7a70812 */ /* 0x000fe200078efcff */
[----:B-1----:R-:W4:Y:S01]  /*7f930*/  LDL.LU R24, [R1+0x321c] ;  /* 0x00321c0001187983 */ /* 0x002f220000300800 */
        /* <DEDUP_REMOVED lines=25> */
[----:B------:R-:W-:Y:S01]  /*7fad0*/  ULDC UR32, c[0x0][0x228] ;  /* 0x00008a0000207ab9 */ /* 0x000fe20000000800 */
[----:B------:R-:W-:Y:S01]  /*7fae0*/  ISETP.LT.AND P1, PT, R12, UR40, !P0 ;  /* 0x000000280c007c0c */ /* 0x000fe2000c721270 */
[----:B------:R-:W-:-:S08]  /*7faf0*/  ULDC UR40, c[0x0][0x228] ;  /* 0x00008a0000287ab9 */ /* 0x000fd00000000800 */
        /* <DEDUP_REMOVED lines=12> */
[----:B------:R-:W-:Y:S01]  /*7fbc0*/  VIADD R242, R243, UR6 ;  /* 0x00000006f3f27c36 */ /* 0x000fe20008000000 */
        /* <DEDUP_REMOVED lines=8> */
[----:B------:R-:W-:-:S07]  /*7fc50*/  ULDC UR11, c[0x0][0x228] ;  /* 0x00008a00000b7ab9 */ /* 0x000fce0000000800 */
        /* <DEDUP_REMOVED lines=13> */
[----:B------:R-:W-:Y:S01]  /*7fd30*/  ULDC.64 UR32, c[0x0][0x228] ;  /* 0x00008a0000207ab9 */ /* 0x000fe20000000a00 */
[----:B------:R-:W-:Y:S01]  /*7fd40*/  ISETP.LT.AND P2, PT, R13, UR60, !P0 ;  /* 0x0000003c0d007c0c */ /* 0x000fe2000c741270 */
[----:B------:R-:W-:Y:S01]  /*7fd50*/  ULDC UR60, c[0x0][0x228] ;  /* 0x00008a00003c7ab9 */ /* 0x000fe20000000800 */
[----:B------:R-:W-:Y:S01]  /*7fd60*/  ISETP.LT.AND P1, PT, R12, UR59, !P0 ;  /* 0x0000003b0c007c0c */ /* 0x000fe2000c721270 */
[----:B------:R-:W-:Y:S01]  /*7fd70*/  VIADD R240, R241, UR6 ;  /* 0x00000006f1f07c36 */ /* 0x000fe20008000000 */
[----:B------:R-:W-:-:S07]  /*7fd80*/  ULDC UR9, c[0x0][0x228] ;  /* 0x00008a0000097ab9 */ /* 0x000fce0000000800 */
[----:B------:R-:W-:Y:S01]  /*7fd90*/  @P3 LOP3.LUT R167, R167, 0x10, RZ, 0xfc, !PT ;  /* 0x00000010a7a73812 */ /* 0x000fe200078efcff */
[----:B------:R-:W-:Y:S01]  /*7fda0*/  ULDC UR59, c[0x0][0x228] ;  /* 0x00008a00003b7ab9 */ /* 0x000fe20000000800 */
[----:B------:R-:W-:Y:S01]  /*7fdb0*/  ISETP.LT.AND P0, PT, R11, UR40, !P0 ;  /* 0x000000280b007c0c */ /* 0x000fe2000c701270 */
[----:B------:R-:W-:Y:S01]  /*7fdc0*/  VIADD R222, R10, 0x135 ;  /* 0x000001350ade7836 */ /* 0x000fe20000000000 */
        /* <DEDUP_REMOVED lines=8> */
[----:B------:R-:W-:-:S03]  /*7fe50*/  ULDC UR7, c[0x0][0x248] ;  /* 0x0000920000077ab9 */ /* 0x000fc60000000800 */
[----:B------:R-:W-:Y:S02]  /*7fe60*/  ISETP.LT.AND P2, PT, R13, UR58, !P0 ;  /* 0x0000003a0d007c0c */ /* 0x000fe4000c741270 */
[----:B------:R-:W-:Y:S02]  /*7fe70*/  ISETP.LT.AND P1, PT, R12, UR57, !P0 ;  /* 0x000000390c007c0c */ /* 0x000fe4000c721270 */
[----:B------:R-:W-:Y:S01]  /*7fe80*/  ISETP.LT.AND P3, PT, R14, UR30, !P0 ;  /* 0x0000001e0e007c0c */ /* 0x000fe2000c761270 */
[----:B------:R-:W-:Y:S01]  /*7fe90*/  ULDC.64 UR30, c[0x0][0x228] ;  /* 0x00008a00001e7ab9 */ /* 0x000fe20000000a00 */
[----:B------:R-:W-:Y:S02]  /*7fea0*/  ISETP.LT.AND P0, PT, R11, UR32, !P0 ;  /* 0x000000200b007c0c */ /* 0x000fe4000c701270 */
[----:B------:R-:W-:Y:S01]  /*7feb0*/  LOP3.LUT R167, R167, 0xfffffffe, RZ, 0xc0, !PT ;  /* 0xfffffffea7a77812 */ /* 0x000fe200078ec0ff */
[----:B------:R-:W-:Y:S01]  /*7fec0*/  VIADD R239, R240, UR7 ;  /* 0x00000007f0ef7c36 */ /* 0x000fe20008000000 */
[----:B------:R-:W-:Y:S01]  /*7fed0*/  ULDC UR7, c[0x0][0x228] ;  /* 0x00008a0000077ab9 */ /* 0x000fe20000000800 */
[----:B------:R-:W-:Y:S01]  /*7fee0*/  LOP3.LUT R164, R164, 0x7fffffff, RZ, 0xc0, !PT ;  /* 0x7fffffffa4a47812 */ /* 0x000fe200078ec0ff */
[----:B------:R-:W-:Y:S01]  /*7fef0*/  VIADD R221, R10, 0x134 ;  /* 0x000001340add7836 */ /* 0x000fe20000000000 */
[----:B------:R-:W-:Y:S01]  /*7ff00*/  @P2 LOP3.LUT R166, R166, 0x80000000, RZ, 0xfc, !PT ;  /* 0x80000000a6a62812 */ /* 0x000fe200078efcff */
[C---:B------:R-:W-:Y:S01]  /*7ff10*/  VIADD R220, R10.reuse, 0x133 ;  /* 0x000001330adc7836 */ /* 0x040fe20000000000 */
[----:B------:R-:W-:Y:S01]  /*7ff20*/  ULDC UR58, c[0x0][0x228] ;  /* 0x00008a00003a7ab9 */ /* 0x000fe20000000800 */
[----:B------:R-:W-:Y:S01]  /*7ff30*/  VIADD R219, R10, 0x132 ;  /* 0x000001320adb7836 */ /* 0x000fe20000000000 */
[----:B------:R-:W-:Y:S01]  /*7ff40*/  LOP3.LUT R166, R166, 0xbfffffff, RZ, 0xc0, !PT ;  /* 0xbfffffffa6a67812 */ /* 0x000fe200078ec0ff */
[----:B------:R-:W-:Y:S01]  /*7ff50*/  VIADD R218, R10, 0x131 ;  /* 0x000001310ada7836 */ /* 0x000fe20000000000 */
[----:B------:R-:W-:-:S02]  /*7ff60*/  ULDC UR57, c[0x0][0x228] ;  /* 0x00008a0000397ab9 */ /* 0x000fc40000000800 */
[----:B------:R-:W-:-:S04]  /*7ff70*/  @P1 LOP3.LUT R166, R166, 0x40000000, RZ, 0xfc, !PT ;  /* 0x40000000a6a61812 */ /* 0x000fc800078efcff */
[----:B------:R-:W-:-:S04]  /*7ff80*/  LOP3.LUT R166, R166, 0xdfffffff, RZ, 0xc0, !PT ;  /* 0xdfffffffa6a67812 */ /* 0x000fc800078ec0ff */
[----:B------:R-:W-:Y:S02]  /*7ff90*/  @P0 LOP3.LUT R166, R166, 0x20000000, RZ, 0xfc, !PT ;  /* 0x20000000a6a60812 */ /* 0x000fe400078efcff */
[----:B------:R-:W-:Y:S02]  /*7ffa0*/  ISETP.GE.AND P0, PT, R237, UR13, PT ;  /* 0x0000000ded007c0c */ /* 0x000fe4000bf06270 */
[----:B------:R-:W-:Y:S01]  /*7ffb0*/  @P3 LOP3.LUT R167, R167, 0x1, RZ, 0xfc, !PT ;  /* 0x00000001a7a73812 */ /* 0x000fe200078efcff */
[----:B------:R-:W-:Y:S01]  /*7ffc0*/  VIADD R238, R239, UR12 ;  /* 0x0000000cefee7c36 */ /* 0x000fe20008000000 */
[----:B------:R-:W-:Y:S01]  /*7ffd0*/  ISETP.LT.AND P3, PT, R14, UR25, !P0 ;  /* 0x000000190e007c0c */ /* 0x000fe2000c761270 */
[----:B------:R-:W-:Y:S01]  /*7ffe0*/  ULDC.64 UR24, c[0x0][0x228] ;  /* 0x00008a0000187ab9 */ /* 0x000fe20000000a00 */
[----:B------:R-:W-:Y:S01]  /*7fff0*/  ISETP.LT.AND P2, PT, R13, UR56, !P0 ;  /* 0x000000380d007c0c */ /* 0x000fe2000c741270 */
[----:B------:R-:W-:Y:S01]  /*80000*/  ULDC UR13, c[0x0][0x228] ;  /* 0x00008a00000d7ab9 */ /* 0x000fe20000000800 */
[----:B------:R-:W-:Y:S01]  /*80010*/  LOP3.LUT R166, R166, 0xefffffff, RZ, 0xc0, !PT ;  /* 0xefffffffa6a67812 */ /* 0x000fe200078ec0ff */
[----:B------:R-:W-:Y:S01]  /*80020*/  ULDC UR12, c[0x0][0x228] ;  /* 0x00008a00000c7ab9 */ /* 0x000fe20000000800 */
        /* <DEDUP_REMOVED lines=35> */
[----:B------:R-:W-:Y:S01]  /*80260*/  VIADD R237, R238, UR24 ;  /* 0x00000018eeed7c36 */ /* 0x000fe20008000000 */
[----:B------:R-:W-:Y:S01]  /*80270*/  LOP3.LUT R166, R166, 0xffefffff, RZ, 0xc0, !PT ;  /* 0xffefffffa6a67812 */ /* 0x000fe200078ec0ff */
[----:B------:R-:W-:Y:S01]  /*80280*/  ULDC UR24, c[0x0][0x248] ;  /* 0x0000920000187ab9 */ /* 0x000fe20000000800 */
[----:B------:R-:W-:Y:S01]  /*80290*/  ISETP.LT.AND P1, PT, R12, UR52, !P0 ;  /* 0x000000340c007c0c */ /* 0x000fe2000c721270 */
[----:B------:R-:W-:-:S06]  /*802a0*/  ULDC UR53, c[0x0][0x228] ;  /* 0x00008a0000357ab9 */ /* 0x000fcc0000000800 */
[----:B------:R-:W-:Y:S01]  /*802b0*/  @P3 LOP3.LUT R166, R166, 0x100000, RZ, 0xfc, !PT ;  /* 0x00100000a6a63812 */ /* 0x000fe200078efcff */
[----:B------:R-:W-:Y:S01]  /*802c0*/  VIADD R236, R237, UR24 ;  /* 0x00000018edec7c36 */ /* 0x000fe20008000000 */
[----:B------:R-:W-:Y:S01]  /*802d0*/  ISETP.LT.AND P0, PT, R11, UR28, !P0 ;  /* 0x0000001c0b007c0c */ /* 0x000fe2000c701270 */
[----:B------:R-:W-:Y:S01]  /*802e0*/  ULDC UR24, c[0x0][0x248] ;  /* 0x0000920000187ab9 */ /* 0x000fe20000000800 */
[----:B------:R-:W-:Y:S01]  /*802f0*/  LOP3.LUT R166, R166, 0xfff7ffff, RZ, 0xc0, !PT ;  /* 0xfff7ffffa6a67812 */ /* 0x000fe200078ec0ff */
[C---:B------:R-:W-:Y:S02]  /*80300*/  VIADD R216, R10.reuse, 0x12f ;  /* 0x0000012f0ad87836 */ /* 0x040fe40000000000 */
[----:B------:R-:W-:Y:S01]  /*80310*/  VIADD R215, R10, 0x12e ;  /* 0x0000012e0ad77836 */ /* 0x000fe20000000000 */
[----:B------:R-:W-:Y:S01]  /*80320*/  @P2 LOP3.LUT R166, R166, 0x80000, RZ, 0xfc, !PT ;  /* 0x00080000a6a62812 */ /* 0x000fe200078efcff */
[C---:B------:R-:W-:Y:S01]  /*80330*/  VIADD R214, R10.reuse, 0x12d ;  /* 0x0000012d0ad67836 */ /* 0x040fe20000000000 */
[----:B------:R-:W-:Y:S01]  /*80340*/  LOP3.LUT R163, R163, 0x7fffffff, RZ, 0xc0, !PT ;  /* 0x7fffffffa3a37812 */ /* 0x000fe200078ec0ff */
[----:B------:R-:W-:Y:S01]  /*80350*/  VIADD R213, R10, 0x12c ;  /* 0x0000012c0ad57836 */ /* 0x000fe20000000000 */
[----:B------:R-:W-:Y:S01]  /*80360*/  LOP3.LUT R166, R166, 0xfffbffff, RZ, 0xc0, !PT ;  /* 0xfffbffffa6a67812 */ /* 0x000fe200078ec0ff */
[----:B------:R-:W-:Y:S01]  /*80370*/  VIADD R212, R10, 0x12b ;  /* 0x0000012b0ad47836 */ /* 0x000fe20000000000 */
[----:B------:R-:W-:-:S02]  /*80380*/  ULDC UR52, c[0x0][0x228] ;  /* 0x00008a0000347ab9 */ /* 0x000fc40000000800 */
[----:B------:R-:W-:-:S04]  /*80390*/  @P1 LOP3.LUT R166, R166, 0x40000, RZ, 0xfc, !PT ;  /* 0x00040000a6a61812 */ /* 0x000fc800078efcff */
[----:B------:R-:W-:-:S04]  /*803a0*/  LOP3.LUT R166, R166, 0xfffdffff, RZ, 0xc0, !PT ;  /* 0xfffdffffa6a67812 */ /* 0x000fc800078ec0ff */
[----:B------:R-:W-:Y:S02]  /*803b0*/  @P0 LOP3.LUT R166, R166, 0x20000, RZ, 0xfc, !PT ;  /* 0x00020000a6a60812 */ /* 0x000fe400078efcff */
[----:B------:R-:W-:Y:S01]  /*803c0*/  ISETP.GE.AND P0, PT, R234, UR33, PT ;  /* 0x00000021ea007c0c */ /* 0x000fe2000bf06270 */
[----:B------:R-:W-:-:S03]  /*803d0*/  ULDC.64 UR32, c[0x0][0x228] ;  /* 0x00008a0000207ab9 */ /* 0x000fc60000000a00 */
[----:B------:R-:W-:Y:S01]  /*803e0*/  ISETP.LT.AND P3, PT, R14, UR60, !P0 ;  /* 0x0000003c0e007c0c */ /* 0x000fe2000c761270 */
[----:B------:R-:W-:Y:S01]  /*803f0*/  VIADD R235, R236, UR24 ;  /* 0x00000018eceb7c36 */ /* 0x000fe20008000000 */
[----:B------:R-:W-:Y:S01]  /*80400*/  ISETP.LT.AND P2, PT, R13, UR49, !P0 ;  /* 0x000000310d007c0c */ /* 0x000fe2000c741270 */
[----:B------:R-:W-:Y:S01]  /*80410*/  ULDC UR24, c[0x0][0x248] ;  /* 0x0000920000187ab9 */ /* 0x000fe20000000800 */
[----:B------:R-:W-:Y:S01]  /*80420*/  LOP3.LUT R166, R166, 0xfffeffff, RZ, 0xc0, !PT ;  /* 0xfffeffffa6a67812 */ /* 0x000fe200078ec0ff */
[----:B------:R-:W-:Y:S01]  /*80430*/  ULDC UR49, c[0x0][0x228] ;  /* 0x00008a0000317ab9 */ /* 0x000fe20000000800 */
[----:B------:R-:W-:Y:S01]  /*80440*/  ISETP.LT.AND P1, PT, R12, UR48, !P0 ;  /* 0x000000300c007c0c */ /* 0x000fe2000c721270 */
[----:B------:R-:W-:Y:S01]  /*80450*/  VIADD R234, R235, UR24 ;  /* 0x00000018ebea7c36 */ /* 0x000fe20008000000 */
[----:B------:R-:W-:-:S05]  /*80460*/  ULDC UR60, c[0x0][0x228] ;  /* 0x00008a00003c7ab9 */ /* 0x000fca0000000800 */
[----:B------:R-:W-:Y:S01]  /*80470*/  @P3 LOP3.LUT R166, R166, 0x10000, RZ, 0xfc, !PT ;  /* 0x00010000a6a63812 */ /* 0x000fe200078efcff */
[----:B------:R-:W-:Y:S01]  /*80480*/  ULDC UR24, c[0x0][0x248] ;  /* 0x0000920000187ab9 */ /* 0x000fe20000000800 */
[----:B------:R-:W-:Y:S02]  /*80490*/  ULDC UR48, c[0x0][0x228] ;  /* 0x00008a0000307ab9 */ /* 0x000fe40000000800 */
        /* <DEDUP_REMOVED lines=10> */
[----:B------:R-:W-:Y:S02]  /*80540*/  ISETP.LT.AND P3, PT, R14, UR51, !P0 ;  /* 0x000000330e007c0c */ /* 0x000fe4000c761270 */
[----:B------:R-:W-:Y:S01]  /*80550*/  LOP3.LUT R166, R166, 0xffffefff, RZ, 0xc0, !PT ;  /* 0xffffefffa6a67812 */ /* 0x000fe200078ec0ff */
[----:B------:R-:W-:Y:S01]  /*80560*/  VIADD R233, R234, UR24 ;  /* 0x00000018eae97c36 */ /* 0x000fe20008000000 */
[----:B------:R-:W-:Y:S01]  /*80570*/  ISETP.LT.AND P2, PT, R13, UR44, !P0 ;  /* 0x0000002c0d007c0c */ /* 0x000fe2000c741270 */
[----:B------:R-:W-:Y:S01]  /*80580*/  ULDC UR44, c[0x0][0x228] ;  /* 0x00008a00002c7ab9 */ /* 0x000fe20000000800 */
[----:B------:R-:W-:Y:S01]  /*80590*/  ISETP.LT.AND P1, PT, R12, UR45, !P0 ;  /* 0x0000002d0c007c0c */ /* 0x000fe2000c721270 */
[----:B------:R-:W-:-:S06]  /*805a0*/  ULDC UR51, c[0x0][0x228] ;  /* 0x00008a0000337ab9 */ /* 0x000fcc0000000800 */
[----:B------:R-:W-:Y:S01]  /*805b0*/  @P3 LOP3.LUT R166, R166, 0x1000, RZ, 0xfc, !PT ;  /* 0x00001000a6a63812 */ /* 0x000fe200078efcff */
[----:B------:R-:W-:-:S03]  /*805c0*/  ULDC UR45, c[0x0][0x228] ;  /* 0x00008a00002d7ab9 */ /* 0x000fc60000000800 */
        /* <DEDUP_REMOVED lines=10> */
[----:B------:R-:W-:Y:S01]  /*80670*/  VIADD R211, R10, 0x12a ;  /* 0x0000012a0ad37836 */ /* 0x000fe20000000000 */
[----:B------:R-:W-:Y:S01]  /*80680*/  ISETP.LT.AND P2, PT, R13, UR42, !P0 ;  /* 0x0000002a0d007c0c */ /* 0x000fe2000c741270 */
[----:B------:R-:W-:Y:S01]  /*80690*/  ULDC UR42, c[0x0][0x228] ;  /* 0x00008a00002a7ab9 */ /* 0x000fe20000000800 */
[----:B------:R-:W-:Y:S01]  /*806a0*/  LOP3.LUT R166, R166, 0xfffffeff, RZ, 0xc0, !PT ;  /* 0xfffffeffa6a67812 */ /* 0x000fe200078ec0ff */
[----:B------:R-:W-:Y:S01]  /*806b0*/  VIADD R210, R10, 0x129 ;  /* 0x000001290ad27836 */ /* 0x000fe20000000000 */
[----:B------:R-:W-:Y:S01]  /*806c0*/  ISETP.LT.AND P1, PT, R12, UR43, !P0 ;  /* 0x0000002b0c007c0c */ /* 0x000fe2000c721270 */
[----:B------:R-:W-:Y:S01]  /*806d0*/  ULDC UR43, c[0x0][0x228] ;  /* 0x00008a00002b7ab9 */ /* 0x000fe20000000800 */
[C---:B------:R-:W-:Y:S02]  /*806e0*/  VIADD R209, R10.reuse, 0x128 ;  /* 0x000001280ad17836 */ /* 0x040fe40000000000 */
[----:B------:R-:W-:-:S02]  /*806f0*/  VIADD R208, R10, 0x127 ;  /* 0x000001270ad07836 */ /* 0x000fc40000000000 */
[----:B------:R-:W-:Y:S01]  /*80700*/  VIADD R207, R10, 0x126 ;  /* 0x000001260acf7836 */ /* 0x000fe20000000000 */
[----:B------:R-:W-:Y:S01]  /*80710*/  @P3 LOP3.LUT R166, R166, 0x100, RZ, 0xfc, !PT ;  /* 0x00000100a6a63812 */ /* 0x000fe200078efcff */
[----:B------:R-:W-:Y:S01]  /*80720*/  VIADD R206, R10, 0x125 ;  /* 0x000001250ace7836 */ /* 0x000fe20000000000 */
[----:B------:R-:W-:Y:S01]  /*80730*/  LOP3.LUT R162, R162, 0x7fffffff, RZ, 0xc0, !PT ;  /* 0x7fffffffa2a27812 */ /* 0x000fe200078ec0ff */
[----:B------:R-:W-:Y:S01]  /*80740*/  VIADD R205, R10, 0x124 ;  /* 0x000001240acd7836 */ /* 0x000fe20000000000 */
[----:B------:R-:W-:Y:S01]  /*80750*/  LOP3.LUT R166, R166, 0xffffff7f, RZ, 0xc0, !PT ;  /* 0xffffff7fa6a67812 */ /* 0x000fe200078ec0ff */
[----:B------:R-:W-:-:S03]  /*80760*/  ULDC UR47, c[0x0][0x228] ;  /* 0x00008a00002f7ab9 */ /* 0x000fc60000000800 */
        /* <DEDUP_REMOVED lines=9> */
[C---:B------:R-:W-:Y:S01]  /*80800*/  VIADD R204, R10.reuse, 0x123 ;  /* 0x000001230acc7836 */ /* 0x040fe20000000000 */
[----:B------:R-:W-:Y:S01]  /*80810*/  ISETP.LT.AND P2, PT, R13, UR37, !P0 ;  /* 0x000000250d007c0c */ /* 0x000fe2000c741270 */
[----:B------:R-:W-:Y:S01]  /*80820*/  VIADD R203, R10, 0x122 ;  /* 0x000001220acb7836 */ /* 0x000fe20000000000 */
[----:B------:R-:W-:Y:S01]  /*80830*/  LOP3.LUT R166, R166, 0xffffffef, RZ, 0xc0, !PT ;  /* 0xffffffefa6a67812 */ /* 0x000fe200078ec0ff */
[----:B------:R-:W-:Y:S01]  /*80840*/  VIADD R202, R10, 0x121 ;  /* 0x000001210aca7836 */ /* 0x000fe20000000000 */
[----:B------:R-:W-:Y:S01]  /*80850*/  ISETP.LT.AND P1, PT, R12, UR39, !P0 ;  /* 0x000000270c007c0c */ /* 0x000fe2000c721270 */
[----:B------:R-:W-:Y:S01]  /*80860*/  ULDC UR35, c[0x0][0x228] ;  /* 0x00008a0000237ab9 */ /* 0x000fe20000000800 */
[----:B------:R-:W-:Y:S01]  /*80870*/  VIADD R201, R10, 0x120 ;  /* 0x000001200ac97836 */ /* 0x000fe20000000000 */
[----:B------:R-:W-:-:S04]  /*80880*/  ULDC UR37, c[0x0][0x228] ;  /* 0x00008a0000257ab9 */ /* 0x000fc80000000800 */
        /* <DEDUP_REMOVED lines=14> */
[----:B------:R-:W-:Y:S01]  /*80970*/  ISETP.LT.AND P3, PT, R14, UR59, !P0 ;  /* 0x0000003b0e007c0c */ /* 0x000fe2000c761270 */
[----:B------:R-:W-:Y:S01]  /*80980*/  ULDC UR59, c[0x0][0x228] ;  /* 0x00008a00003b7ab9 */ /* 0x000fe20000000800 */
[----:B------:R-:W-:-:S07]  /*80990*/  ISETP.LT.AND P0, PT, R11, UR28, !P0 ;  /* 0x0000001c0b007c0c */ /* 0x000fce000c701270 */
[----:B------:R-:W-:-:S04]  /*809a0*/  @P2 LOP3.LUT R165, R165, 0x80000000, RZ, 0xfc, !PT ;  /* 0x80000000a5a52812 */ /* 0x000fc800078efcff */
[----:B------:R-:W-:-:S04]  /*809b0*/  LOP3.LUT R165, R165, 0xbfffffff, RZ, 0xc0, !PT ;  /* 0xbfffffffa5a57812 */ /* 0x000fc800078ec0ff */
[----:B------:R-:W-:-:S04]  /*809c0*/  @P1 LOP3.LUT R165, R165, 0x40000000, RZ, 0xfc, !PT ;  /* 0x40000000a5a51812 */ /* 0x000fc800078efcff */
[----:B------:R-:W-:Y:S02]  /*809d0*/  LOP3.LUT R165, R165, 0xdfffffff, RZ, 0xc0, !PT ;  /* 0xdfffffffa5a57812 */ /* 0x000fe400078ec0ff */
[----:B------:R-:W-:Y:S02]  /*809e0*/  LOP3.LUT R166, R166, 0xfffffffe, RZ, 0xc0, !PT ;  /* 0xfffffffea6a67812 */ /* 0x000fe400078ec0ff */
[----:B------:R-:W-:Y:S02]  /*809f0*/  @P0 LOP3.LUT R165, R165, 0x20000000, RZ, 0xfc, !PT ;  /* 0x20000000a5a50812 */ /* 0x000fe400078efcff */
[----:B------:R-:W-:Y:S01]  /*80a00*/  ISETP.GE.AND P0, PT, R229, UR33, PT ;  /* 0x00000021e5007c0c */ /* 0x000fe2000bf06270 */
[----:B------:R-:W-:Y:S01]  /*80a10*/  VIADD R232, R233, UR24 ;  /* 0x00000018e9e87c36 */ /* 0x000fe20008000000 */
[----:B------:R-:W-:Y:S01]  /*80a20*/  @P3 LOP3.LUT R166, R166, 0x1, RZ, 0xfc, !PT ;  /* 0x00000001a6a63812 */ /* 0x000fe200078efcff */
[----:B------:R-:W-:Y:S01]  /*80a30*/  ULDC UR24, c[0x0][0x248] ;  /* 0x0000920000187ab9 */ /* 0x000fe20000000800 */
[----:B------:R-:W-:Y:S01]  /*80a40*/  ISETP.LT.AND P3, PT, R14, UR59, !P0 ;  /* 0x0000003b0e007c0c */ /* 0x000fe2000c761270 */
[----:B------:R-:W-:Y:S01]  /*80a50*/  ULDC UR59, c[0x0][0x228] ;  /* 0x00008a00003b7ab9 */ /* 0x000fe20000000800 */
[----:B------:R-:W-:Y:S01]  /*80a60*/  ISETP.LT.AND P2, PT, R13, UR20, !P0 ;  /* 0x000000140d007c0c */ /* 0x000fe2000c741270 */
[----:B------:R-:W-:Y:S01]  /*80a70*/  ULDC.64 UR32, c[0x0][0x228] ;  /* 0x00008a0000207ab9 */ /* 0x000fe20000000a00 */
[----:B------:R-:W-:-:S02]  /*80a80*/  LOP3.LUT R165, R165, 0xefffffff, RZ, 0xc0, !PT ;  /* 0xefffffffa5a57812 */ /* 0x000fc400078ec0ff */
[----:B------:R-:W-:Y:S01]  /*80a90*/  ISETP.LT.AND P1, PT, R12, UR21, !P0 ;  /* 0x000000150c007c0c */ /* 0x000fe2000c721270 */
[----:B------:R-:W-:Y:S01]  /*80aa0*/  VIADD R231, R232, UR24 ;  /* 0x00000018e8e77c36 */ /* 0x000fe20008000000 */
[----:B------:R-:W-:-:S05]  /*80ab0*/  ULDC UR20, c[0x0][0x248] ;  /* 0x0000920000147ab9 */ /* 0x000fca0000000800 */
        /* <DEDUP_REMOVED lines=11> */
[----:B------:R-:W-:Y:S01]  /*80b70*/  ULDC.64 UR20, c[0x0][0x228] ;  /* 0x00008a0000147ab9 */ /* 0x000fe20000000a00 */
[----:B------:R-:W-:Y:S01]  /*80b80*/  ISETP.LT.AND P3, PT, R14, UR59, !P0 ;  /* 0x0000003b0e007c0c */ /* 0x000fe2000c761270 */
[----:B------:R-:W-:Y:S01]  /*80b90*/  ULDC UR59, c[0x0][0x228] ;  /* 0x00008a00003b7ab9 */ /* 0x000fe20000000800 */
[----:B------:R-:W-:Y:S01]  /*80ba0*/  ISETP.LT.AND P2, PT, R13, UR22, !P0 ;  /* 0x000000160d007c0c */ /* 0x000fe2000c741270 */
[----:B------:R-:W-:Y:S01]  /*80bb0*/  ULDC.64 UR30, c[0x0][0x228] ;  /* 0x00008a00001e7ab9 */ /* 0x000fe20000000a00 */
[----:B------:R-:W-:Y:S01]  /*80bc0*/  ISETP.LT.AND P1, PT, R12, UR23, !P0 ;  /* 0x000000170c007c0c */ /* 0x000fe2000c721270 */
[----:B------:R-:W-:-:S08]  /*80bd0*/  ULDC.64 UR22, c[0x0][0x228] ;  /* 0x00008a0000167ab9 */ /* 0x000fd00000000a00 */
        /* <DEDUP_REMOVED lines=17> */
[----:B------:R-:W-:-:S07]  /*80cf0*/  ISETP.LT.AND P1, PT, R12, UR19, !P0 ;  /* 0x000000130c007c0c */ /* 0x000fce000c721270 */
        /* <DEDUP_REMOVED lines=13> */
[----:B------:R-:W-:Y:S01]  /*80dd0*/  ULDC.64 UR28, c[0x0][0x228] ;  /* 0x00008a00001c7ab9 */ /* 0x000fe20000000a00 */
        /* <DEDUP_REMOVED lines=8> */
[----:B------:R-:W-:Y:S01]  /*80e60*/  VIADD R227, R228, UR16 ;  /* 0x00000010e4e37c36 */ /* 0x000fe20008000000 */
[----:B------:R-:W-:Y:S01]  /*80e70*/  LOP3.LUT R165, R165, 0xffffbfff, RZ, 0xc0, !PT ;  /* 0xffffbfffa5a57812 */ /* 0x000fe200078ec0ff */
[----:B------:R-:W-:Y:S01]  /*80e80*/  ULDC.64 UR16, c[0x0][0x228] ;  /* 0x00008a0000107ab9 */ /* 0x000fe20000000a00 */
        /* <DEDUP_REMOVED lines=12> */
[----:B------:R-:W-:-:S06]  /*80f50*/  VIADD R226, R227, UR14 ;  /* 0x0000000ee3e27c36 */ /* 0x000fcc0008000000 */
[----:B------:R-:W-:Y:S01]  /*80f60*/  @P3 LOP3.LUT R165, R165, 0x1000, RZ, 0xfc, !PT ;  /* 0x00001000a5a53812 */ /* 0x000fe200078efcff */
[----:B------:R-:W-:Y:S01]  /*80f70*/  ULDC UR15, c[0x0][0x228] ;  /* 0x00008a00000f7ab9 */ /* 0x000fe20000000800 */
        /* <DEDUP_REMOVED lines=42> */
[----:B------:R-:W-:Y:S01]  /*81220*/  VIADD R224, R225, UR8 ;  /* 0x00000008e1e07c36 */ /* 0x000fe20008000000 */
[----:B------:R-:W-:Y:S01]  /*81230*/  LOP3.LUT R165, R165, 0xfffffffb, RZ, 0xc0, !PT ;  /* 0xfffffffba5a57812 */ /* 0x000fe200078ec0ff */
[----:B------:R-:W-:Y:S01]  /*81240*/  ULDC UR20, c[0x0][0x248] ;  /* 0x0000920000147ab9 */ /* 0x000fe20000000800 */
[----:B------:R-:W-:Y:S02]  /*81250*/  ULDC UR8, c[0x0][0x228] ;  /* 0x00008a0000087ab9 */ /* 0x000fe40000000800 */
[----:B------:R-:W-:-:S04]  /*81260*/  @P1 LOP3.LUT R165, R165, 0x4, RZ, 0xfc, !PT ;  /* 0x00000004a5a51812 */ /* 0x000fc800078efcff */
[----:B------:R-:W-:-:S04]  /*81270*/  LOP3.LUT R165, R165, 0xfffffffd, RZ, 0xc0, !PT ;  /* 0xfffffffda5a57812 */ /* 0x000fc800078ec0ff */
[----:B------:R-:W-:Y:S02]  /*81280*/  @P0 LOP3.LUT R165, R165, 0x2, RZ, 0xfc, !PT ;  /* 0x00000002a5a50812 */ /* 0x000fe400078efcff */
[----:B------:R-:W-:Y:S01]  /*81290*/  ISETP.GE.AND P0, PT, R222, UR25, PT ;  /* 0x00000019de007c0c */ /* 0x000fe2000bf06270 */
[----:B------:R-:W-:-:S03]  /*812a0*/  ULDC UR25, c[0x0][0x228] ;  /* 0x00008a0000197ab9 */ /* 0x000fc60000000800 */
[----:B------:R-:W-:Y:S01]  /*812b0*/  ISETP.LT.AND P2, PT, R13, UR6, !P0 ;  /* 0x000000060d007c0c */ /* 0x000fe2000c741270 */
[----:B------:R-:W-:Y:S01]  /*812c0*/  ULDC UR6, c[0x0][0x248] ;  /* 0x0000920000067ab9 */ /* 0x000fe20000000800 */
[----:B------:R-:W-:Y:S02]  /*812d0*/  ISETP.LT.AND P1, PT, R12, UR7, !P0 ;  /* 0x000000070c007c0c */ /* 0x000fe4000c721270 */
[----:B------:R-:W-:Y:S01]  /*812e0*/  ISETP.LT.AND P3, PT, R14, UR40, !P0 ;  /* 0x000000280e007c0c */ /* 0x000fe2000c761270 */
[----:B------:R-:W-:Y:S01]  /*812f0*/  ULDC UR40, c[0x0][0x228] ;  /* 0x00008a0000287ab9 */ /* 0x000fe20000000800 */
[----:B------:R-:W-:-:S07]  /*81300*/  ISETP.LT.AND P0, PT, R11, UR22, !P0 ;  /* 0x000000160b007c0c */ /* 0x000fce000c701270 */
[----:B------:R-:W-:Y:S02]  /*81310*/  @P2 LOP3.LUT R164, R164, 0x80000000, RZ, 0xfc, !PT ;  /* 0x80000000a4a42812 */ /* 0x000fe400078efcff */
[----:B------:R-:W-:Y:S01]  /*81320*/  LOP3.LUT R165, R165, 0xfffffffe, RZ, 0xc0, !PT ;  /* 0xfffffffea5a57812 */ /* 0x000fe200078ec0ff */
[----:B------:R-:W-:Y:S01]  /*81330*/  VIADD R223, R224, UR6 ;  /* 0x00000006e0df7c36 */ /* 0x000fe20008000000 */
[----:B------:R-:W-:Y:S01]  /*81340*/  LOP3.LUT R164, R164, 0xbfffffff, RZ, 0xc0, !PT ;  /* 0xbfffffffa4a47812 */ /* 0x000fe200078ec0ff */
[----:B------:R-:W-:Y:S01]  /*81350*/  ULDC UR7, c[0x0][0x228] ;  /* 0x00008a0000077ab9 */ /* 0x000fe20000000800 */
[----:B------:R-:W-:Y:S01]  /*81360*/  @P3 LOP3.LUT R165, R165, 0x1, RZ, 0xfc, !PT ;  /* 0x00000001a5a53812 */ /* 0x000fe200078efcff */
[----:B------:R-:W-:Y:S01]  /*81370*/  ULDC UR6, c[0x0][0x228] ;  /* 0x00008a0000067ab9 */ /* 0x000fe20000000800 */
[----:B------:R-:W-:Y:S01]  /*81380*/  @P1 LOP3.LUT R164, R164, 0x40000000, RZ, 0xfc, !PT ;  /* 0x40000000a4a41812 */ /* 0x000fe200078efcff */
[----:B------:R-:W-:-:S03]  /*81390*/  ULDC UR22, c[0x0][0x228] ;  /* 0x00008a0000167ab9 */ /* 0x000fc60000000800 */
[----:B------:R-:W-:-:S04]  /*813a0*/  LOP3.LUT R164, R164, 0xdfffffff, RZ, 0xc0, !PT ;  /* 0xdfffffffa4a47812 */ /* 0x000fc800078ec0ff */
[----:B------:R-:W-:Y:S02]  /*813b0*/  @P0 LOP3.LUT R164, R164, 0x20000000, RZ, 0xfc, !PT ;  /* 0x20000000a4a40812 */ /* 0x000fe400078efcff */
[----:B------:R-:W-:Y:S01]  /*813c0*/  ISETP.GE.AND P0, PT, R221, UR19, PT ;  /* 0x00000013dd007c0c */ /* 0x000fe2000bf06270 */
[----:B------:R-:W-:-:S03]  /*813d0*/  ULDC UR19, c[0x0][0x228] ;  /* 0x00008a0000137ab9 */ /* 0x000fc60000000800 */
        /* <DEDUP_REMOVED lines=24> */
[----:B------:R-:W-:Y:S01]  /*81560*/  VIADD R221, R222, UR16 ;  /* 0x00000010dedd7c36 */ /* 0x000fe20008000000 */
[----:B------:R-:W-:-:S07]  /*81570*/  ULDC UR17, c[0x0][0x228] ;  /* 0x00008a0000117ab9 */ /* 0x000fce0000000800 */
[----:B------:R-:W-:Y:S01]  /*81580*/  @P3 LOP3.LUT R164, R164, 0x1000000, RZ, 0xfc, !PT ;  /* 0x01000000a4a43812 */ /* 0x000fe200078efcff */
[----:B------:R-:W-:Y:S01]  /*81590*/  ULDC UR16, c[0x0][0x228] ;  /* 0x00008a0000107ab9 */ /* 0x000fe20000000800 */
[----:B------:R-:W-:Y:S01]  /*815a0*/  VIADD R200, R10, 0x11f ;  /* 0x0000011f0ac87836 */ /* 0x000fe20000000000 */
        /* <DEDUP_REMOVED lines=38> */
[C---:B------:R-:W-:Y:S02]  /*81810*/  VIADD R199, R10.reuse, 0x11e ;  /* 0x0000011e0ac77836 */ /* 0x040fe40000000000 */
[----:B------:R-:W-:Y:S01]  /*81820*/  VIADD R198, R10, 0x11d ;  /* 0x0000011d0ac67836 */ /* 0x000fe20000000000 */
[----:B------:R-:W-:Y:S01]  /*81830*/  LOP3.LUT R164, R164, 0xffff7fff, RZ, 0xc0, !PT ;  /* 0xffff7fffa4a47812 */ /* 0x000fe200078ec0ff */
[C---:B------:R-:W-:Y:S01]  /*81840*/  VIADD R197, R10.reuse, 0x11c ;  /* 0x0000011c0ac57836 */ /* 0x040fe20000000000 */
[----:B------:R-:W-:Y:S01]  /*81850*/  LOP3.LUT R161, R161, 0x7fffffff, RZ, 0xc0, !PT ;  /* 0x7fffffffa1a17812 */ /* 0x000fe200078ec0ff */
[----:B------:R-:W-:Y:S01]  /*81860*/  VIADD R196, R10, 0x11b ;  /* 0x0000011b0ac47836 */ /* 0x000fe20000000000 */
[----:B------:R-:W-:Y:S01]  /*81870*/  @P2 LOP3.LUT R164, R164, 0x8000, RZ, 0xfc, !PT ;  /* 0x00008000a4a42812 */ /* 0x000fe200078efcff */
[C---:B------:R-:W-:Y:S01]  /*81880*/  VIADD R195, R10.reuse, 0x11a ;  /* 0x0000011a0ac37836 */ /* 0x040fe20000000000 */
[----:B------:R-:W-:Y:S01]  /*81890*/  ISETP.LT.AND P0, PT, R11, UR40, !P0 ;  /* 0x000000280b007c0c */ /* 0x000fe2000c701270 */
[----:B------:R-:W-:Y:S01]  /*818a0*/  VIADD R194, R10, 0x119 ;  /* 0x000001190ac27836 */ /* 0x000fe20000000000 */
[----:B------:R-:W-:Y:S01]  /*818b0*/  LOP3.LUT R164, R164, 0xffffbfff, RZ, 0xc0, !PT ;  /* 0xffffbfffa4a47812 */ /* 0x000fe200078ec0ff */
[----:B------:R-:W-:-:S02]  /*818c0*/  VIADD R193, R10, 0x118 ;  /* 0x000001180ac17836 */ /* 0x000fc40000000000 */
[----:B------:R-:W-:Y:S01]  /*818d0*/  VIADD R192, R10, 0x117 ;  /* 0x000001170ac07836 */ /* 0x000fe20000000000 */
[----:B------:R-:W-:Y:S01]  /*818e0*/  @P1 LOP3.LUT R164, R164, 0x4000, RZ, 0xfc, !PT ;  /* 0x00004000a4a41812 */ /* 0x000fe200078efcff */
[C---:B------:R-:W-:Y:S02]  /*818f0*/  VIADD R191, R10.reuse, 0x116 ;  /* 0x000001160abf7836 */ /* 0x040fe40000000000 */
[----:B------:R-:W-:Y:S01]  /*81900*/  VIADD R190, R10, 0x115 ;  /* 0x000001150abe7836 */ /* 0x000fe20000000000 */
[----:B------:R-:W-:Y:S01]  /*81910*/  LOP3.LUT R164, R164, 0xffffdfff, RZ, 0xc0, !PT ;  /* 0xffffdfffa4a47812 */ /* 0x000fe200078ec0ff */
[----:B------:R-:W-:Y:S01]  /*81920*/  VIADD R189, R10, 0x114 ;  /* 0x000001140abd7836 */ /* 0x000fe20000000000 */
[----:B------:R-:W-:Y:S01]  /*81930*/  LOP3.LUT R160, R160, 0x7fffffff, RZ, 0xc0, !PT ;  /* 0x7fffffffa0a07812 */ /* 0x000fe200078ec0ff */
[----:B------:R-:W-:Y:S01]  /*81940*/  VIADD R188, R10, 0x113 ;  /* 0x000001130abc7836 */ /* 0x000fe20000000000 */
[----:B------:R-:W-:Y:S01]  /*81950*/  @P0 LOP3.LUT R164, R164, 0x2000, RZ, 0xfc, !PT ;  /* 0x00002000a4a40812 */ /* 0x000fe200078efcff */
[----:B------:R-:W-:Y:S01]  /*81960*/  VIADD R187, R10, 0x112 ;  /* 0x000001120abb7836 */ /* 0x000fe20000000000 */
[----:B------:R-:W-:Y:S01]  /*81970*/  ISETP.GE.AND P0, PT, R217, UR29, PT ;  /* 0x0000001dd9007c0c */ /* 0x000fe2000bf06270 */
[----:B------:R-:W-:Y:S01]  /*81980*/  ULDC.64 UR28, c[0x0][0x228] ;  /* 0x00008a00001c7ab9 */ /* 0x000fe20000000a00 */
[----:B------:R-:W-:-:S02]  /*81990*/  ULDC UR57, c[0x0][0x228] ;  /* 0x00008a0000397ab9 */ /* 0x000fc40000000800 */
[----:B------:R-:W-:Y:S01]  /*819a0*/  ISETP.LT.AND P3, PT, R14, UR42, !P0 ;  /* 0x0000002a0e007c0c */ /* 0x000fe2000c761270 */
[----:B------:R-:W-:Y:S01]  /*819b0*/  ULDC UR42, c[0x0][0x228] ;  /* 0x00008a00002a7ab9 */ /* 0x000fe20000000800 */
[----:B------:R-:W-:Y:S01]  /*819c0*/  ISETP.LT.AND P2, PT, R13, UR56, !P0 ;  /* 0x000000380d007c0c */ /* 0x000fe2000c741270 */
[----:B------:R-:W-:Y:S01]  /*819d0*/  VIADD R186, R10, 0x111 ;  /* 0x000001110aba7836 */ /* 0x000fe20000000000 */
        /* <DEDUP_REMOVED lines=59> */
[----:B------:R-:W-:Y:S02]  /*81d90*/  ISETP.LT.AND P1, PT, R12, UR50, !P0 ;  /* 0x000000320c007c0c */ /* 0x000fe4000c721270 */
[----:B------:R-:W-:Y:S01]  /*81da0*/  LOP3.LUT R164, R164, 0xfffffffe, RZ, 0xc0, !PT ;  /* 0xfffffffea4a47812 */ /* 0x000fe200078ec0ff */
[----:B------:R-:W-:Y:S01]  /*81db0*/  VIADD R214, R215, UR26 ;  /* 0x0000001ad7d67c36 */ /* 0x000fe20008000000 */
[----:B------:R-:W-:Y:S01]  /*81dc0*/  ISETP.LT.AND P3, PT, R14, UR54, !P0 ;  /* 0x000000360e007c0c */ /* 0x000fe2000c761270 */
[----:B------:R-:W-:Y:S01]  /*81dd0*/  ULDC UR54, c[0x0][0x228] ;  /* 0x00008a0000367ab9 */ /* 0x000fe20000000800 */
[----:B------:R-:W-:Y:S01]  /*81de0*/  ISETP.LT.AND P0, PT, R11, UR32, !P0 ;  /* 0x000000200b007c0c */ /* 0x000fe2000c701270 */
[----:B------:R-:W-:-:S04]  /*81df0*/  ULDC UR50, c[0x0][0x228] ;  /* 0x00008a0000327ab9 */ /* 0x000fc80000000800 */
        /* <DEDUP_REMOVED lines=9> */
[----:B------:R-:W-:Y:S01]  /*81e90*/  ULDC UR58, c[0x0][0x228] ;  /* 0x00008a00003a7ab9 */ /* 0x000fe20000000800 */
[----:B------:R-:W-:Y:S01]  /*81ea0*/  ISETP.LT.AND P2, PT, R13, UR54, !P0 ;  /* 0x000000360d007c0c */ /* 0x000fe2000c741270 */
[----:B------:R-:W-:Y:S01]  /*81eb0*/  ULDC UR54, c[0x0][0x228] ;  /* 0x00008a0000367ab9 */ /* 0x000fe20000000800 */
[----:B------:R-:W-:-:S02]  /*81ec0*/  LOP3.LUT R163, R163, 0xefffffff, RZ, 0xc0, !PT ;  /* 0xefffffffa3a37812 */ /* 0x000fc400078ec0ff */
        /* <DEDUP_REMOVED lines=96> */
[----:B------:R-:W-:-:S07]  /*824d0*/  ISETP.LT.AND P1, PT, R12, UR18, !P0 ;  /* 0x000000120c007c0c */ /* 0x000fce000c721270 */
[----:B------:R-:W-:-:S04]  /*824e0*/  @P3 LOP3.LUT R163, R163, 0x100, RZ, 0xfc, !PT ;  /* 0x00000100a3a33812 */ /* 0x000fc800078efcff */
[----:B------:R-:W-:-:S04]  /*824f0*/  LOP3.LUT R163, R163, 0xffffff7f, RZ, 0xc0, !PT ;  /* 0xffffff7fa3a37812 */ /* 0x000fc800078ec0ff */
[----:B------:R-:W-:Y:S02]  /*82500*/  @P2 LOP3.LUT R163, R163, 0x80, RZ, 0xfc, !PT ;  /* 0x00000080a3a32812 */ /* 0x000fe400078efcff */
[----:B------:R-:W-:Y:S01]  /*82510*/  ISETP.LT.AND P0, PT, R11, UR40, !P0 ;  /* 0x000000280b007c0c */ /* 0x000fe2000c701270 */
[----:B------:R-:W-:Y:S01]  /*82520*/  VIADD R209, R210, UR15 ;  /* 0x0000000fd2d17c36 */ /* 0x000fe20008000000 */
[----:B------:R-:W-:Y:S01]  /*82530*/  LOP3.LUT R163, R163, 0xffffffbf, RZ, 0xc0, !PT ;  /* 0xffffffbfa3a37812 */ /* 0x000fe200078ec0ff */
[----:B------:R-:W-:-:S03]  /*82540*/  ULDC UR40, c[0x0][0x228] ;  /* 0x00008a0000287ab9 */ /* 0x000fc60000000800 */
[----:B------:R-:W-:-:S04]  /*82550*/  @P1 LOP3.LUT R163, R163, 0x40, RZ, 0xfc, !PT ;  /* 0x00000040a3a31812 */ /* 0x000fc800078efcff */
[----:B------:R-:W-:-:S04]  /*82560*/  LOP3.LUT R163, R163, 0xffffffdf, RZ, 0xc0, !PT ;  /* 0xffffffdfa3a37812 */ /* 0x000fc800078ec0ff */
[----:B------:R-:W-:Y:S02]  /*82570*/  @P0 LOP3.LUT R163, R163, 0x20, RZ, 0xfc, !PT ;  /* 0x00000020a3a30812 */ /* 0x000fe400078efcff */
[----:B------:R-:W-:Y:S01]  /*82580*/  ISETP.GE.AND P0, PT, R207, UR29, PT ;  /* 0x0000001dcf007c0c */ /* 0x000fe2000bf06270 */
[----:B------:R-:W-:-:S03]  /*82590*/  ULDC UR29, c[0x0][0x228] ;  /* 0x00008a00001d7ab9 */ /* 0x000fc60000000800 */
[----:B------:R-:W-:Y:S02]  /*825a0*/  ISETP.LT.AND P3, PT, R14, UR11, !P0 ;  /* 0x0000000b0e007c0c */ /* 0x000fe4000c761270 */
[----:B------:R-:W-:Y:S01]  /*825b0*/  ISETP.LT.AND P2, PT, R13, UR10, !P0 ;  /* 0x0000000a0d007c0c */ /* 0x000fe2000c741270 */
[----:B------:R-:W-:Y:S01]  /*825c0*/  ULDC.64 UR10, c[0x0][0x228] ;  /* 0x00008a00000a7ab9 */ /* 0x000fe20000000a00 */
        /* <DEDUP_REMOVED lines=15> */
[----:B------:R-:W-:Y:S02]  /*826c0*/  ISETP.LT.AND P2, PT, R13, UR7, !P0 ;  /* 0x000000070d007c0c */ /* 0x000fe4000c741270 */
[----:B------:R-:W-:Y:S01]  /*826d0*/  ISETP.LT.AND P1, PT, R12, UR6, !P0 ;  /* 0x000000060c007c0c */ /* 0x000fe2000c721270 */
[----:B------:R-:W-:Y:S01]  /*826e0*/  ULDC UR6, c[0x0][0x248] ;  /* 0x0000920000067ab9 */ /* 0x000fe20000000800 */
[----:B------:R-:W-:-:S09]  /*826f0*/  ISETP.LT.AND P3, PT, R14, UR8, !P0 ;  /* 0x000000080e007c0c */ /* 0x000fd2000c761270 */
[----:B------:R-:W-:Y:S01]  /*82700*/  @P2 LOP3.LUT R162, R162, 0x80000000, RZ, 0xfc, !PT ;  /* 0x80000000a2a22812 */ /* 0x000fe200078efcff */
[----:B------:R-:W-:Y:S01]  /*82710*/  VIADD R207, R208, UR6 ;  /* 0x00000006d0cf7c36 */ /* 0x000fe20008000000 */
[----:B------:R-:W-:Y:S01]  /*82720*/  ISETP.LT.AND P0, PT, R11, UR10, !P0 ;  /* 0x0000000a0b007c0c */ /* 0x000fe2000c701270 */
[----:B------:R-:W-:Y:S01]  /*82730*/  ULDC.64 UR6, c[0x0][0x228] ;  /* 0x00008a0000067ab9 */ /* 0x000fe20000000a00 */
[----:B------:R-:W-:Y:S01]  /*82740*/  LOP3.LUT R162, R162, 0xbfffffff, RZ, 0xc0, !PT ;  /* 0xbfffffffa2a27812 */ /* 0x000fe200078ec0ff */
[----:B------:R-:W-:-:S03]  /*82750*/  ULDC.64 UR8, c[0x0][0x228] ;  /* 0x00008a0000087ab9 */ /* 0x000fc60000000a00 */
[----:B------:R-:W-:-:S04]  /*82760*/  @P1 LOP3.LUT R162, R162, 0x40000000, RZ, 0xfc, !PT ;  /* 0x40000000a2a21812 */ /* 0x000fc800078efcff */
[----:B------:R-:W-:-:S04]  /*82770*/  LOP3.LUT R162, R162, 0xdfffffff, RZ, 0xc0, !PT ;  /* 0xdfffffffa2a27812 */ /* 0x000fc800078ec0ff */
[----:B------:R-:W-:Y:S02]  /*82780*/  @P0 LOP3.LUT R162, R162, 0x20000000, RZ, 0xfc, !PT ;  /* 0x20000000a2a20812 */ /* 0x000fe400078efcff */
[----:B------:R-:W-:Y:S01]  /*82790*/  ISETP.GE.AND P0, PT, R205, UR33, PT ;  /* 0x00000021cd007c0c */ /* 0x000fe2000bf06270 */
[----:B------:R-:W-:Y:S01]  /*827a0*/  ULDC UR33, c[0x0][0x228] ;  /* 0x00008a0000217ab9 */ /* 0x000fe20000000800 */
[----:B------:R-:W-:Y:S02]  /*827b0*/  @P3 LOP3.LUT R163, R163, 0x1, RZ, 0xfc, !PT ;  /* 0x00000001a3a33812 */ /* 0x000fe400078efcff */
[----:B------:R-:W-:Y:S01]  /*827c0*/  ISETP.LT.AND P3, PT, R14, UR47, !P0 ;  /* 0x0000002f0e007c0c */ /* 0x000fe2000c761270 */
[----:B------:R-:W-:Y:S01]  /*827d0*/  ULDC UR47, c[0x0][0x228] ;  /* 0x00008a00002f7ab9 */ /* 0x000fe20000000800 */
[----:B------:R-:W-:Y:S02]  /*827e0*/  ISETP.LT.AND P2, PT, R13, UR13, !P0 ;  /* 0x0000000d0d007c0c */ /* 0x000fe4000c741270 */
[----:B------:R-:W-:-:S02]  /*827f0*/  LOP3.LUT R162, R162, 0xefffffff, RZ, 0xc0, !PT ;  /* 0xefffffffa2a27812 */ /* 0x000fc400078ec0ff */
[----:B------:R-:W-:Y:S01]  /*82800*/  ISETP.LT.AND P1, PT, R12, UR14, !P0 ;  /* 0x0000000e0c007c0c */ /* 0x000fe2000c721270 */
[----:B------:R-:W-:-:S06]  /*82810*/  ULDC.64 UR14, c[0x0][0x228] ;  /* 0x00008a00000e7ab9 */ /* 0x000fcc0000000a00 */
        /* <DEDUP_REMOVED lines=18> */
[----:B------:R-:W-:-:S08]  /*82940*/  VIADD R205, R206, UR6 ;  /* 0x00000006cecd7c36 */ /* 0x000fd00008000000 */
[----:B------:R-:W-:Y:S01]  /*82950*/  @P3 LOP3.LUT R162, R162, 0x1000000, RZ, 0xfc, !PT ;  /* 0x01000000a2a23812 */ /* 0x000fe200078efcff */
[----:B------:R-:W-:Y:S01]  /*82960*/  ULDC UR6, c[0x0][0x248] ;  /* 0x0000920000067ab9 */ /* 0x000fe20000000800 */
[----:B------:R-:W-:Y:S02]  /*82970*/  ULDC.64 UR18, c[0x0][0x228] ;  /* 0x00008a0000127ab9 */ /* 0x000fe40000000a00 */
        /* <DEDUP_REMOVED lines=10> */
[----:B------:R-:W-:Y:S02]  /*82a20*/  ISETP.GE.AND P0, PT, R203, UR27, PT ;  /* 0x0000001bcb007c0c */ /* 0x000fe4000bf06270 */
[----:B------:R-:W-:Y:S01]  /*82a30*/  LOP3.LUT R162, R162, 0xffefffff, RZ, 0xc0, !PT ;  /* 0xffefffffa2a27812 */ /* 0x000fe200078ec0ff */
[----:B------:R-:W-:Y:S01]  /*82a40*/  VIADD R203, R204, UR6 ;  /* 0x00000006cccb7c36 */ /* 0x000fe20008000000 */
        /* <DEDUP_REMOVED lines=10> */
[----:B------:R-:W-:Y:S01]  /*82af0*/  VIADD R185, R10, 0x110 ;  /* 0x000001100ab97836 */ /* 0x000fe20000000000 */
[----:B------:R-:W-:Y:S01]  /*82b00*/  LOP3.LUT R162, R162, 0xfffbffff, RZ, 0xc0, !PT ;  /* 0xfffbffffa2a27812 */ /* 0x000fe200078ec0ff */
[----:B------:R-:W-:-:S03]  /*82b10*/  ULDC UR12, c[0x0][0x228] ;  /* 0x00008a00000c7ab9 */ /* 0x000fc60000000800 */
        /* <DEDUP_REMOVED lines=9> */
[----:B------:R-:W-:Y:S01]  /*82bb0*/  ULDC.64 UR20, c[0x0][0x228] ;  /* 0x00008a0000147ab9 */ /* 0x000fe20000000a00 */
[----:B------:R-:W-:Y:S01]  /*82bc0*/  ISETP.LT.AND P1, PT, R12, UR25, !P0 ;  /* 0x000000190c007c0c */ /* 0x000fe2000c721270 */
[----:B------:R-:W-:-:S06]  /*82bd0*/  VIADD R184, R10, 0x10f ;  /* 0x0000010f0ab87836 */ /* 0x000fcc0000000000 */
[----:B------:R-:W-:Y:S01]  /*82be0*/  @P3 LOP3.LUT R162, R162, 0x10000, RZ, 0xfc, !PT ;  /* 0x00010000a2a23812 */ /* 0x000fe200078efcff */
[C---:B------:R-:W-:Y:S02]  /*82bf0*/  VIADD R183, R10.reuse, 0x10e ;  /* 0x0000010e0ab77836 */ /* 0x040fe40000000000 */
[----:B------:R-:W-:Y:S01]  /*82c00*/  VIADD R182, R10, 0x10d ;  /* 0x0000010d0ab67836 */ /* 0x000fe20000000000 */
[----:B------:R-:W-:Y:S01]  /*82c10*/  LOP3.LUT R162, R162, 0xffff7fff, RZ, 0xc0, !PT ;  /* 0xffff7fffa2a27812 */ /* 0x000fe200078ec0ff */
[----:B------:R-:W-:Y:S01]  /*82c20*/  VIADD R181, R10, 0x10c ;  /* 0x0000010c0ab57836 */ /* 0x000fe20000000000 */
[----:B------:R-:W-:Y:S01]  /*82c30*/  LOP3.LUT R159, R159, 0x7fffffff, RZ, 0xc0, !PT ;  /* 0x7fffffff9f9f7812 */ /* 0x000fe200078ec0ff */
[----:B------:R-:W-:Y:S01]  /*82c40*/  ULDC UR25, c[0x0][0x22c] ;  /* 0x00008b0000197ab9 */ /* 0x000fe20000000800 */
[----:B------:R-:W-:Y:S01]  /*82c50*/  @P2 LOP3.LUT R162, R162, 0x8000, RZ, 0xfc, !PT ;  /* 0x00008000a2a22812 */ /* 0x000fe200078efcff */
[----:B------:R-:W-:Y:S01]  /*82c60*/  ULDC UR35, c[0x0][0x228] ;  /* 0x00008a0000237ab9 */ /* 0x000fe20000000800 */
        /* <DEDUP_REMOVED lines=9> */
[----:B------:R-:W-:Y:S01]  /*82d00*/  ULDC.64 UR22, c[0x0][0x228] ;  /* 0x00008a0000167ab9 */ /* 0x000fe20000000a00 */
        /* <DEDUP_REMOVED lines=42> */
[----:B------:R-:W-:-:S08]  /*82fb0*/  VIADD R200, R201, UR10 ;  /* 0x0000000ac9c87c36 */ /* 0x000fd00008000000 */
[----:B------:R-:W-:Y:S01]  /*82fc0*/  @P3 LOP3.LUT R162, R162, 0x10, RZ, 0xfc, !PT ;  /* 0x00000010a2a23812 */ /* 0x000fe200078efcff */
[----:B------:R-:W-:Y:S01]  /*82fd0*/  ULDC UR10, c[0x0][0x228] ;  /* 0x00008a00000a7ab9 */ /* 0x000fe20000000800 */
[----:B------:R-:W-:Y:S01]  /*82fe0*/  VIADD R179, R10, 0x10a ;  /* 0x0000010a0ab37836 */ /* 0x000fe20000000000 */
[----:B------:R-:W-:Y:S01]  /*82ff0*/  ULDC UR45, c[0x0][0x228] ;  /* 0x00008a00002d7ab9 */ /* 0x000fe20000000800 */
[----:B------:R-:W-:Y:S01]  /*83000*/  LOP3.LUT R162, R162, 0xfffffff7, RZ, 0xc0, !PT ;  /* 0xfffffff7a2a27812 */ /* 0x000fe200078ec0ff */
[----:B------:R-:W-:Y:S01]  /*83010*/  VIADD R178, R10, 0x109 ;  /* 0x000001090ab27836 */ /* 0x000fe20000000000 */
[----:B------:R-:W-:Y:S02]  /*83020*/  ULDC UR46, c[0x0][0x228] ;  /* 0x00008a00002e7ab9 */ /* 0x000fe40000000800 */
[----:B------:R-:W-:Y:S02]  /*83030*/  @P2 LOP3.LUT R162, R162, 0x8, RZ, 0xfc, !PT ;  /* 0x00000008a2a22812 */ /* 0x000fe400078efcff */
[----:B------:R-:W-:Y:S01]  /*83040*/  ISETP.LT.AND P0, PT, R11, UR16, !P0 ;  /* 0x000000100b007c0c */ /* 0x000fe2000c701270 */
[----:B------:R-:W-:Y:S01]  /*83050*/  VIADD R199, R200, UR14 ;  /* 0x0000000ec8c77c36 */ /* 0x000fe20008000000 */
[----:B------:R-:W-:Y:S01]  /*83060*/  LOP3.LUT R162, R162, 0xfffffffb, RZ, 0xc0, !PT ;  /* 0xfffffffba2a27812 */ /* 0x000fe200078ec0ff */
[----:B------:R-:W-:Y:S01]  /*83070*/  ULDC UR16, c[0x0][0x228] ;  /* 0x00008a0000107ab9 */ /* 0x000fe20000000800 */
[----:B------:R-:W-:-:S02]  /*83080*/  ULDC UR14, c[0x0][0x228] ;  /* 0x00008a00000e7ab9 */ /* 0x000fc40000000800 */
        /* <DEDUP_REMOVED lines=8> */
[----:B------:R-:W-:Y:S01]  /*83110*/  VIADD R177, R10, 0x108 ;  /* 0x000001080ab17836 */ /* 0x000fe20000000000 */
[----:B------:R-:W-:Y:S01]  /*83120*/  ISETP.LT.AND P3, PT, R14, UR60, !P0 ;  /* 0x0000003c0e007c0c */ /* 0x000fe2000c761270 */
[----:B------:R-:W-:Y:S01]  /*83130*/  ULDC UR60, c[0x0][0x228] ;  /* 0x00008a00003c7ab9 */ /* 0x000fe20000000800 */
[----:B------:R-:W-:Y:S01]  /*83140*/  ISETP.LT.AND P0, PT, R11, UR18, !P0 ;  /* 0x000000120b007c0c */ /* 0x000fe2000c701270 */
[----:B------:R-:W-:Y:S01]  /*83150*/  ULDC UR18, c[0x0][0x228] ;  /* 0x00008a0000127ab9 */ /* 0x000fe20000000800 */
[----:B------:R-:W-:Y:S01]  /*83160*/  LOP3.LUT R162, R162, 0xfffffffe, RZ, 0xc0, !PT ;  /* 0xfffffffea2a27812 */ /* 0x000fe200078ec0ff */
[----:B------:R-:W-:-:S04]  /*83170*/  ULDC UR50, c[0x0][0x228] ;  /* 0x00008a0000327ab9 */ /* 0x000fc80000000800 */
[----:B------:R-:W-:-:S04]  /*83180*/  @P2 LOP3.LUT R161, R161, 0x80000000, RZ, 0xfc, !PT ;  /* 0x80000000a1a12812 */ /* 0x000fc800078efcff */
[----:B------:R-:W-:-:S04]  /*83190*/  LOP3.LUT R161, R161, 0xbfffffff, RZ, 0xc0, !PT ;  /* 0xbfffffffa1a17812 */ /* 0x000fc800078ec0ff */
        /* <DEDUP_REMOVED lines=65> */
[----:B------:R-:W-:Y:S02]  /*835b0*/  ISETP.LT.AND P3, PT, R14, UR31, !P0 ;  /* 0x0000001f0e007c0c */ /* 0x000fe4000c761270 */
[----:B------:R-:W-:Y:S01]  /*835c0*/  ISETP.LT.AND P2, PT, R13, UR40, !P0 ;  /* 0x000000280d007c0c */ /* 0x000fe2000c741270 */
[----:B------:R-:W-:Y:S01]  /*835d0*/  ULDC UR40, c[0x0][0x228] ;  /* 0x00008a0000287ab9 */ /* 0x000fe20000000800 */
[----:B------:R-:W-:Y:S02]  /*835e0*/  LOP3.LUT R161, R161, 0xfffeffff, RZ, 0xc0, !PT ;  /* 0xfffeffffa1a17812 */ /* 0x000fe400078ec0ff */
[----:B------:R-:W-:Y:S01]  /*835f0*/  ISETP.LT.AND P1, PT, R12, UR30, !P0 ;  /* 0x0000001e0c007c0c */ /* 0x000fe2000c721270 */
[----:B------:R-:W-:-:S06]  /*83600*/  ULDC.64 UR30, c[0x0][0x228] ;  /* 0x00008a00001e7ab9 */ /* 0x000fcc0000000a00 */
        /* <DEDUP_REMOVED lines=14> */
[----:B------:R-:W-:Y:S02]  /*836f0*/  ISETP.LT.AND P2, PT, R13, UR49, !P0 ;  /* 0x000000310d007c0c */ /* 0x000fe4000c741270 */
[----:B------:R-:W-:Y:S02]  /*83700*/  LOP3.LUT R161, R161, 0xffffefff, RZ, 0xc0, !PT ;  /* 0xffffefffa1a17812 */ /* 0x000fe400078ec0ff */
[----:B------:R-:W-:Y:S01]  /*83710*/  ISETP.LT.AND P1, PT, R12, UR32, !P0 ;  /* 0x000000200c007c0c */ /* 0x000fe2000c721270 */
[----:B------:R-:W-:Y:S01]  /*83720*/  VIADD R194, R195, UR21 ;  /* 0x00000015c3c27c36 */ /* 0x000fe20008000000 */
[----:B------:R-:W-:Y:S01]  /*83730*/  ULDC UR40, c[0x0][0x22c] ;  /* 0x00008b0000287ab9 */ /* 0x000fe20000000800 */
        /* <DEDUP_REMOVED lines=16> */
[----:B------:R-:W-:Y:S02]  /*83840*/  LOP3.LUT R161, R161, 0xfffffeff, RZ, 0xc0, !PT ;  /* 0xfffffeffa1a17812 */ /* 0x000fe400078ec0ff */
        /* <DEDUP_REMOVED lines=9> */
[----:B------:R-:W-:Y:S01]  /*838e0*/  ULDC.64 UR32, c[0x0][0x228] ;  /* 0x00008a0000207ab9 */ /* 0x000fe20000000a00 */
        /* <DEDUP_REMOVED lines=31> */
[----:B------:R-:W-:Y:S02]  /*83ae0*/  ISETP.LT.AND P0, PT, R11, UR47, !P0 ;  /* 0x0000002f0b007c0c */ /* 0x000fe4000c701270 */
[----:B------:R-:W-:Y:S01]  /*83af0*/  LOP3.LUT R161, R161, 0xfffffffe, RZ, 0xc0, !PT ;  /* 0xfffffffea1a17812 */ /* 0x000fe200078ec0ff */
[----:B------:R-:W-:Y:S01]  /*83b00*/  VIADD R191, R192, UR29 ;  /* 0x0000001dc0bf7c36 */ /* 0x000fe20008000000 */
[----:B------:R-:W-:Y:S01]  /*83b10*/  ULDC UR48, c[0x0][0x228] ;  /* 0x00008a0000307ab9 */ /* 0x000fe20000000800 */
[----:B------:R-:W-:Y:S01]  /*83b20*/  VIADD R176, R10, 0x107 ;  /* 0x000001070ab07836 */ /* 0x000fe20000000000 */
[----:B------:R-:W-:Y:S01]  /*83b30*/  ULDC UR29, c[0x0][0x228] ;  /* 0x00008a00001d7ab9 */ /* 0x000fe20000000800 */
[----:B------:R-:W-:Y:S01]  /*83b40*/  @P2 LOP3.LUT R160, R160, 0x80000000, RZ, 0xfc, !PT ;  /* 0x80000000a0a02812 */ /* 0x000fe200078efcff */
[----:B------:R-:W-:-:S03]  /*83b50*/  ULDC UR47, c[0x0][0x228] ;  /* 0x00008a00002f7ab9 */ /* 0x000fc60000000800 */
[----:B------:R-:W-:-:S04]  /*83b60*/  LOP3.LUT R160, R160, 0xbfffffff, RZ, 0xc0, !PT ;  /* 0xbfffffffa0a07812 */ /* 0x000fc800078ec0ff */
[----:B------:R-:W-:-:S04]  /*83b70*/  @P1 LOP3.LUT R160, R160, 0x40000000, RZ, 0xfc, !PT ;  /* 0x40000000a0a01812 */ /* 0x000fc800078efcff */
[----:B------:R-:W-:-:S04]  /*83b80*/  LOP3.LUT R160, R160, 0xdfffffff, RZ, 0xc0, !PT ;  /* 0xdfffffffa0a07812 */ /* 0x000fc800078ec0ff */
[----:B------:R-:W-:Y:S02]  /*83b90*/  @P0 LOP3.LUT R160, R160, 0x20000000, RZ, 0xfc, !PT ;  /* 0x20000000a0a00812 */ /* 0x000fe400078efcff */
[----:B------:R-:W-:Y:S02]  /*83ba0*/  ISETP.GE.AND P0, PT, R189, UR31, PT ;  /* 0x0000001fbd007c0c */ /* 0x000fe4000bf06270 */
[----:B------:R-:W-:Y:S01]  /*83bb0*/  @P3 LOP3.LUT R161, R161, 0x1, RZ, 0xfc, !PT ;  /* 0x00000001a1a13812 */ /* 0x000fe200078efcff */
[----:B------:R-:W-:Y:S01]  /*83bc0*/  VIADD R190, R191, UR32 ;  /* 0x00000020bfbe7c36 */ /* 0x000fe20008000000 */
[----:B------:R-:W-:Y:S01]  /*83bd0*/  ISETP.LT.AND P3, PT, R14, UR51, !P0 ;  /* 0x000000330e007c0c */ /* 0x000fe2000c761270 */
[----:B------:R-:W-:Y:S01]  /*83be0*/  ULDC UR32, c[0x0][0x228] ;  /* 0x00008a0000207ab9 */ /* 0x000fe20000000800 */
[----:B------:R-:W-:Y:S01]  /*83bf0*/  ISETP.LT.AND P2, PT, R13, UR60, !P0 ;  /* 0x0000003c0d007c0c */ /* 0x000fe2000c741270 */
[----:B------:R-:W-:Y:S01]  /*83c00*/  ULDC UR60, c[0x0][0x228] ;  /* 0x00008a00003c7ab9 */ /* 0x000fe20000000800 */
[----:B------:R-:W-:Y:S01]  /*83c10*/  LOP3.LUT R160, R160, 0xefffffff, RZ, 0xc0, !PT ;  /* 0xefffffffa0a07812 */ /* 0x000fe200078ec0ff */
[----:B------:R-:W-:Y:S01]  /*83c20*/  ULDC UR31, c[0x0][0x228] ;  /* 0x00008a00001f7ab9 */ /* 0x000fe20000000800 */
[----:B------:R-:W-:Y:S01]  /*83c30*/  ISETP.LT.AND P1, PT, R12, UR53, !P0 ;  /* 0x000000350c007c0c */ /* 0x000fe2000c721270 */
[----:B------:R-:W-:Y:S01]  /*83c40*/  VIADD R154, R10, 0x106 ;  /* 0x000001060a9a7836 */ /* 0x000fe20000000000 */
[----:B------:R-:W-:-:S05]  /*83c50*/  ULDC UR51, c[0x0][0x228] ;  /* 0x00008a0000337ab9 */ /* 0x000fca0000000800 */
        /* <DEDUP_REMOVED lines=15> */
[----:B------:R-:W-:-:S09]  /*83d50*/  LOP3.LUT R160, R160, 0xfeffffff, RZ, 0xc0, !PT ;  /* 0xfeffffffa0a07812 */ /* 0x000fd200078ec0ff */
[----:B------:R-:W-:Y:S02]  /*83d60*/  @P1 LOP3.LUT R160, R160, 0x1000000, RZ, 0xfc, !PT ;  /* 0x01000000a0a01812 */ /* 0x000fe400078efcff */
[----:B------:R-:W-:Y:S01]  /*83d70*/  ISETP.LT.AND P1, PT, R12, UR32, !P0 ;  /* 0x000000200c007c0c */ /* 0x000fe2000c721270 */
[----:B------:R-:W-:Y:S01]  /*83d80*/  ULDC UR32, c[0x0][0x248] ;  /* 0x0000920000207ab9 */ /* 0x000fe20000000800 */
[----:B------:R-:W-:-:S04]  /*83d90*/  LOP3.LUT R160, R160, 0xff7fffff, RZ, 0xc0, !PT ;  /* 0xff7fffffa0a07812 */ /* 0x000fc800078ec0ff */
[----:B------:R-:W-:Y:S02]  /*83da0*/  @P2 LOP3.LUT R160, R160, 0x800000, RZ, 0xfc, !PT ;  /* 0x00800000a0a02812 */ /* 0x000fe400078efcff */
[----:B------:R-:W-:Y:S01]  /*83db0*/  ISETP.LT.AND P0, PT, R11, UR60, !P0 ;  /* 0x0000003c0b007c0c */ /* 0x000fe2000c701270 */
[----:B------:R-:W-:Y:S01]  /*83dc0*/  VIADD R189, R190, UR32 ;  /* 0x00000020bebd7c36 */ /* 0x000fe20008000000 */
[----:B------:R-:W-:Y:S01]  /*83dd0*/  LOP3.LUT R160, R160, 0xffbfffff, RZ, 0xc0, !PT ;  /* 0xffbfffffa0a07812 */ /* 0x000fe200078ec0ff */
[----:B------:R-:W-:Y:S01]  /*83de0*/  ULDC UR32, c[0x0][0x248] ;  /* 0x0000920000207ab9 */ /* 0x000fe20000000800 */
[----:B------:R-:W-:Y:S01]  /*83df0*/  VIADD R152, R10, 0x105 ;  /* 0x000001050a987836 */ /* 0x000fe20000000000 */
[----:B------:R-:W-:Y:S01]  /*83e00*/  LOP3.LUT R158, R158, 0x7fffffff, RZ, 0xc0, !PT ;  /* 0x7fffffff9e9e7812 */ /* 0x000fe200078ec0ff */
[----:B------:R-:W-:Y:S01]  /*83e10*/  VIADD R23, R10, 0x104 ;  /* 0x000001040a177836 */ /* 0x000fe20000000000 */
[----:B------:R-:W-:Y:S01]  /*83e20*/  @P1 LOP3.LUT R160, R160, 0x400000, RZ, 0xfc, !PT ;  /* 0x00400000a0a01812 */ /* 0x000fe200078efcff */
[----:B------:R-:W-:-:S02]  /*83e30*/  VIADD R22, R10, 0x103 ;  /* 0x000001030a167836 */ /* 0x000fc40000000000 */
[----:B------:R-:W-:Y:S01]  /*83e40*/  VIADD R21, R10, 0x102 ;  /* 0x000001020a157836 */ /* 0x000fe20000000000 */
[----:B------:R-:W-:Y:S01]  /*83e50*/  LOP3.LUT R160, R160, 0xffdfffff, RZ, 0xc0, !PT ;  /* 0xffdfffffa0a07812 */ /* 0x000fe200078ec0ff */
[C---:B------:R-:W-:Y:S02]  /*83e60*/  VIADD R20, R10.reuse, 0x101 ;  /* 0x000001010a147836 */ /* 0x040fe40000000000 */
[----:B------:R-:W-:Y:S01]  /*83e70*/  VIADD R19, R10, 0x100 ;  /* 0x000001000a137836 */ /* 0x000fe20000000000 */
[----:B------:R-:W-:Y:S01]  /*83e80*/  @P0 LOP3.LUT R160, R160, 0x200000, RZ, 0xfc, !PT ;  /* 0x00200000a0a00812 */ /* 0x000fe200078efcff */
[----:B------:R1:W-:Y:S01]  /*83e90*/  STL [R1+0x270c], R243 ;  /* 0x00270cf301007387 */ /* 0x0003e20000100800 */
[----:B------:R-:W-:Y:S01]  /*83ea0*/  ISETP.GE.AND P0, PT, R187, UR59, PT ;  /* 0x0000003bbb007c0c */ /* 0x000fe2000bf06270 */
[----:B------:R-:W-:Y:S01]  /*83eb0*/  VIADD R188, R189, UR32 ;  /* 0x00000020bdbc7c36 */ /* 0x000fe20008000000 */
[----:B------:R-:W-:Y:S01]  /*83ec0*/  LOP3.LUT R160, R160, 0xffefffff, RZ, 0xc0, !PT ;  /* 0xffefffffa0a07812 */ /* 0x000fe200078ec0ff */
[----:B------:R-:W-:Y:S01]  /*83ed0*/  ULDC.64 UR32, c[0x0][0x228] ;  /* 0x00008a0000207ab9 */ /* 0x000fe20000000a00 */
[----:B------:R-:W-:Y:S01]  /*83ee0*/  ISETP.LT.AND P3, PT, R14, UR58, !P0 ;  /* 0x0000003a0e007c0c */ /* 0x000fe2000c761270 */
[----:B------:R-:W-:Y:S01]  /*83ef0*/  ULDC UR59, c[0x0][0x228] ;  /* 0x00008a00003b7ab9 */ /* 0x000fe20000000800 */
[----:B------:R-:W-:Y:S01]  /*83f00*/  ISETP.LT.AND P2, PT, R13, UR57, !P0 ;  /* 0x000000390d007c0c */ /* 0x000fe2000c741270 */
[----:B------:R-:W-:Y:S01]  /*83f10*/  ULDC UR58, c[0x0][0x228] ;  /* 0x00008a00003a7ab9 */ /* 0x000fe20000000800 */
[----:B------:R-:W-:Y:S01]  /*83f20*/  ISETP.LT.AND P1, PT, R12, UR55, !P0 ;  /* 0x000000370c007c0c */ /* 0x000fe2000c721270 */
[----:B------:R-:W-:Y:S01]  /*83f30*/  ULDC UR57, c[0x0][0x228] ;  /* 0x00008a0000397ab9 */ /* 0x000fe20000000800 */
[----:B------:R-:W-:Y:S01]  /*83f40*/  VIADD R18, R10, 0xff ;  /* 0x000000ff0a127836 */ /* 0x000fe20000000000 */
[----:B------:R-:W-:-:S06]  /*83f50*/  ULDC UR60, c[0x0][0x228] ;  /* 0x00008a00003c7ab9 */ /* 0x000fcc0000000800 */
        /* <DEDUP_REMOVED lines=11> */
[----:B------:R-:W-:Y:S01]  /*84010*/  STL [R1+0x2710], R242 ;  /* 0x002710f201007387 */ /* 0x000fe20000100800 */
[----:B------:R-:W-:Y:S01]  /*84020*/  LOP3.LUT R160, R160, 0xfffeffff, RZ, 0xc0, !PT ;  /* 0xfffeffffa0a07812 */ /* 0x000fe200078ec0ff */
[----:B------:R-:W-:Y:S01]  /*84030*/  VIADD R17, R10, 0xfe ;  /* 0x000000fe0a117836 */ /* 0x000fe20000000000 */
[----:B------:R-:W-:Y:S01]  /*84040*/  ISETP.LT.AND P3, PT, R14, UR32, !P0 ;  /* 0x000000200e007c0c */ /* 0x000fe2000c761270 */
[----:B------:R-:W-:Y:S01]  /*84050*/  VIADD R16, R10, 0xfd ;  /* 0x000000fd0a107836 */ /* 0x000fe20000000000 */
[----:B------:R-:W-:Y:S01]  /*84060*/  ISETP.LT.AND P2, PT, R13, UR56, !P0 ;  /* 0x000000380d007c0c */ /* 0x000fe2000c741270 */
[----:B------:R-:W-:Y:S01]  /*84070*/  ULDC UR56, c[0x0][0x228] ;  /* 0x00008a0000387ab9 */ /* 0x000fe20000000800 */
[----:B------:R-:W-:Y:S01]  /*84080*/  ISETP.LT.AND P1, PT, R12, UR9, !P0 ;  /* 0x000000090c007c0c */ /* 0x000fe2000c721270 */
[----:B------:R-:W-:Y:S01]  /*84090*/  STL [R1+0x2714], R241 ;  /* 0x002714f101007387 */ /* 0x000fe20000100800 */
[----:B------:R-:W-:Y:S01]  /*840a0*/  LOP3.LUT R157, R157, 0x7fffffff, RZ, 0xc0, !PT ;  /* 0x7fffffff9d9d7812 */ /* 0x000fe200078ec0ff */
[----:B-1----:R-:W-:Y:S01]  /*840b0*/  VIADD R243, R10, 0xfc ;  /* 0x000000fc0af37836 */ /* 0x002fe20000000000 */
[----:B------:R-:W-:Y:S01]  /*840c0*/  ULDC UR33, c[0x0][0x228] ;  /* 0x00008a0000217ab9 */ /* 0x000fe20000000800 */
[----:B------:R-:W-:-:S04]  /*840d0*/  ULDC UR32, c[0x0][0x228] ;  /* 0x00008a0000207ab9 */ /* 0x000fc80000000800 */
[----:B------:R-:W-:-:S04]  /*840e0*/  @P3 LOP3.LUT R160, R160, 0x10000, RZ, 0xfc, !PT ;  /* 0x00010000a0a03812 */ /* 0x000fc800078efcff */
[----:B------:R-:W-:-:S04]  /*840f0*/  LOP3.LUT R160, R160, 0xffff7fff, RZ, 0xc0, !PT ;  /* 0xffff7fffa0a07812 */ /* 0x000fc800078ec0ff */
[----:B------:R-:W-:Y:S01]  /*84100*/  @P2 LOP3.LUT R160, R160, 0x8000, RZ, 0xfc, !PT ;  /* 0x00008000a0a02812 */ /* 0x000fe200078efcff */
[----:B------:R-:W-:Y:S01]  /*84110*/  BAR.SYNC.DEFER_BLOCKING 0x0 ;  /* 0x0000000000007b1d */ /* 0x000fe20000010000 */
[----:B------:R-:W-:Y:S02]  /*84120*/  ISETP.LT.AND P0, PT, R11, UR8, !P0 ;  /* 0x000000080b007c0c */ /* 0x000fe4000c701270 */
[----:B------:R-:W-:-:S03]  /*84130*/  LOP3.LUT R160, R160, 0xffffbfff, RZ, 0xc0, !PT ;  /* 0xffffbfffa0a07812 */ /* 0x000fc600078ec0ff */
[----:B------:R-:W-:Y:S01]  /*84140*/  ULDC UR8, c[0x0][0x248] ;  /* 0x0000920000087ab9 */ /* 0x000fe20000000800 */
[----:B------:R-:W-:Y:S01]  /*84150*/  @P1 LOP3.LUT R160, R160, 0x4000, RZ, 0xfc, !PT ;  /* 0x00004000a0a01812 */ /* 0x000fe200078efcff */
[----:B------:R-:W-:Y:S01]  /*84160*/  VIADD R187, R188, UR8 ;  /* 0x00000008bcbb7c36 */ /* 0x000fe20008000000 */
[----:B------:R-:W-:Y:S02]  /*84170*/  ULDC.64 UR8, c[0x0][0x228] ;  /* 0x00008a0000087ab9 */ /* 0x000fe40000000a00 */
[----:B------:R-:W-:-:S04]  /*84180*/  LOP3.LUT R160, R160, 0xffffdfff, RZ, 0xc0, !PT ;  /* 0xffffdfffa0a07812 */ /* 0x000fc800078ec0ff */
[----:B------:R-:W-:Y:S02]  /*84190*/  @P0 LOP3.LUT R160, R160, 0x2000, RZ, 0xfc, !PT ;  /* 0x00002000a0a00812 */ /* 0x000fe400078efcff */
[----:B------:R-:W-:-:S04]  /*841a0*/  ISETP.GE.AND P0, PT, R185, UR9, PT ;  /* 0x00000009b9007c0c */ /* 0x000fc8000bf06270 */
        /* <DEDUP_REMOVED lines=8> */
[----:B------:R-:W-:Y:S01]  /*84230*/  ULDC.64 UR8, c[0x0][0x228] ;  /* 0x00008a0000087ab9 */ /* 0x000fe20000000a00 */
        /* <DEDUP_REMOVED lines=19> */
[----:B------:R-:W-:Y:S01]  /*84370*/  STL [R1+0x2718], R240 ;  /* 0x002718f001007387 */ /* 0x000fe20000100800 */
[----:B------:R-:W-:Y:S01]  /*84380*/  ULDC UR15, c[0x0][0x228] ;  /* 0x00008a00000f7ab9 */ /* 0x000fe20000000800 */
        /* <DEDUP_REMOVED lines=16> */
[----:B------:R-:W-:Y:S01]  /*84490*/  STL [R1+0x271c], R239 ;  /* 0x00271cef01007387 */ /* 0x000fe20000100800 */
        /* <DEDUP_REMOVED lines=13> */
[----:B------:R-:W-:Y:S02]  /*84570*/  ISETP.LT.AND P2, PT, R13, UR24, !P0 ;  /* 0x000000180d007c0c */ /* 0x000fe4000c741270 */
[----:B------:R-:W-:Y:S01]  /*84580*/  ISETP.LT.AND P1, PT, R12, UR22, !P0 ;  /* 0x000000160c007c0c */ /* 0x000fe2000c721270 */
[----:B------:R-:W-:Y:S01]  /*84590*/  STL [R1+0x2720], R238 ;  /* 0x002720ee01007387 */ /* 0x000fe20000100800 */
[----:B------:R-:W-:Y:S01]  /*845a0*/  ISETP.LT.AND P3, PT, R14, UR7, !P0 ;  /* 0x000000070e007c0c */ /* 0x000fe2000c761270 */
[----:B------:R-:W-:Y:S01]  /*845b0*/  ULDC UR7, c[0x0][0x248] ;  /* 0x0000920000077ab9 */ /* 0x000fe20000000800 */
[----:B------:R-:W-:-:S07]  /*845c0*/  ISETP.LT.AND P0, PT, R11, UR26, !P0 ;  /* 0x0000001a0b007c0c */ /* 0x000fce000c701270 */
[----:B------:R-:W-:Y:S01]  /*845d0*/  @P2 LOP3.LUT R159, R159, 0x80000000, RZ, 0xfc, !PT ;  /* 0x800000009f9f2812 */ /* 0x000fe200078efcff */
[----:B------:R-:W-:-:S03]  /*845e0*/  ULDC UR22, c[0x0][0x228] ;  /* 0x00008a0000167ab9 */ /* 0x000fc60000000800 */
        /* <DEDUP_REMOVED lines=8> */
[----:B------:R-:W-:Y:S01]  /*84670*/  ULDC.64 UR24, c[0x0][0x228] ;  /* 0x00008a0000187ab9 */ /* 0x000fe20000000a00 */
[----:B------:R-:W-:-:S02]  /*84680*/  ISETP.LT.AND P3, PT, R14, UR17, !P0 ;  /* 0x000000110e007c0c */ /* 0x000fc4000c761270 */
[----:B------:R-:W-:Y:S02]  /*84690*/  ISETP.LT.AND P2, PT, R13, UR35, !P0 ;  /* 0x000000230d007c0c */ /* 0x000fe4000c741270 */
[----:B------:R-:W-:Y:S02]  /*846a0*/  LOP3.LUT R159, R159, 0xefffffff, RZ, 0xc0, !PT ;  /* 0xefffffff9f9f7812 */ /* 0x000fe400078ec0ff */
[----:B------:R-:W-:Y:S01]  /*846b0*/  ISETP.LT.AND P1, PT, R12, UR28, !P0 ;  /* 0x0000001c0c007c0c */ /* 0x000fe2000c721270 */
[----:B------:R-:W-:Y:S01]  /*846c0*/  VIADD R182, R183, UR16 ;  /* 0x00000010b7b67c36 */ /* 0x000fe20008000000 */
[----:B------:R-:W-:Y:S01]  /*846d0*/  STL [R1+0x2724], R237 ;  /* 0x002724ed01007387 */ /* 0x000fe20000100800 */
[----:B------:R-:W-:Y:S01]  /*846e0*/  ULDC UR7, c[0x0][0x228] ;  /* 0x00008a0000077ab9 */ /* 0x000fe20000000800 */
[----:B------:R-:W-:Y:S01]  /*846f0*/  ULDC UR17, c[0x0][0x228] ;  /* 0x00008a0000117ab9 */ /* 0x000fe20000000800 */
[----:B------:R-:W-:Y:S02]  /*84700*/  ULDC UR35, c[0x0][0x228] ;  /* 0x00008a0000237ab9 */ /* 0x000fe40000000800 */
[----:B------:R-:W-:Y:S01]  /*84710*/  @P3 LOP3.LUT R159, R159, 0x10000000, RZ, 0xfc, !PT ;  /* 0x100000009f9f3812 */ /* 0x000fe200078efcff */
[----:B------:R-:W-:Y:S01]  /*84720*/  ULDC UR16, c[0x0][0x228] ;  /* 0x00008a0000107ab9 */ /* 0x000fe20000000800 */
        /* <DEDUP_REMOVED lines=14> */
[----:B------:R-:W-:Y:S02]  /*84810*/  ISETP.LT.AND P2, PT, R13, UR37, !P0 ;  /* 0x000000250d007c0c */ /* 0x000fe4000c741270 */
[----:B------:R-:W-:Y:S01]  /*84820*/  ISETP.LT.AND P1, PT, R12, UR30, !P0 ;  /* 0x0000001e0c007c0c */ /* 0x000fe2000c721270 */
[----:B------:R-:W-:Y:S01]  /*84830*/  VIADD R180, R181, UR18 ;  /* 0x00000012b5b47c36 */ /* 0x000fe20008000000 */
[----:B------:R-:W-:Y:S01]  /*84840*/  STL [R1+0x2728], R236 ;  /* 0x002728ec01007387 */ /* 0x000fe20000100800 */
[----:B------:R-:W-:-:S06]  /*84850*/  ULDC UR39, c[0x0][0x228] ;  /* 0x00008a0000277ab9 */ /* 0x000fcc0000000800 */
[----:B------:R-:W-:Y:S01]  /*84860*/  @P3 LOP3.LUT R159, R159, 0x1000000, RZ, 0xfc, !PT ;  /* 0x010000009f9f3812 */ /* 0x000fe200078efcff */
[----:B------:R-:W-:Y:S01]  /*84870*/  ULDC.64 UR18, c[0x0][0x228] ;  /* 0x00008a0000127ab9 */ /* 0x000fe20000000a00 */
[----:B------:R-:W-:Y:S01]  /*84880*/  ULDC UR30, c[0x0][0x228] ;  /* 0x00008a00001e7ab9 */ /* 0x000fe20000000800 */
[----:B------:R-:W-:Y:S01]  /*84890*/  ULDC UR37, c[0x0][0x22c] ;  /* 0x00008b0000257ab9 */ /* 0x000fe20000000800 */
        /* <DEDUP_REMOVED lines=11> */
[----:B------:R-:W-:Y:S01]  /*84950*/  STL [R1+0x272c], R235 ;  /* 0x00272ceb01007387 */ /* 0x000fe20000100800 */
[----:B------:R-:W-:Y:S01]  /*84960*/  ISETP.LT.AND P2, PT, R13, UR41, !P0 ;  /* 0x000000290d007c0c */ /* 0x000fe2000c741270 */
[----:B------:R-:W-:Y:S01]  /*84970*/  ULDC UR41, c[0x0][0x228] ;  /* 0x00008a0000297ab9 */ /* 0x000fe20000000800 */
[----:B------:R-:W-:Y:S01]  /*84980*/  LOP3.LUT R159, R159, 0xffefffff, RZ, 0xc0, !PT ;  /* 0xffefffff9f9f7812 */ /* 0x000fe200078ec0ff */
[----:B------:R-:W-:Y:S01]  /*84990*/  ULDC UR23, c[0x0][0x228] ;  /* 0x00008a0000177ab9 */ /* 0x000fe20000000800 */
        /* <DEDUP_REMOVED lines=14> */
[----:B------:R-:W-:Y:S01]  /*84a80*/  ULDC UR19, c[0x0][0x228] ;  /* 0x00008a0000137ab9 */ /* 0x000fe20000000800 */
[----:B------:R-:W-:Y:S01]  /*84a90*/  ISETP.LT.AND P3, PT, R14, UR18, !P0 ;  /* 0x000000120e007c0c */ /* 0x000fe2000c761270 */
[----:B------:R-:W-:Y:S01]  /*84aa0*/  ULDC UR18, c[0x0][0x248] ;  /* 0x0000920000127ab9 */ /* 0x000fe20000000800 */
[----:B------:R-:W-:Y:S01]  /*84ab0*/  ISETP.LT.AND P2, PT, R13, UR46, !P0 ;  /* 0x0000002e0d007c0c */ /* 0x000fe2000c741270 */
[----:B------:R-:W-:Y:S01]  /*84ac0*/  ULDC UR46, c[0x0][0x228] ;  /* 0x00008a00002e7ab9 */ /* 0x000fe20000000800 */
[----:B------:R-:W-:-:S09]  /*84ad0*/  ISETP.LT.AND P1, PT, R12, UR44, !P0 ;  /* 0x0000002c0c007c0c */ /* 0x000fd2000c721270 */
[----:B------:R-:W-:Y:S01]  /*84ae0*/  @P3 LOP3.LUT R159, R159, 0x10000, RZ, 0xfc, !PT ;  /* 0x000100009f9f3812 */ /* 0x000fe200078efcff */
[----:B------:R-:W-:Y:S01]  /*84af0*/  VIADD R179, R180, UR18 ;  /* 0x00000012b4b37c36 */ /* 0x000fe20008000000 */
[----:B------:R-:W-:Y:S01]  /*84b00*/  ISETP.LT.AND P0, PT, R11, UR43, !P0 ;  /* 0x0000002b0b007c0c */ /* 0x000fe2000c701270 */
[----:B------:R-:W-:Y:S01]  /*84b10*/  STL [R1+0x2734], R233 ;  /* 0x002734e901007387 */ /* 0x000fe20000100800 */
[----:B------:R-:W-:Y:S01]  /*84b20*/  LOP3.LUT R159, R159, 0xffff7fff, RZ, 0xc0, !PT ;  /* 0xffff7fff9f9f7812 */ /* 0x000fe200078ec0ff */
[----:B------:R-:W-:Y:S01]  /*84b30*/  ULDC UR18, c[0x0][0x228] ;  /* 0x00008a0000127ab9 */ /* 0x000fe20000000800 */
[----:B------:R-:W-:Y:S01]  /*84b40*/  ULDC UR44, c[0x0][0x228] ;  /* 0x00008a00002c7ab9 */ /* 0x000fe20000000800 */
[----:B------:R-:W-:Y:S01]  /*84b50*/  ULDC UR43, c[0x0][0x22c] ;  /* 0x00008b00002b7ab9 */ /* 0x000fe20000000800 */
[----:B------:R-:W-:-:S04]  /*84b60*/  @P2 LOP3.LUT R159, R159, 0x8000, RZ, 0xfc, !PT ;  /* 0x000080009f9f2812 */ /* 0x000fc800078efcff */
        /* <DEDUP_REMOVED lines=19> */
[----:B------:R-:W-:Y:S01]  /*84ca0*/  LOP3.LUT R156, R156, 0x7fffffff, RZ, 0xc0, !PT ;  /* 0x7fffffff9c9c7812 */ /* 0x000fe200078ec0ff */
[----:B------:R-:W-:Y:S01]  /*84cb0*/  ULDC UR50, c[0x0][0x228] ;  /* 0x00008a0000327ab9 */ /* 0x000fe20000000800 */
[----:B------:R-:W-:Y:S01]  /*84cc0*/  @P2 LOP3.LUT R159, R159, 0x800, RZ, 0xfc, !PT ;  /* 0x000008009f9f2812 */ /* 0x000fe200078efcff */
[----:B------:R-:W-:-:S03]  /*84cd0*/  ULDC UR49, c[0x0][0x228] ;  /* 0x00008a0000317ab9 */ /* 0x000fc60000000800 */
        /* <DEDUP_REMOVED lines=10> */
[----:B------:R-:W-:Y:S02]  /*84d80*/  ISETP.LT.AND P2, PT, R13, UR29, !P0 ;  /* 0x0000001d0d007c0c */ /* 0x000fe4000c741270 */
        /* <DEDUP_REMOVED lines=25> */
[----:B------:R-:W-:Y:S01]  /*84f20*/  ULDC UR26, c[0x0][0x248] ;  /* 0x00009200001a7ab9 */ /* 0x000fe20000000800 */
[----:B------:R-:W-:Y:S01]  /*84f30*/  LOP3.LUT R159, R159, 0xfffffff7, RZ, 0xc0, !PT ;  /* 0xfffffff79f9f7812 */ /* 0x000fe200078ec0ff */
[----:B------:R-:W-:Y:S01]  /*84f40*/  STL [R1+0x274c], R227 ;  /* 0x00274ce301007387 */ /* 0x000fe20000100800 */
[----:B------:R-:W-:Y:S01]  /*84f50*/  ULDC UR52, c[0x0][0x248] ;  /* 0x0000920000347ab9 */ /* 0x000fe20000000800 */
        /* <DEDUP_REMOVED lines=12> */
[----:B------:R-:W-:Y:S01]  /*85020*/  ULDC.64 UR30, c[0x0][0x228] ;  /* 0x00008a00001e7ab9 */ /* 0x000fe20000000a00 */
[----:B------:R-:W-:Y:S01]  /*85030*/  ISETP.LT.AND P3, PT, R14, UR41, !P0 ;  /* 0x000000290e007c0c */ /* 0x000fe2000c761270 */
[----:B------:R-:W-:Y:S01]  /*85040*/  ULDC UR41, c[0x0][0x228] ;  /* 0x00008a0000297ab9 */ /* 0x000fe20000000800 */
[----:B------:R-:W-:Y:S01]  /*85050*/  ISETP.LT.AND P0, PT, R11, UR40, !P0 ;  /* 0x000000280b007c0c */ /* 0x000fe2000c701270 */
[----:B------:R-:W-:-:S06]  /*85060*/  ULDC UR40, c[0x0][0x228] ;  /* 0x00008a0000287ab9 */ /* 0x000fcc0000000800 */
[----:B------:R-:W-:-:S04]  /*85070*/  @P2 LOP3.LUT R158, R158, 0x80000000, RZ, 0xfc, !PT ;  /* 0x800000009e9e2812 */ /* 0x000fc800078efcff */
[----:B------:R-:W-:-:S04]  /*85080*/  LOP3.LUT R158, R158, 0xbfffffff, RZ, 0xc0, !PT ;  /* 0xbfffffff9e9e7812 */ /* 0x000fc800078ec0ff */
[----:B------:R-:W-:-:S04]  /*85090*/  @P1 LOP3.LUT R158, R158, 0x40000000, RZ, 0xfc, !PT ;  /* 0x400000009e9e1812 */ /* 0x000fc800078efcff */
[----:B------:R-:W-:Y:S02]  /*850a0*/  LOP3.LUT R158, R158, 0xdfffffff, RZ, 0xc0, !PT ;  /* 0xdfffffff9e9e7812 */ /* 0x000fe400078ec0ff */
[----:B------:R-:W-:Y:S02]  /*850b0*/  LOP3.LUT R159, R159, 0xfffffffe, RZ, 0xc0, !PT ;  /* 0xfffffffe9f9f7812 */ /* 0x000fe400078ec0ff */
[----:B------:R-:W-:Y:S02]  /*850c0*/  @P0 LOP3.LUT R158, R158, 0x20000000, RZ, 0xfc, !PT ;  /* 0x200000009e9e0812 */ /* 0x000fe400078efcff */
[----:B------:R-:W-:Y:S02]  /*850d0*/  ISETP.GE.AND P0, PT, R23, UR31, PT ;  /* 0x0000001f17007c0c */ /* 0x000fe4000bf06270 */
[----:B------:R-:W-:Y:S02]  /*850e0*/  @P3 LOP3.LUT R159, R159, 0x1, RZ, 0xfc, !PT ;  /* 0x000000019f9f3812 */ /* 0x000fe400078efcff */
[----:B------:R-:W-:Y:S01]  /*850f0*/  ISETP.LT.AND P3, PT, R14, UR30, !P0 ;  /* 0x0000001e0e007c0c */ /* 0x000fe2000c761270 */
[----:B------:R-:W-:Y:S01]  /*85100*/  VIADD R154, R176, UR26 ;  /* 0x0000001ab09a7c36 */ /* 0x000fe20008000000 */
[----:B------:R-:W-:Y:S01]  /*85110*/  ISETP.LT.AND P2, PT, R13, UR41, !P0 ;  /* 0x000000290d007c0c */ /* 0x000fe2000c741270 */
[----:B------:R-:W-:Y:S01]  /*85120*/  ULDC UR30, c[0x0][0x248] ;  /* 0x00009200001e7ab9 */ /* 0x000fe20000000800 */
[----:B------:R-:W-:Y:S01]  /*85130*/  LOP3.LUT R158, R158, 0xefffffff, RZ, 0xc0, !PT ;  /* 0xefffffff9e9e7812 */ /* 0x000fe200078ec0ff */
[----:B------:R-:W-:Y:S01]  /*85140*/  STL [R1+0x2750], R226 ;  /* 0x002750e201007387 */ /* 0x000fe20000100800 */
[----:B------:R-:W-:Y:S01]  /*85150*/  ISETP.LT.AND P1, PT, R12, UR42, !P0 ;  /* 0x0000002a0c007c0c */ /* 0x000fe2000c721270 */
[----:B------:R-:W-:Y:S01]  /*85160*/  VIADD R152, R154, UR30 ;  /* 0x0000001e9a987c36 */ /* 0x000fe20008000000 */
[----:B------:R-:W-:Y:S01]  /*85170*/  ULDC UR26, c[0x0][0x228] ;  /* 0x00008a00001a7ab9 */ /* 0x000fe20000000800 */
[----:B------:R-:W-:-:S04]  /*85180*/  ULDC UR41, c[0x0][0x228] ;  /* 0x00008a0000297ab9 */ /* 0x000fc80000000800 */
[----:B------:R-:W-:Y:S01]  /*85190*/  @P3 LOP3.LUT R158, R158, 0x10000000, RZ, 0xfc, !PT ;  /* 0x100000009e9e3812 */ /* 0x000fe200078efcff */
[----:B------:R-:W-:Y:S01]  /*851a0*/  ULDC.64 UR30, c[0x0][0x228] ;  /* 0x00008a00001e7ab9 */ /* 0x000fe20000000a00 */
[----:B------:R-:W-:Y:S01]  /*851b0*/  STL [R1+0x2754], R225 ;  /* 0x002754e101007387 */ /* 0x000fe20000100800 */
[----:B------:R-:W-:Y:S01]  /*851c0*/  ULDC UR42, c[0x0][0x228] ;  /* 0x00008a00002a7ab9 */ /* 0x000fe20000000800 */
[----:B------:R-:W-:-:S04]  /*851d0*/  LOP3.LUT R158, R158, 0xf7ffffff, RZ, 0xc0, !PT ;  /* 0xf7ffffff9e9e7812 */ /* 0x000fc800078ec0ff */
[----:B------:R-:W-:Y:S02]  /*851e0*/  @P2 LOP3.LUT R158, R158, 0x8000000, RZ, 0xfc, !PT ;  /* 0x080000009e9e2812 */ /* 0x000fe400078efcff */
[----:B------:R-:W-:Y:S01]  /*851f0*/  ISETP.LT.AND P0, PT, R11, UR40, !P0 ;  /* 0x000000280b007c0c */ /* 0x000fe2000c701270 */
[----:B------:R-:W-:Y:S01]  /*85200*/  STL [R1+0x2758], R224 ;  /* 0x002758e001007387 */ /* 0x000fe20000100800 */
[----:B------:R-:W-:Y:S01]  /*85210*/  LOP3.LUT R158, R158, 0xfbffffff, RZ, 0xc0, !PT ;  /* 0xfbffffff9e9e7812 */ /* 0x000fe200078ec0ff */
[----:B------:R-:W-:-:S03]  /*85220*/  ULDC UR40, c[0x0][0x228] ;  /* 0x00008a0000287ab9 */ /* 0x000fc60000000800 */
[----:B------:R-:W-:-:S04]  /*85230*/  @P1 LOP3.LUT R158, R158, 0x4000000, RZ, 0xfc, !PT ;  /* 0x040000009e9e1812 */ /* 0x000fc800078efcff */
[----:B------:R-:W-:-:S04]  /*85240*/  LOP3.LUT R158, R158, 0xfdffffff, RZ, 0xc0, !PT ;  /* 0xfdffffff9e9e7812 */ /* 0x000fc800078ec0ff */
[----:B------:R-:W-:Y:S02]  /*85250*/  @P0 LOP3.LUT R158, R158, 0x2000000, RZ, 0xfc, !PT ;  /* 0x020000009e9e0812 */ /* 0x000fe400078efcff */
[----:B------:R-:W-:Y:S01]  /*85260*/  ISETP.GE.AND P0, PT, R22, UR48, PT ;  /* 0x0000003016007c0c */ /* 0x000fe2000bf06270 */
[----:B------:R-:W-:Y:S01]  /*85270*/  STL [R1+0x275c], R223 ;  /* 0x00275cdf01007387 */ /* 0x000fe20000100800 */
[----:B------:R-:W-:Y:S01]  /*85280*/  LOP3.LUT R158, R158, 0xfeffffff, RZ, 0xc0, !PT ;  /* 0xfeffffff9e9e7812 */ /* 0x000fe200078ec0ff */
[----:B------:R-:W-:Y:S01]  /*85290*/  ULDC UR48, c[0x0][0x228] ;  /* 0x00008a0000307ab9 */ /* 0x000fe20000000800 */
[----:B------:R-:W-:Y:S02]  /*852a0*/  ISETP.LT.AND P3, PT, R14, UR46, !P0 ;  /* 0x0000002e0e007c0c */ /* 0x000fe4000c761270 */
[----:B------:R-:W-:Y:S02]  /*852b0*/  ISETP.LT.AND P2, PT, R13, UR45, !P0 ;  /* 0x0000002d0d007c0c */ /* 0x000fe4000c741270 */
[----:B------:R-:W-:Y:S01]  /*852c0*/  ISETP.LT.AND P1, PT, R12, UR59, !P0 ;  /* 0x0000003b0c007c0c */ /* 0x000fe2000c721270 */
[----:B------:R-:W-:Y:S01]  /*852d0*/  STL [R1+0x2760], R222 ;  /* 0x002760de01007387 */ /* 0x000fe20000100800 */
[----:B------:R-:W-:-:S07]  /*852e0*/  ULDC UR46, c[0x0][0x22c] ;  /* 0x00008b00002e7ab9 */ /* 0x000fce0000000800 */
[----:B------:R-:W-:Y:S01]  /*852f0*/  @P3 LOP3.LUT R158, R158, 0x1000000, RZ, 0xfc, !PT ;  /* 0x010000009e9e3812 */ /* 0x000fe200078efcff */
[----:B------:R-:W-:Y:S01]  /*85300*/  ULDC UR45, c[0x0][0x228] ;  /* 0x00008a00002d7ab9 */ /* 0x000fe20000000800 */
[----:B------:R-:W-:Y:S02]  /*85310*/  ULDC UR59, c[0x0][0x248] ;  /* 0x00009200003b7ab9 */ /* 0x000fe40000000800 */
        /* <DEDUP_REMOVED lines=9> */
[----:B------:R-:W-:-:S04]  /*853b0*/  ISETP.GE.AND P0, PT, R21, UR31, PT ;  /* 0x0000001f15007c0c */ /* 0x000fc8000bf06270 */
[----:B------:R-:W-:Y:S01]  /*853c0*/  ISETP.LT.AND P3, PT, R14, UR30, !P0 ;  /* 0x0000001e0e007c0c */ /* 0x000fe2000c761270 */
[----:B------:R-:W-:Y:S01]  /*853d0*/  ULDC.64 UR30, c[0x0][0x228] ;  /* 0x00008a00001e7ab9 */ /* 0x000fe20000000a00 */
[----:B------:R-:W-:Y:S01]  /*853e0*/  ISETP.LT.AND P2, PT, R13, UR58, !P0 ;  /* 0x0000003a0d007c0c */ /* 0x000fe2000c741270 */
[----:B------:R-:W-:Y:S01]  /*853f0*/  STL [R1+0x2768], R220 ;  /* 0x002768dc01007387 */ /* 0x000fe20000100800 */
[----:B------:R-:W-:Y:S01]  /*85400*/  LOP3.LUT R158, R158, 0xffefffff, RZ, 0xc0, !PT ;  /* 0xffefffff9e9e7812 */ /* 0x000fe200078ec0ff */
[----:B------:R-:W-:Y:S01]  /*85410*/  ULDC UR58, c[0x0][0x248] ;  /* 0x00009200003a7ab9 */ /* 0x000fe20000000800 */
[----:B------:R-:W-:Y:S01]  /*85420*/  ISETP.LT.AND P1, PT, R12, UR57, !P0 ;  /* 0x000000390c007c0c */ /* 0x000fe2000c721270 */
[----:B------:R-:W-:Y:S06]  /*85430*/  STL [R1+0x2774], R219 ;  /* 0x002774db01007387 */ /* 0x000fec0000100800 */
[----:B------:R-:W-:Y:S01]  /*85440*/  @P3 LOP3.LUT R158, R158, 0x100000, RZ, 0xfc, !PT ;  /* 0x001000009e9e3812 */ /* 0x000fe200078efcff */
[----:B------:R-:W-:-:S03]  /*85450*/  ULDC UR57, c[0x0][0x248] ;  /* 0x0000920000397ab9 */ /* 0x000fc60000000800 */
        /* <DEDUP_REMOVED lines=37> */
[----:B------:R-:W-:Y:S01]  /*856b0*/  ULDC.64 UR8, c[0x0][0x228] ;  /* 0x00008a0000087ab9 */ /* 0x000fe20000000a00 */
[----:B------:R-:W-:Y:S01]  /*856c0*/  STL [R1+0x27ac], R213 ;  /* 0x0027acd501007387 */ /* 0x000fe20000100800 */
[----:B------:R-:W-:-:S06]  /*856d0*/  ULDC UR13, c[0x0][0x228] ;  /* 0x00008a00000d7ab9 */ /* 0x000fcc0000000800 */
[----:B------:R-:W-:-:S04]  /*856e0*/  @P3 LOP3.LUT R158, R158, 0x1000, RZ, 0xfc, !PT ;  /* 0x000010009e9e3812 */ /* 0x000fc800078efcff */
        /* <DEDUP_REMOVED lines=11> */
[----:B------:R-:W-:Y:S01]  /*857a0*/  STL [R1+0x27bc], R211 ;  /* 0x0027bcd301007387 */ /* 0x000fe20000100800 */
[----:B------:R-:W-:Y:S01]  /*857b0*/  ISETP.LT.AND P2, PT, R13, UR14, !P0 ;  /* 0x0000000e0d007c0c */ /* 0x000fe2000c741270 */
[----:B------:R-:W-:Y:S01]  /*857c0*/  ULDC UR14, c[0x0][0x228] ;  /* 0x00008a00000e7ab9 */ /* 0x000fe20000000800 */
[----:B------:R-:W-:Y:S01]  /*857d0*/  LOP3.LUT R158, R158, 0xfffffeff, RZ, 0xc0, !PT ;  /* 0xfffffeff9e9e7812 */ /* 0x000fe200078ec0ff */
[----:B------:R-:W-:Y:S01]  /*857e0*/  ULDC.64 UR8, c[0x0][0x228] ;  /* 0x00008a0000087ab9 */ /* 0x000fe20000000a00 */
[----:B------:R-:W-:Y:S01]  /*857f0*/  ISETP.LT.AND P1, PT, R12, UR15, !P0 ;  /* 0x0000000f0c007c0c */ /* 0x000fe2000c721270 */
[----:B------:R-:W-:Y:S06]  /*85800*/  STL [R1+0x27c8], R210 ;  /* 0x0027c8d201007387 */ /* 0x000fec0000100800 */
[----:B------:R-:W-:Y:S01]  /*85810*/  @P3 LOP3.LUT R158, R158, 0x100, RZ, 0xfc, !PT ;  /* 0x000001009e9e3812 */ /* 0x000fe200078efcff */
[----:B------:R-:W-:-:S03]  /*85820*/  ULDC UR15, c[0x0][0x228] ;  /* 0x00008a00000f7ab9 */ /* 0x000fc60000000800 */
[----:B------:R-:W-:Y:S01]  /*85830*/  LOP3.LUT R158, R158, 0xffffff7f, RZ, 0xc0, !PT ;  /* 0xffffff7f9e9e7812 */ /* 0x000fe200078ec0ff */
[----:B------:R-:W-:Y:S03]  /*85840*/  STL [R1+0x27dc], R209 ;  /* 0x0027dcd101007387 */ /* 0x000fe60000100800 */
[----:B------:R-:W-:Y:S01]  /*85850*/  @P2 LOP3.LUT R158, R158, 0x80, RZ, 0xfc, !PT ;  /* 0x000000809e9e2812 */ /* 0x000fe200078efcff */
[----:B------:R-:W-:Y:S01]  /*85860*/  STL [R1+0x27e0], R208 ;  /* 0x0027e0d001007387 */ /* 0x000fe20000100800 */
[----:B------:R-:W-:Y:S02]  /*85870*/  ISETP.LT.AND P0, PT, R11, UR7, !P0 ;  /* 0x000000070b007c0c */ /* 0x000fe4000c701270 */
[----:B------:R-:W-:Y:S01]  /*85880*/  LOP3.LUT R158, R158, 0xffffffbf, RZ, 0xc0, !PT ;  /* 0xffffffbf9e9e7812 */ /* 0x000fe200078ec0ff */
[----:B------:R-:W-:Y:S04]  /*85890*/  STL [R1+0x27e4], R207 ;  /* 0x0027e4cf01007387 */ /* 0x000fe80000100800 */
[----:B------:R-:W-:Y:S01]  /*858a0*/  STL [R1+0x27ec], R206 ;  /* 0x0027ecce01007387 */ /* 0x000fe20000100800 */
[----:B------:R-:W-:-:S03]  /*858b0*/  @P1 LOP3.LUT R158, R158, 0x40, RZ, 0xfc, !PT ;  /* 0x000000409e9e1812 */ /* 0x000fc600078efcff */
[----:B------:R-:W-:Y:S04]  /*858c0*/  STL [R1+0x27f4], R205 ;  /* 0x0027f4cd01007387 */ /* 0x000fe80000100800 */
[----:B------:R-:W-:Y:S01]  /*858d0*/  STL [R1+0x2804], R204 ;  /* 0x002804cc01007387 */ /* 0x000fe20000100800 */
[----:B------:R-:W-:-:S03]  /*858e0*/  LOP3.LUT R158, R158, 0xffffffdf, RZ, 0xc0, !PT ;  /* 0xffffffdf9e9e7812 */ /* 0x000fc600078ec0ff */
[----:B------:R-:W-:Y:S04]  /*858f0*/  STL [R1+0x2810], R203 ;  /* 0x002810cb01007387 */ /* 0x000fe80000100800 */
[----:B------:R-:W-:Y:S04]  /*85900*/  STL [R1+0x2814], R202 ;  /* 0x002814ca01007387 */ /* 0x000fe80000100800 */
[----:B------:R-:W-:Y:S04]  /*85910*/  STL [R1+0x281c], R201 ;  /* 0x00281cc901007387 */ /* 0x000fe80000100800 */
[----:B------:R-:W-:Y:S01]  /*85920*/  STL [R1+0x2828], R200 ;  /* 0x002828c801007387 */ /* 0x000fe20000100800 */
[----:B------:R-:W-:-:S03]  /*85930*/  @P0 LOP3.LUT R158, R158, 0x20, RZ, 0xfc, !PT ;  /* 0x000000209e9e0812 */ /* 0x000fc600078efcff */
[----:B------:R-:W-:Y:S01]  /*85940*/  STL [R1+0x2834], R199 ;  /* 0x002834c701007387 */ /* 0x000fe20000100800 */
[----:B------:R-:W-:Y:S01]  /*85950*/  ISETP.GE.AND P0, PT, R17, UR11, PT ;  /* 0x0000000b11007c0c */ /* 0x000fe2000bf06270 */
[----:B------:R-:W-:Y:S02]  /*85960*/  ULDC UR11, c[0x0][0x228] ;  /* 0x00008a00000b7ab9 */ /* 0x000fe40000000800 */
[----:B------:R-:W-:Y:S04]  /*85970*/  STL [R1+0x283c], R198 ;  /* 0x00283cc601007387 */ /* 0x000fe80000100800 */
[----:B------:R-:W-:Y:S04]  /*85980*/  STL [R1+0x284c], R197 ;  /* 0x00284cc501007387 */ /* 0x000fe80000100800 */
[----:B------:R-:W-:Y:S04]  /*85990*/  STL [R1+0x2850], R196 ;  /* 0x002850c401007387 */ /* 0x000fe80000100800 */
[----:B------:R-:W-:Y:S01]  /*859a0*/  STL [R1+0x2854], R195 ;  /* 0x002854c301007387 */ /* 0x000fe20000100800 */
[----:B------:R-:W-:Y:S01]  /*859b0*/  ISETP.LT.AND P3, PT, R14, UR13, !P0 ;  /* 0x0000000d0e007c0c */ /* 0x000fe2000c761270 */
[----:B------:R-:W-:-:S02]  /*859c0*/  ULDC UR13, c[0x0][0x22c] ;  /* 0x00008b00000d7ab9 */ /* 0x000fc40000000800 */
[----:B------:R-:W-:Y:S04]  /*859d0*/  STL [R1+0x285c], R194 ;  /* 0x00285cc201007387 */ /* 0x000fe80000100800 */
[----:B------:R-:W-:Y:S04]  /*859e0*/  STL [R1+0x2860], R193 ;  /* 0x002860c101007387 */ /* 0x000fe80000100800 */
[----:B------:R-:W-:Y:S04]  /*859f0*/  STL [R1+0x2858], R192 ;  /* 0x002858c001007387 */ /* 0x000fe80000100800 */
[----:B------:R-:W-:Y:S04]  /*85a00*/  STL [R1+0x2848], R191 ;  /* 0x002848bf01007387 */ /* 0x000fe80000100800 */
[----:B------:R-:W-:Y:S04]  /*85a10*/  STL [R1+0x2844], R190 ;  /* 0x002844be01007387 */ /* 0x000fe80000100800 */
[----:B------:R-:W-:Y:S04]  /*85a20*/  STL [R1+0x2840], R189 ;  /* 0x002840bd01007387 */ /* 0x000fe80000100800 */
[----:B------:R-:W-:Y:S04]  /*85a30*/  STL [R1+0x2838], R188 ;  /* 0x002838bc01007387 */ /* 0x000fe80000100800 */
[----:B------:R-:W-:Y:S01]  /*85a40*/  STL [R1+0x2830], R187 ;  /* 0x002830bb01007387 */ /* 0x000fe20000100800 */
[----:B------:R-:W-:Y:S01]  /*85a50*/  ISETP.LT.AND P2, PT, R13, UR60, !P0 ;  /* 0x0000003c0d007c0c */ /* 0x000fe2000c741270 */
[----:B------:R-:W-:-:S02]  /*85a60*/  ULDC UR60, c[0x0][0x228] ;  /* 0x00008a00003c7ab9 */ /* 0x000fc40000000800 */
[----:B------:R-:W-:Y:S01]  /*85a70*/  STL [R1+0x282c], R186 ;  /* 0x00282cba01007387 */ /* 0x000fe20000100800 */
[----:B------:R-:W-:-:S03]  /*85a80*/  LOP3.LUT R158, R158, 0xffffffef, RZ, 0xc0, !PT ;  /* 0xffffffef9e9e7812 */ /* 0x000fc600078ec0ff */
[----:B------:R-:W-:Y:S04]  /*85a90*/  STL [R1+0x2824], R185 ;  /* 0x002824b901007387 */ /* 0x000fe80000100800 */
[----:B------:R-:W-:Y:S04]  /*85aa0*/  STL [R1+0x2820], R184 ;  /* 0x002820b801007387 */ /* 0x000fe80000100800 */
[----:B------:R-:W-:Y:S04]  /*85ab0*/  STL [R1+0x2818], R183 ;  /* 0x002818b701007387 */ /* 0x000fe80000100800 */
[----:B------:R-:W-:Y:S01]  /*85ac0*/  STL [R1+0x280c], R182 ;  /* 0x00280cb601007387 */ /* 0x000fe20000100800 */
[----:B------:R-:W-:-:S03]  /*85ad0*/  @P3 LOP3.LUT R158, R158, 0x10, RZ, 0xfc, !PT ;  /* 0x000000109e9e3812 */ /* 0x000fc600078efcff */
        /* <DEDUP_REMOVED lines=10> */
[----:B------:R1:W-:Y:S01]  /*85b80*/  STL [R1+0x27d4], R152 ;  /* 0x0027d49801007387 */ /* 0x0003e20000100800 */
[----:B------:R-:W-:-:S02]  /*85b90*/  @P2 LOP3.LUT R158, R158, 0x8, RZ, 0xfc, !PT ;  /* 0x000000089e9e2812 */ /* 0x000fc400078efcff */
[----:B------:R-:W-:Y:S01]  /*85ba0*/  ISETP.LT.AND P0, PT, R11, UR17, !P0 ;  /* 0x000000110b007c0c */ /* 0x000fe2000c701270 */
[----:B------:R-:W2:Y:S01]  /*85bb0*/  LDS.128 R180, [R15] ;  /* 0x000000000fb47984 */ /* 0x000ea20000000c00 */
[----:B-1----:R-:W-:Y:S01]  /*85bc0*/  VIADD R152, R152, UR6 ;  /* 0x0000000698987c36 */ /* 0x002fe20008000000 */
[----:B------:R-:W-:Y:S01]  /*85bd0*/  ULDC UR6, c[0x0][0x248] ;  /* 0x0000920000067ab9 */ /* 0x000fe20000000800 */
[----:B------:R-:W-:Y:S01]  /*85be0*/  LOP3.LUT R158, R158, 0xfffffffb, RZ, 0xc0, !PT ;  /* 0xfffffffb9e9e7812 */ /* 0x000fe200078ec0ff */
[----:B------:R-:W-:Y:S02]  /*85bf0*/  ULDC UR17, c[0x0][0x248] ;  /* 0x0000920000117ab9 */ /* 0x000fe40000000800 */
[----:B------:R1:W-:Y:S01]  /*85c00*/  STL [R1+0x27d0], R152 ;  /* 0x0027d09801007387 */ /* 0x0003e20000100800 */
[----:B------:R-:W-:Y:S01]  /*85c10*/  @P1 LOP3.LUT R158, R158, 0x4, RZ, 0xfc, !PT ;  /* 0x000000049e9e1812 */ /* 0x000fe200078efcff */
[----:B-1----:R-:W-:Y:S01]  /*85c20*/  VIADD R152, R152, UR6 ;  /* 0x0000000698987c36 */ /* 0x002fe20008000000 */
[----:B------:R-:W-:-:S04]  /*85c30*/  ULDC UR6, c[0x0][0x248] ;  /* 0x0000920000067ab9 */ /* 0x000fc80000000800 */
[----:B------:R1:W-:Y:S01]  /*85c40*/  STL [R1+0x27cc], R152 ;  /* 0x0027cc9801007387 */ /* 0x0003e20000100800 */
[----:B------:R-:W-:Y:S01]  /*85c50*/  LOP3.LUT R158, R158, 0xfffffffd, RZ, 0xc0, !PT ;  /* 0xfffffffd9e9e7812 */ /* 0x000fe200078ec0ff */
[----:B-1----:R-:W-:-:S03]  /*85c60*/  VIADD R152, R152, UR6 ;  /* 0x0000000698987c36 */ /* 0x002fc60008000000 */
[----:B------:R-:W-:Y:S01]  /*85c70*/  @P0 LOP3.LUT R158, R158, 0x2, RZ, 0xfc, !PT ;  /* 0x000000029e9e0812 */ /* 0x000fe200078efcff */
[----:B------:R-:W-:Y:S01]  /*85c80*/  ULDC UR6, c[0x0][0x248] ;  /* 0x0000920000067ab9 */ /* 0x000fe20000000800 */
[----:B------:R1:W-:Y:S01]  /*85c90*/  STL [R1+0x27c4], R152 ;  /* 0x0027c49801007387 */ /* 0x0003e20000100800 */
[----:B------:R-:W-:Y:S01]  /*85ca0*/  BAR.SYNC.DEFER_BLOCKING 0x0 ;  /* 0x0000000000007b1d */ /* 0x000fe20000010000 */
[----:B------:R-:W-:Y:S01]  /*85cb0*/  ISETP.GE.AND P0, PT, R16, UR13, PT ;  /* 0x0000000d10007c0c */ /* 0x000fe2000bf06270 */
[----:B-1----:R-:W-:-:S03]  /*85cc0*/  VIADD R152, R152, UR52 ;  /* 0x0000003498987c36 */ /* 0x002fc60008000000 */
[----:B------:R-:W-:Y:S01]  /*85cd0*/  ISETP.LT.AND P2, PT, R13, UR14, !P0 ;  /* 0x0000000e0d007c0c */ /* 0x000fe2000c741270 */
[----:B------:R-:W-:Y:S01]  /*85ce0*/  ULDC UR13, c[0x0][0x228] ;  /* 0x00008a00000d7ab9 */ /* 0x000fe20000000800 */
[----:B------:R-:W-:Y:S01]  /*85cf0*/  ISETP.LT.AND P1, PT, R12, UR11, !P0 ;  /* 0x0000000b0c007c0c */ /* 0x000fe2000c721270 */
[----:B------:R-:W-:Y:S01]  /*85d00*/  ULDC UR52, c[0x0][0x248] ;  /* 0x0000920000347ab9 */ /* 0x000fe20000000800 */
[----:B------:R1:W-:Y:S02]  /*85d10*/  STL [R1+0x27c0], R152 ;  /* 0x0027c09801007387 */ /* 0x0003e40000100800 */
[----:B-1----:R-:W-:-:S07]  /*85d20*/  VIADD R152, R152, UR10 ;  /* 0x0000000a98987c36 */ /* 0x002fce0008000000 */
[----:B------:R-:W-:Y:S01]  /*85d30*/  @P2 LOP3.LUT R157, R157, 0x80000000, RZ, 0xfc, !PT ;  /* 0x800000009d9d2812 */ /* 0x000fe200078efcff */
[----:B------:R-:W-:Y:S01]  /*85d40*/  ULDC.64 UR10, c[0x0][0x228] ;  /* 0x00008a00000a7ab9 */ /* 0x000fe20000000a00 */
[----:B------:R1:W-:Y:S01]  /*85d50*/  STL [R1+0x27b8], R152 ;  /* 0x0027b89801007387 */ /* 0x0003e20000100800 */
[----:B------:R-:W-:Y:S01]  /*85d60*/  ISETP.LT.AND P3, PT, R14, UR15, !P0 ;  /* 0x0000000f0e007c0c */ /* 0x000fe2000c761270 */
[----:B------:R-:W-:Y:S01]  /*85d70*/  ULDC.64 UR14, c[0x0][0x228] ;  /* 0x00008a00000e7ab9 */ /* 0x000fe20000000a00 */
[----:B-1----:R-:W-:Y:S01]  /*85d80*/  VIADD R152, R152, UR6 ;  /* 0x0000000698987c36 */ /* 0x002fe20008000000 */
[----:B------:R-:W-:Y:S01]  /*85d90*/  ISETP.LT.AND P0, PT, R11, UR13, !P0 ;  /* 0x0000000d0b007c0c */ /* 0x000fe2000c701270 */
[----:B------:R-:W-:-:S03]  /*85da0*/  ULDC.64 UR6, c[0x0][0x228] ;  /* 0x00008a0000067ab9 */ /* 0x000fc60000000a00 */
[----:B------:R1:W-:Y:S01]  /*85db0*/  STL [R1+0x27b0], R152 ;  /* 0x0027b09801007387 */ /* 0x0003e20000100800 */
[----:B------:R-:W-:-:S03]  /*85dc0*/  LOP3.LUT R157, R157, 0xbfffffff, RZ, 0xc0, !PT ;  /* 0xbfffffff9d9d7812 */ /* 0x000fc600078ec0ff */
[----:B------:R-:W4:Y:S01]  /*85dd0*/  LDL.LU R176, [R1+0x494] ;  /* 0x0004940001b07983 */ /* 0x000f220000300800 */
[----:B-1----:R-:W-:Y:S01]  /*85de0*/  VIADD R152, R152, UR12 ;  /* 0x0000000c98987c36 */ /* 0x002fe20008000000 */
[----:B------:R-:W-:Y:S01]  /*85df0*/  @P1 LOP3.LUT R157, R157, 0x40000000, RZ, 0xfc, !PT ;  /* 0x400000009d9d1812 */ /* 0x000fe200078efcff */
[----:B------:R-:W-:-:S03]  /*85e00*/  ULDC.64 UR12, c[0x0][0x228] ;  /* 0x00008a00000c7ab9 */ /* 0x000fc60000000a00 */
[----:B------:R1:W-:Y:S01]  /*85e10*/  STL [R1+0x27a8], R152 ;  /* 0x0027a89801007387 */ /* 0x0003e20000100800 */
[----:B------:R-:W-:Y:S01]  /*85e20*/  LOP3.LUT R157, R157, 0xdfffffff, RZ, 0xc0, !PT ;  /* 0xdfffffff9d9d7812 */ /* 0x000fe200078ec0ff */
[----:B-1----:R-:W-:-:S05]  /*85e30*/  VIADD R152, R152, UR53 ;  /* 0x0000003598987c36 */ /* 0x002fca0008000000 */
[----:B------:R1:W-:Y:S01]  /*85e40*/  STL [R1+0x27a0], R152 ;  /* 0x0027a09801007387 */ /* 0x0003e20000100800 */
[----:B------:R-:W-:Y:S02]  /*85e50*/  @P0 LOP3.LUT R157, R157, 0x20000000, RZ, 0xfc, !PT ;  /* 0x200000009d9d0812 */ /* 0x000fe400078efcff */
[----:B------:R-:W-:Y:S01]  /*85e60*/  ISETP.GE.AND P0, PT, R243, UR7, PT ;  /* 0x00000007f3007c0c */ /* 0x000fe2000bf06270 */
[----:B------:R-:W-:Y:S01]  /*85e70*/  ULDC UR7, c[0x0][0x228] ;  /* 0x00008a0000077ab9 */ /* 0x000fe20000000800 */
[----:B-1----:R-:W-:-:S05]  /*85e80*/  VIADD R152, R152, UR52 ;  /* 0x0000003498987c36 */ /* 0x002fca0008000000 */
[----:B------:R1:W-:Y:S01]  /*85e90*/  STL [R1+0x2798], R152 ;  /* 0x0027989801007387 */ /* 0x0003e20000100800 */
[----:B------:R-:W-:Y:S01]  /*85ea0*/  ISETP.LT.AND P1, PT, R14, UR6, !P0 ;  /* 0x000000060e007c0c */ /* 0x000fe2000c721270 */
[----:B------:R-:W-:Y:S01]  /*85eb0*/  ULDC UR6, c[0x0][0x228] ;  /* 0x00008a0000067ab9 */ /* 0x000fe20000000800 */
[----:B-1----:R-:W-:-:S05]  /*85ec0*/  VIADD R152, R152, UR54 ;  /* 0x0000003698987c36 */ /* 0x002fca0008000000 */
[----:B------:R1:W-:Y:S01]  /*85ed0*/  STL [R1+0x2794], R152 ;  /* 0x0027949801007387 */ /* 0x0003e20000100800 */
[----:B------:R-:W-:Y:S01]  /*85ee0*/  LOP3.LUT R157, R157, 0xefffffff, RZ, 0xc0, !PT ;  /* 0xefffffff9d9d7812 */ /* 0x000fe200078ec0ff */
[----:B-1----:R-:W-:-:S05]  /*85ef0*/  VIADD R152, R152, UR55 ;  /* 0x0000003798987c36 */ /* 0x002fca0008000000 */
[----:B------:R1:W-:Y:S01]  /*85f00*/  STL [R1+0x2790], R152 ;  /* 0x0027909801007387 */ /* 0x0003e20000100800 */
[----:B------:R-:W-:Y:S02]  /*85f10*/  @P1 LOP3.LUT R157, R157, 0x10000000, RZ, 0xfc, !PT ;  /* 0x100000009d9d1812 */ /* 0x000fe400078efcff */
[----:B------:R-:W-:Y:S01]  /*85f20*/  ISETP.LT.AND P1, PT, R13, UR60, !P0 ;  /* 0x0000003c0d007c0c */ /* 0x000fe2000c721270 */
[----:B------:R-:W-:Y:S02]  /*85f30*/  VIADD R243, R10, 0xfb ;  /* 0x000000fb0af37836 */ /* 0x000fe40000000000 */
[----:B-1----:R-:W-:Y:S01]  /*85f40*/  VIADD R152, R152, UR56 ;  /* 0x0000003898987c36 */ /* 0x002fe20008000000 */
[----:B------:R-:W-:Y:S01]  /*85f50*/  ISETP.LT.AND P2, PT, R12, UR6, !P0 ;  /* 0x000000060c007c0c */ /* 0x000fe2000c741270 */
[----:B------:R-:W-:-:S03]  /*85f60*/  ULDC UR60, c[0x0][0x22c] ;  /* 0x00008b00003c7ab9 */ /* 0x000fc60000000800 */
[----:B------:R1:W-:Y:S01]  /*85f70*/  STL [R1+0x2788], R152 ;  /* 0x0027889801007387 */ /* 0x0003e20000100800 */
[----:B------:R-:W-:Y:S01]  /*85f80*/  LOP3.LUT R157, R157, 0xf7ffffff, RZ, 0xc0, !PT ;  /* 0xf7ffffff9d9d7812 */ /* 0x000fe200078ec0ff */
[----:B-1----:R-:W-:-:S04]  /*85f90*/  VIADD R152, R152, UR57 ;  /* 0x0000003998987c36 */ /* 0x002fc80008000000 */
[----:B------:R-:W-:Y:S01]  /*85fa0*/  VIADD R154, R152, UR58 ;  /* 0x0000003a989a7c36 */ /* 0x000fe20008000000 */
[----:B------:R1:W-:Y:S04]  /*85fb0*/  STL [R1+0x2780], R152 ;  /* 0x0027809801007387 */ /* 0x0003e80000100800 */
[----:B------:R3:W-:Y:S01]  /*85fc0*/  STL [R1+0x2778], R154 ;  /* 0x0027789a01007387 */ /* 0x0007e20000100800 */
[----:B------:R-:W-:-:S03]  /*85fd0*/  @P1 LOP3.LUT R157, R157, 0x8000000, RZ, 0xfc, !PT ;  /* 0x080000009d9d1812 */ /* 0x000fc600078efcff */
[----:B-1----:R-:W2:Y:S01]  /*85fe0*/  LDL.LU R152, [R1+0x3204] ;  /* 0x0032040001987983 */ /* 0x002ea20000300800 */
[----:B------:R-:W-:Y:S02]  /*85ff0*/  ISETP.LT.AND P1, PT, R11, UR7, !P0 ;  /* 0x000000070b007c0c */ /* 0x000fe4000c721270 */
[----:B------:R-:W-:-:S04]  /*86000*/  LOP3.LUT R157, R157, 0xfbffffff, RZ, 0xc0, !PT ;  /* 0xfbffffff9d9d7812 */ /* 0x000fc800078ec0ff */
[----:B------:R-:W-:Y:S02]  /*86010*/  @P2 LOP3.LUT R157, R157, 0x4000000, RZ, 0xfc, !PT ;  /* 0x040000009d9d2812 */ /* 0x000fe400078efcff */
[----:B------:R-:W-:Y:S02]  /*86020*/  ISETP.GE.AND P0, PT, R243, UR60, PT ;  /* 0x0000003cf3007c0c */ /* 0x000fe4000bf06270 */
[----:B------:R-:W-:-:S04]  /*86030*/  LOP3.LUT R157, R157, 0xfdffffff, RZ, 0xc0, !PT ;  /* 0xfdffffff9d9d7812 */ /* 0x000fc800078ec0ff */
[----:B------:R-:W-:Y:S02]  /*86040*/  @P1 LOP3.LUT R157, R157, 0x2000000, RZ, 0xfc, !PT ;  /* 0x020000009d9d1812 */ /* 0x000fe400078efcff */
[----:B------:R-:W-:Y:S02]  /*86050*/  ISETP.LT.AND P1, PT, R14, UR22, !P0 ;  /* 0x000000160e007c0c */ /* 0x000fe4000c721270 */
[----:B------:R-:W-:Y:S02]  /*86060*/  LOP3.LUT R158, R158, 0xfffffffe, RZ, 0xc0, !PT ;  /* 0xfffffffe9e9e7812 */ /* 0x000fe400078ec0ff */
[----:B------:R-:W-:Y:S02]  /*86070*/  LOP3.LUT R157, R157, 0xfeffffff, RZ, 0xc0, !PT ;  /* 0xfeffffff9d9d7812 */ /* 0x000fe400078ec0ff */
[----:B------:R-:W-:Y:S02]  /*86080*/  @P3 LOP3.LUT R158, R158, 0x1, RZ, 0xfc, !PT ;  /* 0x000000019e9e3812 */ /* 0x000fe400078efcff */
[----:B------:R-:W-:-:S02]  /*86090*/  ISETP.LT.AND P3, PT, R13, UR19, !P0 ;  /* 0x000000130d007c0c */ /* 0x000fc4000c761270 */
[----:B------:R-:W-:-:S03]  /*860a0*/  ISETP.LT.AND P2, PT, R12, UR18, !P0 ;  /* 0x000000120c007c0c */ /* 0x000fc6000c741270 */
[----:B------:R-:W-:-:S04]  /*860b0*/  @P1 LOP3.LUT R157, R157, 0x1000000, RZ, 0xfc, !PT ;  /* 0x010000009d9d1812 */ /* 0x000fc800078efcff */
[----:B------:R-:W-:-:S04]  /*860c0*/  LOP3.LUT R157, R157, 0xff7fffff, RZ, 0xc0, !PT ;  /* 0xff7fffff9d9d7812 */ /* 0x000fc800078ec0ff */
[----:B------:R-:W-:Y:S02]  /*860d0*/  @P3 LOP3.LUT R157, R157, 0x800000, RZ, 0xfc, !PT ;  /* 0x008000009d9d3812 */ /* 0x000fe400078efcff */
[----:B------:R-:W-:Y:S02]  /*860e0*/  ISETP.LT.AND P1, PT, R11, UR23, !P0 ;  /* 0x000000170b007c0c */ /* 0x000fe4000c721270 */
[----:B------:R-:W-:Y:S01]  /*860f0*/  LOP3.LUT R157, R157, 0xffbfffff, RZ, 0xc0, !PT ;  /* 0xffbfffff9d9d7812 */ /* 0x000fe200078ec0ff */
[----:B------:R-:W-:-:S03]  /*86100*/  VIADD R243, R10, 0xfa ;  /* 0x000000fa0af37836 */ /* 0x000fc60000000000 */
[----:B------:R-:W-:Y:S02]  /*86110*/  @P2 LOP3.LUT R157, R157, 0x400000, RZ, 0xfc, !PT ;  /* 0x004000009d9d2812 */ /* 0x000fe400078efcff */
[----:B------:R-:W-:Y:S02]  /*86120*/  ISETP.GE.AND P0, PT, R243, UR9, PT ;  /* 0x00000009f3007c0c */ /* 0x000fe4000bf06270 */
[----:B------:R-:W-:-:S04]  /*86130*/  LOP3.LUT R157, R157, 0xffdfffff, RZ, 0xc0, !PT ;  /* 0xffdfffff9d9d7812 */ /* 0x000fc800078ec0ff */
[----:B------:R-:W-:Y:S02]  /*86140*/  @P1 LOP3.LUT R157, R157, 0x200000, RZ, 0xfc, !PT ;  /* 0x002000009d9d1812 */ /* 0x000fe400078efcff */
[----:B------:R-:W-:Y:S02]  /*86150*/  ISETP.LT.AND P1, PT, R14, UR8, !P0 ;  /* 0x000000080e007c0c */ /* 0x000fe4000c721270 */
[----:B------:R-:W-:Y:S02]  /*86160*/  ISETP.LT.AND P3, PT, R13, UR21, !P0 ;  /* 0x000000150d007c0c */ /* 0x000fe4000c761270 */
[----:B------:R-:W-:Y:S02]  /*86170*/  LOP3.LUT R157, R157, 0xffefffff, RZ, 0xc0, !PT ;  /* 0xffefffff9d9d7812 */ /* 0x000fe400078ec0ff */
[----:B------:R-:W-:-:S07]  /*86180*/  ISETP.LT.AND P2, PT, R12, UR20, !P0 ;  /* 0x000000140c007c0c */ /* 0x000fce000c741270 */
        /* <DEDUP_REMOVED lines=53> */
[----:B------:R-:W-:Y:S01]  /*864e0*/  LOP3.LUT R157, R157, 0xfffffffb, RZ, 0xc0, !PT ;  /* 0xfffffffb9d9d7812 */ /* 0x000fe200078ec0ff */
[----:B------:R-:W-:Y:S01]  /*864f0*/  VIADD R243, R10, 0xf5 ;  /* 0x000000f50af37836 */ /* 0x000fe20000000000 */
[----:B------:R-:W-:-:S09]  /*86500*/  ISETP.LT.AND P3, PT, R13, UR41, !P0 ;  /* 0x000000290d007c0c */ /* 0x000fd2000c761270 */
[----:B------:R-:W-:Y:S02]  /*86510*/  @P1 LOP3.LUT R157, R157, 0x4, RZ, 0xfc, !PT ;  /* 0x000000049d9d1812 */ /* 0x000fe400078efcff */
[----:B------:R-:W-:Y:S02]  /*86520*/  ISETP.LT.AND P1, PT, R11, UR47, !P0 ;  /* 0x0000002f0b007c0c */ /* 0x000fe4000c721270 */
[----:B------:R-:W-:Y:S02]  /*86530*/  ISETP.LT.AND P2, PT, R12, UR40, !P0 ;  /* 0x000000280c007c0c */ /* 0x000fe4000c741270 */
[----:B------:R-:W-:Y:S02]  /*86540*/  ISETP.GE.AND P0, PT, R243, UR46, PT ;  /* 0x0000002ef3007c0c */ /* 0x000fe4000bf06270 */
[----:B------:R-:W-:-:S07]  /*86550*/  LOP3.LUT R157, R157, 0xfffffffd, RZ, 0xc0, !PT ;  /* 0xfffffffd9d9d7812 */ /* 0x000fce00078ec0ff */
[----:B------:R-:W-:Y:S02]  /*86560*/  @P1 LOP3.LUT R156, R156, 0x80000000, RZ, 0xfc, !PT ;  /* 0x800000009c9c1812 */ /* 0x000fe400078efcff */
[----:B------:R-:W-:Y:S02]  /*86570*/  ISETP.LT.AND P1, PT, R14, UR45, !P0 ;  /* 0x0000002d0e007c0c */ /* 0x000fe4000c721270 */
[----:B------:R-:W-:Y:S02]  /*86580*/  @P3 LOP3.LUT R157, R157, 0x2, RZ, 0xfc, !PT ;  /* 0x000000029d9d3812 */ /* 0x000fe400078efcff */
[----:B------:R-:W-:Y:S02]  /*86590*/  ISETP.LT.AND P3, PT, R13, UR50, !P0 ;  /* 0x000000320d007c0c */ /* 0x000fe4000c761270 */
[----:B------:R-:W-:Y:S02]  /*865a0*/  LOP3.LUT R156, R156, 0xbfffffff, RZ, 0xc0, !PT ;  /* 0xbfffffff9c9c7812 */ /* 0x000fe400078ec0ff */
[----:B------:R-:W-:-:S05]  /*865b0*/  LOP3.LUT R157, R157, 0xfffffffe, RZ, 0xc0, !PT ;  /* 0xfffffffe9d9d7812 */ /* 0x000fca00078ec0ff */
[----:B------:R-:W-:Y:S02]  /*865c0*/  @P1 LOP3.LUT R156, R156, 0x40000000, RZ, 0xfc, !PT ;  /* 0x400000009c9c1812 */ /* 0x000fe400078efcff */
[----:B------:R-:W-:Y:S02]  /*865d0*/  @P2 LOP3.LUT R157, R157, 0x1, RZ, 0xfc, !PT ;  /* 0x000000019d9d2812 */ /* 0x000fe400078efcff */
[----:B------:R-:W-:Y:S02]  /*865e0*/  ISETP.LT.AND P2, PT, R12, UR49, !P0 ;  /* 0x000000310c007c0c */ /* 0x000fe4000c741270 */
[----:B------:R-:W-:Y:S01]  /*865f0*/  LOP3.LUT R156, R156, 0xdfffffff, RZ, 0xc0, !PT ;  /* 0xdfffffff9c9c7812 */ /* 0x000fe200078ec0ff */
[----:B------:R-:W-:-:S03]  /*86600*/  VIADD R243, R10, 0xf4 ;  /* 0x000000f40af37836 */ /* 0x000fc60000000000 */
[----:B------:R-:W-:Y:S02]  /*86610*/  @P3 LOP3.LUT R156, R156, 0x20000000, RZ, 0xfc, !PT ;  /* 0x200000009c9c3812 */ /* 0x000fe400078efcff */
[----:B------:R-:W-:Y:S02]  /*86620*/  ISETP.LT.AND P1, PT, R11, UR48, !P0 ;  /* 0x000000300b007c0c */ /* 0x000fe4000c721270 */
[----:B------:R-:W-:Y:S02]  /*86630*/  LOP3.LUT R156, R156, 0xefffffff, RZ, 0xc0, !PT ;  /* 0xefffffff9c9c7812 */ /* 0x000fe400078ec0ff */
[----:B------:R-:W-:Y:S02]  /*86640*/  ISETP.GE.AND P0, PT, R243, UR15, PT ;  /* 0x0000000ff3007c0c */ /* 0x000fe4000bf06270 */
[----:B------:R-:W-:Y:S02]  /*86650*/  @P2 LOP3.LUT R156, R156, 0x10000000, RZ, 0xfc, !PT ;  /* 0x100000009c9c2812 */ /* 0x000fe400078efcff */
[----:B------:R-:W-:-:S02]  /*86660*/  ISETP.LT.AND P3, PT, R14, UR14, !P0 ;  /* 0x0000000e0e007c0c */ /* 0x000fc4000c761270 */
[----:B------:R-:W-:-:S04]  /*86670*/  LOP3.LUT R156, R156, 0xf7ffffff, RZ, 0xc0, !PT ;  /* 0xf7ffffff9c9c7812 */ /* 0x000fc800078ec0ff */
[----:B------:R-:W-:Y:S02]  /*86680*/  @P1 LOP3.LUT R156, R156, 0x8000000, RZ, 0xfc, !PT ;  /* 0x080000009c9c1812 */ /* 0x000fe400078efcff */
[----:B------:R-:W-:Y:S02]  /*86690*/  ISETP.LT.AND P2, PT, R13, UR30, !P0 ;  /* 0x0000001e0d007c0c */ /* 0x000fe4000c741270 */
[----:B------:R-:W-:-:S04]  /*866a0*/  LOP3.LUT R156, R156, 0xfbffffff, RZ, 0xc0, !PT ;  /* 0xfbffffff9c9c7812 */ /* 0x000fc800078ec0ff */
[----:B------:R-:W-:Y:S02]  /*866b0*/  @P3 LOP3.LUT R156, R156, 0x4000000, RZ, 0xfc, !PT ;  /* 0x040000009c9c3812 */ /* 0x000fe400078efcff */
[----:B------:R-:W-:Y:S01]  /*866c0*/  ISETP.LT.AND P1, PT, R12, UR31, !P0 ;  /* 0x0000001f0c007c0c */ /* 0x000fe2000c721270 */
[----:B---3--:R-:W-:Y:S01]  /*866d0*/  VIADD R154, R154, UR59 ;  /* 0x0000003b9a9a7c36 */ /* 0x008fe20008000000 */
[----:B------:R-:W-:-:S04]  /*866e0*/  LOP3.LUT R156, R156, 0xfdffffff, RZ, 0xc0, !PT ;  /* 0xfdffffff9c9c7812 */ /* 0x000fc800078ec0ff */
[----:B------:R-:W-:Y:S01]  /*866f0*/  @P2 LOP3.LUT R156, R156, 0x2000000, RZ, 0xfc, !PT ;  /* 0x020000009c9c2812 */ /* 0x000fe200078efcff */
[----:B------:R1:W-:Y:S01]  /*86700*/  STL [R1+0x2770], R154 ;  /* 0x0027709a01007387 */ /* 0x0003e20000100800 */
[----:B------:R-:W-:Y:S02]  /*86710*/  VIADD R243, R10, 0x182 ;  /* 0x000001820af37836 */ /* 0x000fe40000000000 */
[----:B------:R-:W-:Y:S02]  /*86720*/  LOP3.LUT R156, R156, 0xfeffffff, RZ, 0xc0, !PT ;  /* 0xfeffffff9c9c7812 */ /* 0x000fe400078ec0ff */
[----:B------:R-:W-:Y:S01]  /*86730*/  ISETP.LT.AND P0, PT, R11, UR51, !P0 ;  /* 0x000000330b007c0c */ /* 0x000fe2000c701270 */
[----:B-1----:R-:W-:Y:S01]  /*86740*/  VIADD R154, R154, UR16 ;  /* 0x000000109a9a7c36 */ /* 0x002fe20008000000 */
[----:B------:R-:W-:Y:S02]  /*86750*/  @P1 LOP3.LUT R156, R156, 0x1000000, RZ, 0xfc, !PT ;  /* 0x010000009c9c1812 */ /* 0x000fe400078efcff */
[----:B--2---:R-:W-:-:S02]  /*86760*/  ISETP.GE.AND P1, PT, R243, R152, PT ;  /* 0x00000098f300720c */ /* 0x004fc40003f26270 */
[----:B------:R1:W-:Y:S02]  /*86770*/  STL [R1+0x276c], R154 ;  /* 0x00276c9a01007387 */ /* 0x0003e40000100800 */
[----:B------:R-:W-:Y:S02]  /*86780*/  ISETP.LT.AND P2, PT, R12, UR38, !P1 ;  /* 0x000000260c007c0c */ /* 0x000fe4000cf41270 */
[----:B------:R-:W-:Y:S01]  /*86790*/  STL.64 [R1+0x890], R180 ;  /* 0x000890b401007387 */ /* 0x000fe20000100a00 */
[----:B-1----:R-:W-:-:S03]  /*867a0*/  VIADD R154, R154, UR17 ;  /* 0x000000119a9a7c36 */ /* 0x002fc60008000000 */
[----:B------:R-:W-:Y:S01]  /*867b0*/  STL.64 [R1+0x898], R182 ;  /* 0x000898b601007387 */ /* 0x000fe20000100a00 */
[----:B------:R-:W-:-:S03]  /*867c0*/  LOP3.LUT R156, R156, 0xff7fffff, RZ, 0xc0, !PT ;  /* 0xff7fffff9c9c7812 */ /* 0x000fc600078ec0ff */
[----:B------:R-:W-:Y:S01]  /*867d0*/  STL [R1+0x2868], R154 ;  /* 0x0028689a01007387 */ /* 0x000fe20000100800 */
[----:B------:R-:W-:Y:S02]  /*867e0*/  @P0 LOP3.LUT R156, R156, 0x800000, RZ, 0xfc, !PT ;  /* 0x008000009c9c0812 */ /* 0x000fe400078efcff */
[----:B------:R-:W-:Y:S02]  /*867f0*/  ISETP.LT.AND P0, PT, R11, UR34, !P1 ;  /* 0x000000220b007c0c */ /* 0x000fe4000cf01270 */
[----:B------:R-:W-:-:S04]  /*86800*/  LOP3.LUT R157, R157, 0xfff7ffff, RZ, 0xc0, !PT ;  /* 0xfff7ffff9d9d7812 */ /* 0x000fc800078ec0ff */
[----:B------:R-:W-:Y:S02]  /*86810*/  @P2 LOP3.LUT R157, R157, 0x80000, RZ, 0xfc, !PT ;  /* 0x000800009d9d2812 */ /* 0x000fe400078efcff */
[----:B------:R-:W-:Y:S02]  /*86820*/  LOP3.LUT R153, R153, 0xfffffffb, RZ, 0xc0, !PT ;  /* 0xfffffffb99997812 */ /* 0x000fe400078ec0ff */
[----:B------:R-:W-:Y:S02]  /*86830*/  LOP3.LUT R157, R157, 0xffffbfff, RZ, 0xc0, !PT ;  /* 0xffffbfff9d9d7812 */ /* 0x000fe400078ec0ff */
[----:B------:R-:W-:Y:S02]  /*86840*/  @P1 LOP3.LUT R153, R153, 0x4, RZ, 0xfc, !PT ;  /* 0x0000000499991812 */ /* 0x000fe400078efcff */
[----:B------:R-:W-:Y:S02]  /*86850*/  ISETP.GE.AND P4, PT, R11, UR36, PT ;  /* 0x000000240b007c0c */ /* 0x000fe4000bf86270 */
[----:B------:R-:W-:Y:S01]  /*86860*/  @P0 LOP3.LUT R157, R157, 0x4000, RZ, 0xfc, !PT ;  /* 0x000040009d9d0812 */ /* 0x000fe200078efcff */
[----:B------:R-:W-:Y:S01]  /*86870*/  STL [R1+0x329c], R96 ;  /* 0x00329c6001007387 */ /* 0x000fe20000100800 */
[----:B------:R-:W1:Y:S01]  /*86880*/  S2R R243, SR_TID.X ;  /* 0x0000000000f37919 */ /* 0x000e620000002100 */
[----:B------:R-:W-:Y:S01]  /*86890*/  IMAD.MOV.U32 R186, RZ, RZ, R32 ;  /* 0x000000ffffba7224 */ /* 0x000fe200078e0020 */
[----:B------:R-:W-:Y:S01]  /*868a0*/  ULDC UR6, c[0x0][0x22c] ;  /* 0x00008b0000067ab9 */ /* 0x000fe20000000800 */
[----:B------:R-:W-:Y:S01]  /*868b0*/  IMAD.MOV.U32 R187, RZ, RZ, R34 ;  /* 0x000000ffffbb7224 */ /* 0x000fe200078e0022 */
        /* <DEDUP_REMOVED lines=72> */
[----:B------:R-:W-:Y:S04]  /*86d40*/  STL [R1+0x3250], R77 ;  /* 0x0032504d01007387 */ /* 0x000fe80000100800 */
[----:B------:R-:W-:Y:S04]  /*86d50*/  STL [R1+0x324c], R76 ;  /* 0x00324c4c01007387 */ /* 0x000fe80000100800 */
[----:B----4-:R-:W-:Y:S04]  /*86d60*/  STL [R1+0x3248], R75 ;  /* 0x0032484b01007387 */ /* 0x010fe80000100800 */
        /* <DEDUP_REMOVED lines=11> */
[----:B------:R-:W2:Y:S01]  /*86e20*/  LDL.LU R178, [R1+0x94] ;  /* 0x0000940001b27983 */ /* 0x000ea20000300800 */
[----:B-1----:R-:W-:-:S02]  /*86e30*/  IMAD.SHL.U32 R242, R243, 0x40, RZ ;  /* 0x00000040f3f27824 */ /* 0x002fc400078e00ff */
[C---:B------:R-:W-:Y:S01]  /*86e40*/  IMAD.SHL.U32 R241, R243.reuse, 0x10, RZ ;  /* 0x00000010f3f17824 */ /* 0x040fe200078e00ff */
[----:B------:R-:W2:Y:S01]  /*86e50*/  LDL.LU R179, [R1+0x9c] ;  /* 0x00009c0001b37983 */ /* 0x000ea20000300800 */
[----:B------:R-:W-:Y:S01]  /*86e60*/  IMAD.SHL.U32 R243, R243, 0x8, RZ ;  /* 0x00000008f3f37824 */ /* 0x000fe200078e00ff */
[----:B------:R-:W-:Y:S02]  /*86e70*/  LOP3.LUT R242, R242, 0x400, RZ, 0xc0, !PT ;  /* 0x00000400f2f27812 */ /* 0x000fe400078ec0ff */
[----:B------:R-:W2:Y:S01]  /*86e80*/  LDL.LU R177, [R1+0x49c] ;  /* 0x00049c0001b17983 */ /* 0x000ea20000300800 */
[----:B------:R-:W-:-:S03]  /*86e90*/  LOP3.LUT R241, R241, 0xf0, RZ, 0xc0, !PT ;  /* 0x000000f0f1f17812 */ /* 0x000fc600078ec0ff */
[----:B--2---:R1:W-:Y:S01]  /*86ea0*/  STSM.16.M88.4 [R0], R176 ;  /* 0x000000b000007844 */ /* 0x0043e20000000200 */
[----:B------:R-:W-:Y:S06]  /*86eb0*/  BAR.SYNC.DEFER_BLOCKING 0x0 ;  /* 0x0000000000007b1d */ /* 0x000fec0000010000 */
[----:B-1----:R-:W2:Y:S04]  /*86ec0*/  LDL.LU R176, [R1+0x1ca0] ;  /* 0x001ca00001b07983 */ /* 0x002ea80000300800 */
[----:B------:R-:W2:Y:S04]  /*86ed0*/  LDL.LU R177, [R1+0x1ca8] ;  /* 0x001ca80001b17983 */ /* 0x000ea80000300800 */
[----:B------:R-:W2:Y:S04]  /*86ee0*/  LDL.LU R178, [R1+0x18a0] ;  /* 0x0018a00001b27983 */ /* 0x000ea80000300800 */
[----:B------:R-:W2:Y:S04]  /*86ef0*/  LDL.LU R179, [R1+0x18a8] ;  /* 0x0018a80001b37983 */ /* 0x000ea80000300800 */
[----:B------:R-:W1:Y:S01]  /*86f00*/  LDS.128 R4, [R15] ;  /* 0x000000000f047984 */ /* 0x000e620000000c00 */
[----:B------:R-:W-:Y:S06]  /*86f10*/  BAR.SYNC.DEFER_BLOCKING 0x0 ;  /* 0x0000000000007b1d */ /* 0x000fec0000010000 */
[----:B------:R-:W3:Y:S04]  /*86f20*/  LDL.LU R180, [R1+0x14a0] ;  /* 0x0014a00001b47983 */ /* 0x000ee80000300800 */
[----:B-1----:R-:W-:Y:S04]  /*86f30*/  STL.64 [R1+0x90], R4 ;  /* 0x0000900401007387 */ /* 0x002fe80000100a00 */
[----:B------:R-:W-:Y:S04]  /*86f40*/  STL.64 [R1+0x98], R6 ;  /* 0x0000980601007387 */ /* 0x000fe80000100a00 */
[----:B------:R-:W3:Y:S04]  /*86f50*/  LDL.LU R181, [R1+0x14a8] ;  /* 0x0014a80001b57983 */ /* 0x000ee80000300800 */
[----:B------:R-:W3:Y:S04]  /*86f60*/  LDL.LU R182, [R1+0x10a0] ;  /* 0x0010a00001b67983 */ /* 0x000ee80000300800 */
[----:B------:R-:W3:Y:S04]  /*86f70*/  LDL.LU R183, [R1+0x10a8] ;  /* 0x0010a80001b77983 */ /* 0x000ee80000300800 */
[----:B--2---:R1:W-:Y:S01]  /*86f80*/  STSM.16.M88.4 [R0], R176 ;  /* 0x000000b000007844 */ /* 0x0043e20000000200 */
[----:B------:R-:W-:Y:S06]  /*86f90*/  BAR.SYNC.DEFER_BLOCKING 0x0 ;  /* 0x0000000000007b1d */ /* 0x000fec0000010000 */
[----:B-1----:R-:W2:Y:S04]  /*86fa0*/  LDL.LU R176, [R1+0xca0] ;  /* 0x000ca00001b07983 */ /* 0x002ea80000300800 */
[----:B------:R-:W1:Y:S01]  /*86fb0*/  LDS.128 R4, [R15] ;  /* 0x000000000f047984 */ /* 0x000e620000000c00 */
[----:B------:R-:W-:Y:S06]  /*86fc0*/  BAR.SYNC.DEFER_BLOCKING 0x0 ;  /* 0x0000000000007b1d */ /* 0x000fec0000010000 */
[----:B-1----:R-:W-:Y:S04]  /*86fd0*/  STL.64 [R1+0x1c90], R4 ;  /* 0x001c900401007387 */ /* 0x002fe80000100a00 */
[----:B------:R-:W-:Y:S04]  /*86fe0*/  STL.64 [R1+0x1c98], R6 ;  /* 0x001c980601007387 */ /* 0x000fe80000100a00 */
[----:B------:R-:W2:Y:S04]  /*86ff0*/  LDL.LU R177, [R1+0xca8] ;  /* 0x000ca80001b17983 */ /* 0x000ea80000300800 */
[----:B------:R-:W2:Y:S04]  /*87000*/  LDL.LU R178, [R1+0x8a0] ;  /* 0x0008a00001b27983 */ /* 0x000ea80000300800 */
[----:B------:R-:W2:Y:S04]  /*87010*/  LDL.LU R179, [R1+0x8a8] ;  /* 0x0008a80001b37983 */ /* 0x000ea80000300800 */
[----:B---3--:R1:W-:Y:S01]  /*87020*/  STSM.16.M88.4 [R0], R180 ;  /* 0x000000b400007844 */ /* 0x0083e20000000200 */
[----:B------:R-:W-:Y:S06]  /*87030*/  BAR.SYNC.DEFER_BLOCKING 0x0 ;  /* 0x0000000000007b1d */ /* 0x000fec0000010000 */
[----:B-1----:R-:W3:Y:S04]  /*87040*/  LDL.LU R180, [R1+0x4a0] ;  /* 0x0004a00001b47983 */ /* 0x002ee80000300800 */
[----:B------:R-:W1:Y:S01]  /*87050*/  LDS.128 R4, [R15] ;  /* 0x000000000f047984 */ /* 0x000e620000000c00 */
[----:B------:R-:W-:Y:S06]  /*87060*/  BAR.SYNC.DEFER_BLOCKING 0x0 ;  /* 0x0000000000007b1d */ /* 0x000fec0000010000 */
        /* <DEDUP_REMOVED lines=215> */
[----:B---3--:R-:W-:Y:S01]  /*87de0*/  STSM.16.M88.4 [R0], R180 ;  /* 0x000000b400007844 */ /* 0x008fe20000000200 */
[----:B------:R-:W-:Y:S06]  /*87df0*/  BAR.SYNC.DEFER_BLOCKING 0x0 ;  /* 0x0000000000007b1d */ /* 0x000fec0000010000 */
[----:B------:R-:W1:Y:S02]  /*87e00*/  LDS.128 R4, [R15] ;  /* 0x000000000f047984 */ /* 0x000e640000000c00 */
[----:B------:R-:W-:Y:S06]  /*87e10*/  BAR.SYNC.DEFER_BLOCKING 0x0 ;  /* 0x0000000000007b1d */ /* 0x000fec0000010000 */
[----:B-1----:R-:W-:Y:S04]  /*87e20*/  STL.64 [R1+0xc0], R4 ;  /* 0x0000c00401007387 */ /* 0x002fe80000100a00 */
[----:B------:R-:W-:Y:S04]  /*87e30*/  STL.64 [R1+0xc8], R6 ;  /* 0x0000c80601007387 */ /* 0x000fe80000100a00 */
[----:B--2---:R1:W-:Y:S01]  /*87e40*/  STSM.16.M88.4 [R0], R176 ;  /* 0x000000b000007844 */ /* 0x0043e20000000200 */
[----:B------:R-:W-:Y:S06]  /*87e50*/  BAR.SYNC.DEFER_BLOCKING 0x0 ;  /* 0x0000000000007b1d */ /* 0x000fec0000010000 */
[----:B-1----:R-:W2:Y:S04]  /*87e60*/  LDL.LU R176, [R1+0x14d0] ;  /* 0x0014d00001b07983 */ /* 0x002ea80000300800 */
[----:B------:R-:W2:Y:S04]  /*87e70*/  LDL.LU R177, [R1+0x14d8] ;  /* 0x0014d80001b17983 */ /* 0x000ea80000300800 */
[----:B------:R-:W2:Y:S04]  /*87e80*/  LDL.LU R178, [R1+0x10d0] ;  /* 0x0010d00001b27983 */ /* 0x000ea80000300800 */
[----:B------:R-:W2:Y:S04]  /*87e90*/  LDL.LU R179, [R1+0x10d8] ;  /* 0x0010d80001b37983 */ /* 0x000ea80000300800 */
[----:B------:R-:W1:Y:S01]  /*87ea0*/  LDS.128 R4, [R15] ;  /* 0x000000000f047984 */ /* 0x000e620000000c00 */
[----:B------:R-:W-:-:S02]  /*87eb0*/  IADD3 R152, R242, UR61, R241 ;  /* 0x0000003df2987c10 */ /* 0x000fc4000fffe0f1 */
[----:B------:R-:W-:-:S05]  /*87ec0*/  LOP3.LUT R154, R243, 0x300, RZ, 0xc0, !PT ;  /* 0x00000300f39a7812 */ /* 0x000fca00078ec0ff */
[----:B------:R-:W-:Y:S01]  /*87ed0*/  IMAD.IADD R152, R152, 0x1, R154 ;  /* 0x0000000198987824 */ /* 0x000fe200078e029a */
[----:B------:R-:W-:Y:S06]  /*87ee0*/  BAR.SYNC.DEFER_BLOCKING 0x0 ;  /* 0x0000000000007b1d */ /* 0x000fec0000010000 */
[----:B-1----:R-:W-:Y:S04]  /*87ef0*/  STL.64 [R1+0x1e70], R4 ;  /* 0x001e700401007387 */ /* 0x002fe80000100a00 */
[----:B------:R-:W-:Y:S01]  /*87f00*/  STL.64 [R1+0x1e78], R6 ;  /* 0x001e780601007387 */ /* 0x000fe20000100a00 */
[----:B------:R-:W1:Y:S03]  /*87f10*/  S2R R243, SR_TID.X ;  /* 0x0000000000f37919 */ /* 0x000e660000002100 */
[----:B--2---:R2:W-:Y:S04]  /*87f20*/  STSM.16.M88.4 [R152], R176 ;  /* 0x000000b098007844 */ /* 0x0045e80000000200 */
[----:B--2---:R-:W2:Y:S04]  /*87f30*/  LDL.LU R176, [R1+0xcd0] ;  /* 0x000cd00001b07983 */ /* 0x004ea80000300800 */
[----:B------:R-:W2:Y:S04]  /*87f40*/  LDL.LU R177, [R1+0xcd8] ;  /* 0x000cd80001b17983 */ /* 0x000ea80000300800 */
[----:B------:R-:W2:Y:S04]  /*87f50*/  LDL.LU R178, [R1+0x8d0] ;  /* 0x0008d00001b27983 */ /* 0x000ea80000300800 */
[----:B------:R-:W2:Y:S01]  /*87f60*/  LDL.LU R179, [R1+0x8d8] ;  /* 0x0008d80001b37983 */ /* 0x000ea20000300800 */
[----:B------:R-:W-:Y:S01]  /*87f70*/  BAR.SYNC.DEFER_BLOCKING 0x0 ;  /* 0x0000000000007b1d */ /* 0x000fe20000010000 */
[----:B-1----:R-:W-:-:S04]  /*87f80*/  LOP3.LUT R154, R243, 0x7f, RZ, 0xc0, !PT ;  /* 0x0000007ff39a7812 */ /* 0x002fc800078ec0ff */
[----:B------:R-:W-:Y:S01]  /*87f90*/  LEA R154, R154, UR61, 0x4 ;  /* 0x0000003d9a9a7c11 */ /* 0x000fe2000f8e20ff */
[----:B------:R-:W-:Y:S01]  /*87fa0*/  VIADD R96, R10, 0xf3 ;  /* 0x000000f30a607836 */ /* 0x000fe20000000000 */
[----:B------:R-:W-:Y:S01]  /*87fb0*/  LOP3.LUT R156, R156, 0xffbfffff, RZ, 0xc0, !PT ;  /* 0xffbfffff9c9c7812 */ /* 0x000fe200078ec0ff */
[----:B------:R-:W3:Y:S01]  /*87fc0*/  LDL.LU R180, [R1+0x4d0] ;  /* 0x0004d00001b47983 */ /* 0x000ee20000300800 */
[----:B------:R-:W-:Y:S01]  /*87fd0*/  VIADD R95, R10, 0xf2 ;  /* 0x000000f20a5f7836 */ /* 0x000fe20000000000 */
[----:B------:R-:W-:Y:S02]  /*87fe0*/  ULDC UR61, c[0x0][0x228] ;  /* 0x00008a00003d7ab9 */ /* 0x000fe40000000800 */
        /* <DEDUP_REMOVED lines=1525> */
[----:B--2---:R1:W-:Y:S01]  /*8df40*/  STSM.16.M88.4 [R152], R176 ;  /* 0x000000b098007844 */ /* 0x0043e20000000200 */
[----:B------:R-:W-:Y:S06]  /*8df50*/  BAR.SYNC.DEFER_BLOCKING 0x0 ;  /* 0x0000000000007b1d */ /* 0x000fec0000010000 */
[----:B-1----:R-:W2:Y:S04]  /*8df60*/  LDL.LU R176, [R1+0x1a04] ;  /* 0x001a040001b07983 */ /* 0x002ea80000300800 */
[----:B------:R-:W1:Y:S04]  /*8df70*/  LDS.128 R4, [R154] ;  /* 0x000000009a047984 */ /* 0x000e680000000c00 */
[----:B-1----:R-:W-:Y:S04]  /*8df80*/  STL.64 [R1+0x15f0], R4 ;  /* 0x0015f00401007387 */ /* 0x002fe80000100a00 */
[----:B------:R-:W-:Y:S04]  /*8df90*/  STL.64 [R1+0x15f8], R6 ;  /* 0x0015f80601007387 */ /* 0x000fe80000100a00 */
[----:B------:R-:W2:Y:S04]  /*8dfa0*/  LDL.LU R177, [R1+0x1a0c] ;  /* 0x001a0c0001b17983 */ /* 0x000ea80000300800 */
[----:B------:R-:W2:Y:S04]  /*8dfb0*/  LDL.LU R178, [R1+0x1604] ;  /* 0x0016040001b27983 */ /* 0x000ea80000300800 */
[----:B------:R-:W2:Y:S01]  /*8dfc0*/  LDL.LU R179, [R1+0x160c] ;  /* 0x00160c0001b37983 */ /* 0x000ea20000300800 */
[----:B------:R-:W-:Y:S01]  /*8dfd0*/  BAR.SYNC.DEFER_BLOCKING 0x0 ;  /* 0x0000000000007b1d */ /* 0x000fe20000010000 */
[----:B------:R-:W-:-:S02]  /*8dfe0*/  IMAD.MOV.U32 R182, RZ, RZ, R24 ;  /* 0x000000ffffb67224 */ /* 0x000fc400078e0018 */
[----:B------:R-:W-:-:S05]  /*8dff0*/  IMAD.MOV.U32 R183, RZ, RZ, R26 ;  /* 0x000000ffffb77224 */ /* 0x000fca00078e001a */
        /* <DEDUP_REMOVED lines=140> */
[----:B------:R-:W4:Y:S04]  /*8e8c0*/  LDL.LU R184, [R1+0x220] ;  /* 0x0002200001b87983 */ /* 0x000f280000300800 */
[----:B---3--:R-:W-:Y:S01]  /*8e8d0*/  STSM.16.M88.4 [R152], R180 ;  /* 0x000000b498007844 */ /* 0x008fe20000000200 */
[----:B------:R-:W-:Y:S06]  /*8e8e0*/  BAR.SYNC.DEFER_BLOCKING 0x0 ;  /* 0x0000000000007b1d */ /* 0x000fec0000010000 */
[----:B------:R-:W1:Y:S02]  /*8e8f0*/  LDS.128 R4, [R154] ;  /* 0x000000009a047984 */ /* 0x000e640000000c00 */
[----:B------:R-:W-:Y:S06]  /*8e900*/  BAR.SYNC.DEFER_BLOCKING 0x0 ;  /* 0x0000000000007b1d */ /* 0x000fec0000010000 */
[----:B-1----:R-:W-:Y:S04]  /*8e910*/  STL.64 [R1+0x1a10], R4 ;  /* 0x001a100401007387 */ /* 0x002fe80000100a00 */
[----:B------:R-:W-:Y:S04]  /*8e920*/  STL.64 [R1+0x1a18], R6 ;  /* 0x001a180601007387 */ /* 0x000fe80000100a00 */
[----:B------:R-:W4:Y:S04]  /*8e930*/  LDL.LU R185, [R1+0x228] ;  /* 0x0002280001b97983 */ /* 0x000f280000300800 */
[----:B------:R-:W3:Y:S04]  /*8e940*/  LDL.LU R180, [R1+0x1a24] ;  /* 0x001a240001b47983 */ /* 0x000ee80000300800 */
[----:B--2---:R-:W-:Y:S01]  /*8e950*/  STSM.16.M88.4 [R152], R176 ;  /* 0x000000b098007844 */ /* 0x004fe20000000200 */
[----:B------:R-:W-:Y:S06]  /*8e960*/  BAR.SYNC.DEFER_BLOCKING 0x0 ;  /* 0x0000000000007b1d */ /* 0x000fec0000010000 */
[----:B------:R-:W1:Y:S02]  /*8e970*/  LDS.128 R4, [R154] ;  /* 0x000000009a047984 */ /* 0x000e640000000c00 */
[----:B------:R-:W-:Y:S06]  /*8e980*/  BAR.SYNC.DEFER_BLOCKING 0x0 ;  /* 0x0000000000007b1d */ /* 0x000fec0000010000 */
[----:B-1----:R-:W-:Y:S04]  /*8e990*/  STL.64 [R1+0x1610], R4 ;  /* 0x0016100401007387 */ /* 0x002fe80000100a00 */
[----:B------:R-:W-:Y:S04]  /*8e9a0*/  STL.64 [R1+0x1618], R6 ;  /* 0x0016180601007387 */ /* 0x000fe80000100a00 */
[----:B------:R-:W3:Y:S04]  /*8e9b0*/  LDL.LU R181, [R1+0x1a2c] ;  /* 0x001a2c0001b57983 */ /* 0x000ee80000300800 */
[----:B------:R-:W3:Y:S04]  /*8e9c0*/  LDL.LU R182, [R1+0x1624] ;  /* 0x0016240001b67983 */ /* 0x000ee80000300800 */
[----:B------:R-:W3:Y:S04]  /*8e9d0*/  LDL.LU R183, [R1+0x162c] ;  /* 0x00162c0001b77983 */ /* 0x000ee80000300800 */
[----:B------:R-:W2:Y:S04]  /*8e9e0*/  LDL.LU R176, [R1+0x1224] ;  /* 0x0012240001b07983 */ /* 0x000ea80000300800 */
[----:B----4-:R-:W-:Y:S01]  /*8e9f0*/  STSM.16.M88.4 [R152], R184 ;  /* 0x000000b898007844 */ /* 0x010fe20000000200 */
[----:B------:R-:W-:Y:S06]  /*8ea00*/  BAR.SYNC.DEFER_BLOCKING 0x0 ;  /* 0x0000000000007b1d */ /* 0x000fec0000010000 */
[----:B------:R-:W1:Y:S02]  /*8ea10*/  LDS.128 R4, [R154] ;  /* 0x000000009a047984 */ /* 0x000e640000000c00 */
        /* <DEDUP_REMOVED lines=23> */
[----:B------:R-:W2:Y:S01]  /*8eb90*/  LDL.LU R177, [R1+0x22c] ;  /* 0x00022c0001b17983 */ /* 0x000ea20000300800 */
[----:B------:R-:W-:-:S03]  /*8eba0*/  IMAD.MOV.U32 R178, RZ, RZ, R33 ;  /* 0x000000ffffb27224 */ /* 0x000fc600078e0021 */
[----:B------:R-:W4:Y:S01]  /*8ebb0*/  LDL.LU R32, [R1+0x1a30] ;  /* 0x001a300001207983 */ /* 0x000f220000300800 */
[----:B------:R-:W-:-:S03]  /*8ebc0*/  IMAD.MOV.U32 R179, RZ, RZ, R35 ;  /* 0x000000ffffb37224 */ /* 0x000fc600078e0023 */
[----:B---3--:R-:W-:Y:S01]  /*8ebd0*/  STSM.16.M88.4 [R152], R180 ;  /* 0x000000b498007844 */ /* 0x008fe20000000200 */
[----:B------:R-:W-:Y:S06]  /*8ebe0*/  BAR.SYNC.DEFER_BLOCKING 0x0 ;  /* 0x0000000000007b1d */ /* 0x000fec0000010000 */
[----:B------:R-:W1:Y:S02]  /*8ebf0*/  LDS.128 R4, [R154] ;  /* 0x000000009a047984 */ /* 0x000e640000000c00 */
[----:B------:R-:W-:Y:S06]  /*8ec00*/  BAR.SYNC.DEFER_BLOCKING 0x0 ;  /* 0x0000000000007b1d */ /* 0x000fec0000010000 */
[----:B-1----:R-:W-:Y:S04]  /*8ec10*/  STL.64 [R1+0x620], R4 ;  /* 0x0006200401007387 */ /* 0x002fe80000100a00 */
[----:B------:R-:W-:Y:S04]  /*8ec20*/  STL.64 [R1+0x628], R6 ;  /* 0x0006280601007387 */ /* 0x000fe80000100a00 */
[----:B------:R-:W4:Y:S04]  /*8ec30*/  LDL.LU R33, [R1+0x1a38] ;  /* 0x001a380001217983 */ /* 0x000f280000300800 */
[----:B------:R-:W4:Y:S04]  /*8ec40*/  LDL.LU R34, [R1+0x1630] ;  /* 0x0016300001227983 */ /* 0x000f280000300800 */
[----:B------:R-:W4:Y:S04]  /*8ec50*/  LDL.LU R35, [R1+0x1638] ;  /* 0x0016380001237983 */ /* 0x000f280000300800 */
        /* <DEDUP_REMOVED lines=10> */
[----:B----4-:R1:W-:Y:S01]  /*8ed00*/  STSM.16.M88.4 [R152], R32 ;  /* 0x0000002098007844 */ /* 0x0103e20000000200 */
        /* <DEDUP_REMOVED lines=17> */
[----:B---3--:R1:W-:Y:S01]  /*8ee20*/  STSM.16.M88.4 [R152], R32 ;  /* 0x0000002098007844 */ /* 0x0083e20000000200 */
[----:B------:R-:W-:Y:S06]  /*8ee30*/  BAR.SYNC.DEFER_BLOCKING 0x0 ;  /* 0x0000000000007b1d */ /* 0x000fec0000010000 */
[----:B-1----:R-:W3:Y:S04]  /*8ee40*/  LDL.LU R32, [R1+0x1a34] ;  /* 0x001a340001207983 */ /* 0x002ee80000300800 */
[----:B------:R-:W1:Y:S04]  /*8ee50*/  LDS.128 R4, [R154] ;  /* 0x000000009a047984 */ /* 0x000e680000000c00 */
[----:B-1----:R-:W-:Y:S04]  /*8ee60*/  STL.64 [R1+0x1620], R4 ;  /* 0x0016200401007387 */ /* 0x002fe80000100a00 */
[----:B------:R-:W-:Y:S04]  /*8ee70*/  STL.64 [R1+0x1628], R6 ;  /* 0x0016280601007387 */ /* 0x000fe80000100a00 */
[----:B------:R-:W3:Y:S04]  /*8ee80*/  LDL.LU R33, [R1+0x1a3c] ;  /* 0x001a3c0001217983 */ /* 0x000ee80000300800 */
[----:B------:R-:W3:Y:S04]  /*8ee90*/  LDL.LU R34, [R1+0x1634] ;  /* 0x0016340001227983 */ /* 0x000ee80000300800 */
[----:B------:R-:W3:Y:S01]  /*8eea0*/  LDL.LU R35, [R1+0x163c] ;  /* 0x00163c0001237983 */ /* 0x000ee20000300800 */
[----:B------:R-:W-:Y:S01]  /*8eeb0*/  BAR.SYNC.DEFER_BLOCKING 0x0 ;  /* 0x0000000000007b1d */ /* 0x000fe20000010000 */
[----:B------:R-:W-:-:S02]  /*8eec0*/  IMAD.MOV.U32 R178, RZ, RZ, R36 ;  /* 0x000000ffffb27224 */ /* 0x000fc400078e0024 */
[----:B------:R-:W-:-:S05]  /*8eed0*/  IMAD.MOV.U32 R179, RZ, RZ, R38 ;  /* 0x000000ffffb37224 */ /* 0x000fca00078e0026 */
        /* <DEDUP_REMOVED lines=39> */
[----:B------:R-:W-:-:S03]  /*8f150*/  IMAD.MOV.U32 R179, RZ, RZ, R39 ;  /* 0x000000ffffb37224 */ /* 0x000fc600078e0027 */
[----:B------:R-:W4:Y:S04]  /*8f160*/  LDL.LU R36, [R1+0x1240] ;  /* 0x0012400001247983 */ /* 0x000f280000300800 */
[----:B--2---:R-:W-:Y:S01]  /*8f170*/  STSM.16.M88.4 [R152], R176 ;  /* 0x000000b098007844 */ /* 0x004fe20000000200 */
        /* <DEDUP_REMOVED lines=8> */
[----:B---3--:R1:W-:Y:S01]  /*8f200*/  STSM.16.M88.4 [R152], R32 ;  /* 0x0000002098007844 */ /* 0x0083e20000000200 */
        /* <DEDUP_REMOVED lines=576> */
[----:B------:R-:W4:Y:S01]  /*91610*/  LDL.LU R41, [R1+0x2b8] ;  /* 0x0002b80001297983 */ /* 0x000f220000300800 */
[----:B------:R-:W-:-:S03]  /*91620*/  ISETP.GE.AND P0, PT, R96, UR6, PT ;  /* 0x0000000660007c0c */ /* 0x000fc6000bf06270 */
[----:B------:R-:W3:Y:S01]  /*91630*/  LDL.LU R36, [R1+0x1ab4] ;  /* 0x001ab40001247983 */ /* 0x000ee20000300800 */
[----:B------:R-:W-:Y:S01]  /*91640*/  ISETP.LT.AND P3, PT, R14, UR21, !P0 ;  /* 0x000000150e007c0c */ /* 0x000fe2000c761270 */
[C---:B------:R-:W-:Y:S01]  /*91650*/  VIADD R94, R10.reuse, 0xf1 ;  /* 0x000000f10a5e7836 */ /* 0x040fe20000000000 */
[----:B------:R-:W-:Y:S01]  /*91660*/  ISETP.LT.AND P2, PT, R13, UR15, !P0 ;  /* 0x0000000f0d007c0c */ /* 0x000fe2000c741270 */
[----:B------:R-:W-:Y:S01]  /*91670*/  VIADD R93, R10, 0xf0 ;  /* 0x000000f00a5d7836 */ /* 0x000fe20000000000 */
[----:B------:R-:W-:Y:S01]  /*91680*/  ISETP.LT.AND P1, PT, R12, UR12, !P0 ;  /* 0x0000000c0c007c0c */ /* 0x000fe2000c721270 */
[C---:B------:R-:W-:Y:S02]  /*91690*/  VIADD R92, R10.reuse, 0xef ;  /* 0x000000ef0a5c7836 */ /* 0x040fe40000000000 */
[C---:B------:R-:W-:Y:S01]  /*916a0*/  VIADD R91, R10.reuse, 0xee ;  /* 0x000000ee0a5b7836 */ /* 0x040fe20000000000 */
[----:B------:R-:W-:Y:S01]  /*916b0*/  LOP3.LUT R29, R29, 0x7fffffff, RZ, 0xc0, !PT ;  /* 0x7fffffff1d1d7812 */ /* 0x000fe200078ec0ff */
[----:B------:R-:W-:-:S02]  /*916c0*/  VIADD R90, R10, 0xed ;  /* 0x000000ed0a5a7836 */ /* 0x000fc40000000000 */
[C---:B------:R-:W-:Y:S02]  /*916d0*/  VIADD R89, R10.reuse, 0xec ;  /* 0x000000ec0a597836 */ /* 0x040fe40000000000 */
[----:B------:R-:W-:Y:S01]  /*916e0*/  VIADD R88, R10, 0xeb ;  /* 0x000000eb0a587836 */ /* 0x000fe20000000000 */
[----:B------:R-:W-:Y:S01]  /*916f0*/  @P3 LOP3.LUT R156, R156, 0x400000, RZ, 0xfc, !PT ;  /* 0x004000009c9c3812 */ /* 0x000fe200078efcff */
[----:B------:R-:W-:Y:S02]  /*91700*/  IMAD.MOV.U32 R42, RZ, RZ, R68 ;  /* 0x000000ffff2a7224 */ /* 0x000fe400078e0044 */
[----:B------:R-:W-:Y:S01]  /*91710*/  VIADD R87, R10, 0xea ;  /* 0x000000ea0a577836 */ /* 0x000fe20000000000 */
[----:B------:R-:W-:Y:S01]  /*91720*/  LOP3.LUT R156, R156, 0xffdfffff, RZ, 0xc0, !PT ;  /* 0xffdfffff9c9c7812 */ /* 0x000fe200078ec0ff */
[----:B------:R-:W-:Y:S02]  /*91730*/  IMAD.MOV.U32 R43, RZ, RZ, R70 ;  /* 0x000000ffff2b7224 */ /* 0x000fe400078e0046 */
[----:B------:R-:W-:Y:S01]  /*91740*/  VIADD R86, R10, 0xe7 ;  /* 0x000000e70a567836 */ /* 0x000fe20000000000 */
[----:B------:R-:W-:Y:S01]  /*91750*/  @P2 LOP3.LUT R156, R156, 0x200000, RZ, 0xfc, !PT ;  /* 0x002000009c9c2812 */ /* 0x000fe200078efcff */
[----:B------:R-:W-:Y:S01]  /*91760*/  VIADD R30, R10, 0xe9 ;  /* 0x000000e90a1e7836 */ /* 0x000fe20000000000 */
[----:B------:R-:W-:Y:S01]  /*91770*/  ISETP.LT.AND P0, PT, R11, UR7, !P0 ;  /* 0x000000070b007c0c */ /* 0x000fe2000c701270 */
[----:B------:R-:W-:Y:S01]  /*91780*/  ULDC.64 UR6, c[0x0][0x228] ;  /* 0x00008a0000067ab9 */ /* 0x000fe20000000a00 */
        /* <DEDUP_REMOVED lines=8> */
[----:B------:R-:W-:Y:S01]  /*91810*/  ULDC UR15, c[0x0][0x228] ;  /* 0x00008a00000f7ab9 */ /* 0x000fe20000000800 */
[----:B------:R-:W-:Y:S01]  /*91820*/  ULDC UR12, c[0x0][0x228] ;  /* 0x00008a00000c7ab9 */ /* 0x000fe20000000800 */
[----:B------:R-:W-:Y:S01]  /*91830*/  ULDC UR21, c[0x0][0x228] ;  /* 0x00008a0000157ab9 */ /* 0x000fe20000000800 */
[----:B------:R-:W-:Y:S02]  /*91840*/  @P0 LOP3.LUT R156, R156, 0x80000, RZ, 0xfc, !PT ;  /* 0x000800009c9c0812 */ /* 0x000fe400078efcff */
[----:B------:R-:W-:-:S04]  /*91850*/  ISETP.GE.AND P0, PT, R95, UR7, PT ;  /* 0x000000075f007c0c */ /* 0x000fc8000bf06270 */
[----:B------:R-:W-:Y:S01]  /*91860*/  ISETP.LT.AND P3, PT, R14, UR6, !P0 ;  /* 0x000000060e007c0c */ /* 0x000fe2000c761270 */
[----:B------:R-:W-:Y:S01]  /*91870*/  ULDC.64 UR6, c[0x0][0x228] ;  /* 0x00008a0000067ab9 */ /* 0x000fe20000000a00 */
[----:B------:R-:W-:Y:S01]  /*91880*/  ISETP.LT.AND P2, PT, R13, UR22, !P0 ;  /* 0x000000160d007c0c */ /* 0x000fe2000c741270 */
[----:B------:R-:W-:Y:S01]  /*91890*/  ULDC UR22, c[0x0][0x228] ;  /* 0x00008a0000167ab9 */ /* 0x000fe20000000800 */
[----:B------:R-:W-:Y:S02]  /*918a0*/  LOP3.LUT R156, R156, 0xfffbffff, RZ, 0xc0, !PT ;  /* 0xfffbffff9c9c7812 */ /* 0x000fe400078ec0ff */
[----:B------:R-:W-:Y:S01]  /*918b0*/  ISETP.LT.AND P1, PT, R12, UR60, !P0 ;  /* 0x0000003c0c007c0c */ /* 0x000fe2000c721270 */
[----:B------:R-:W-:-:S06]  /*918c0*/  VIADD R82, R10, 0xe3 ;  /* 0x000000e30a527836 */ /* 0x000fcc0000000000 */
[----:B------:R-:W-:Y:S01]  /*918d0*/  @P3 LOP3.LUT R156, R156, 0x40000, RZ, 0xfc, !PT ;  /* 0x000400009c9c3812 */ /* 0x000fe200078efcff */
[----:B------:R-:W-:Y:S01]  /*918e0*/  VIADD R81, R10, 0xe2 ;  /* 0x000000e20a517836 */ /* 0x000fe20000000000 */
[----:B------:R-:W-:Y:S02]  /*918f0*/  ULDC UR60, c[0x0][0x228] ;  /* 0x00008a00003c7ab9 */ /* 0x000fe40000000800 */
[----:B------:R-:W-:-:S04]  /*91900*/  LOP3.LUT R156, R156, 0xfffdffff, RZ, 0xc0, !PT ;  /* 0xfffdffff9c9c7812 */ /* 0x000fc800078ec0ff */
[----:B------:R-:W-:Y:S02]  /*91910*/  @P2 LOP3.LUT R156, R156, 0x20000, RZ, 0xfc, !PT ;  /* 0x000200009c9c2812 */ /* 0x000fe400078efcff */
[----:B------:R-:W-:Y:S01]  /*91920*/  ISETP.LT.AND P0, PT, R11, UR61, !P0 ;  /* 0x0000003d0b007c0c */ /* 0x000fe2000c701270 */
[----:B------:R-:W-:Y:S01]  /*91930*/  ULDC UR61, c[0x0][0x228] ;  /* 0x00008a00003d7ab9 */ /* 0x000fe20000000800 */
[----:B--2---:R-:W-:Y:S01]  /*91940*/  STSM.16.M88.4 [R152], R32 ;  /* 0x0000002098007844 */ /* 0x004fe20000000200 */
[----:B------:R-:W-:Y:S06]  /*91950*/  BAR.SYNC.DEFER_BLOCKING 0x0 ;  /* 0x0000000000007b1d */ /* 0x000fec0000010000 */
[----:B------:R-:W1:Y:S01]  /*91960*/  LDS.128 R4, [R154] ;  /* 0x000000009a047984 */ /* 0x000e620000000c00 */
[----:B------:R-:W-:Y:S01]  /*91970*/  LOP3.LUT R156, R156, 0xfffeffff, RZ, 0xc0, !PT ;  /* 0xfffeffff9c9c7812 */ /* 0x000fe200078ec0ff */
[----:B------:R-:W-:Y:S06]  /*91980*/  BAR.SYNC.DEFER_BLOCKING 0x0 ;  /* 0x0000000000007b1d */ /* 0x000fec0000010000 */
[----:B-1----:R-:W-:Y:S04]  /*91990*/  STL.64 [R1+0x1aa0], R4 ;  /* 0x001aa00401007387 */ /* 0x002fe80000100a00 */
[----:B------:R-:W-:Y:S04]  /*919a0*/  STL.64 [R1+0x1aa8], R6 ;  /* 0x001aa80601007387 */ /* 0x000fe80000100a00 */
[----:B------:R-:W3:Y:S04]  /*919b0*/  LDL.LU R37, [R1+0x1abc] ;  /* 0x001abc0001257983 */ /* 0x000ee80000300800 */
[----:B------:R-:W3:Y:S04]  /*919c0*/  LDL.LU R38, [R1+0x16b4] ;  /* 0x0016b40001267983 */ /* 0x000ee80000300800 */
[----:B------:R-:W3:Y:S01]  /*919d0*/  LDL.LU R39, [R1+0x16bc] ;  /* 0x0016bc0001277983 */ /* 0x000ee20000300800 */
[----:B------:R-:W-:-:S03]  /*919e0*/  @P1 LOP3.LUT R156, R156, 0x10000, RZ, 0xfc, !PT ;  /* 0x000100009c9c1812 */ /* 0x000fc600078efcff */
[----:B------:R-:W2:Y:S01]  /*919f0*/  LDL.LU R32, [R1+0x12b4] ;  /* 0x0012b40001207983 */ /* 0x000ea20000300800 */
[----:B------:R-:W-:-:S04]  /*91a00*/  LOP3.LUT R156, R156, 0xffff7fff, RZ, 0xc0, !PT ;  /* 0xffff7fff9c9c7812 */ /* 0x000fc800078ec0ff */
        /* <DEDUP_REMOVED lines=8> */
[----:B----4-:R-:W-:Y:S06]  /*91a90*/  STSM.16.M88.4 [R152], R40 ;  /* 0x0000002898007844 */ /* 0x010fec0000000200 */
[----:B------:R-:W-:Y:S01]  /*91aa0*/  @P3 LOP3.LUT R156, R156, 0x4000, RZ, 0xfc, !PT ;  /* 0x000040009c9c3812 */ /* 0x000fe200078efcff */
[----:B------:R-:W-:Y:S03]  /*91ab0*/  BAR.SYNC.DEFER_BLOCKING 0x0 ;  /* 0x0000000000007b1d */ /* 0x000fe60000010000 */
[----:B------:R-:W-:-:S03]  /*91ac0*/  LOP3.LUT R156, R156, 0xffffdfff, RZ, 0xc0, !PT ;  /* 0xffffdfff9c9c7812 */ /* 0x000fc600078ec0ff */
[----:B------:R-:W-:Y:S01]  /*91ad0*/  ULDC UR19, c[0x0][0x228] ;  /* 0x00008a0000137ab9 */ /* 0x000fe20000000800 */
[----:B------:R-:W-:Y:S02]  /*91ae0*/  @P2 LOP3.LUT R156, R156, 0x2000, RZ, 0xfc, !PT ;  /* 0x000020009c9c2812 */ /* 0x000fe400078efcff */
[----:B------:R-:W-:Y:S01]  /*91af0*/  ISETP.LT.AND P0, PT, R11, UR9, !P0 ;  /* 0x000000090b007c0c */ /* 0x000fe2000c701270 */
[----:B------:R-:W-:Y:S01]  /*91b00*/  ULDC UR9, c[0x0][0x228] ;  /* 0x00008a0000097ab9 */ /* 0x000fe20000000800 */
[----:B------:R-:W-:-:S04]  /*91b10*/  LOP3.LUT R156, R156, 0xffffefff, RZ, 0xc0, !PT ;  /* 0xffffefff9c9c7812 */ /* 0x000fc800078ec0ff */
[----:B------:R-:W-:-:S04]  /*91b20*/  @P1 LOP3.LUT R156, R156, 0x1000, RZ, 0xfc, !PT ;  /* 0x000010009c9c1812 */ /* 0x000fc800078efcff */
[----:B------:R-:W-:-:S04]  /*91b30*/  LOP3.LUT R156, R156, 0xfffff7ff, RZ, 0xc0, !PT ;  /* 0xfffff7ff9c9c7812 */ /* 0x000fc800078ec0ff */
[----:B------:R-:W-:Y:S01]  /*91b40*/  @P0 LOP3.LUT R156, R156, 0x800, RZ, 0xfc, !PT ;  /* 0x000008009c9c0812 */ /* 0x000fe200078efcff */
[----:B------:R-:W1:Y:S01]  /*91b50*/  LDS.128 R4, [R154] ;  /* 0x000000009a047984 */ /* 0x000e620000000c00 */
[----:B------:R-:W-:Y:S01]  /*91b60*/  ISETP.GE.AND P0, PT, R93, UR59, PT ;  /* 0x0000003b5d007c0c */ /* 0x000fe2000bf06270 */
[----:B------:R-:W-:Y:S01]  /*91b70*/  VIADD R80, R10, 0xe1 ;  /* 0x000000e10a507836 */ /* 0x000fe20000000000 */
[----:B------:R-:W-:Y:S01]  /*91b80*/  LOP3.LUT R156, R156, 0xfffffbff, RZ, 0xc0, !PT ;  /* 0xfffffbff9c9c7812 */ /* 0x000fe200078ec0ff */
[----:B------:R-:W-:Y:S01]  /*91b90*/  BAR.SYNC.DEFER_BLOCKING 0x0 ;  /* 0x0000000000007b1d */ /* 0x000fe20000010000 */
[----:B------:R-:W-:Y:S02]  /*91ba0*/  ISETP.LT.AND P3, PT, R14, UR58, !P0 ;  /* 0x0000003a0e007c0c */ /* 0x000fe4000c761270 */
[----:B------:R-:W-:Y:S02]  /*91bb0*/  ISETP.LT.AND P2, PT, R13, UR57, !P0 ;  /* 0x000000390d007c0c */ /* 0x000fe4000c741270 */
[----:B------:R-:W-:Y:S01]  /*91bc0*/  ISETP.LT.AND P1, PT, R12, UR56, !P0 ;  /* 0x000000380c007c0c */ /* 0x000fe2000c721270 */
[----:B------:R-:W-:Y:S01]  /*91bd0*/  ULDC UR58, c[0x0][0x228] ;  /* 0x00008a00003a7ab9 */ /* 0x000fe20000000800 */
[----:B------:R-:W-:Y:S01]  /*91be0*/  VIADD R79, R10, 0xe0 ;  /* 0x000000e00a4f7836 */ /* 0x000fe20000000000 */
[----:B------:R-:W-:-:S06]  /*91bf0*/  ULDC UR59, c[0x0][0x228] ;  /* 0x00008a00003b7ab9 */ /* 0x000fcc0000000800 */
        /* <DEDUP_REMOVED lines=13> */
[----:B------:R-:W-:Y:S01]  /*91cd0*/  ULDC.64 UR6, c[0x0][0x228] ;  /* 0x00008a0000067ab9 */ /* 0x000fe20000000a00 */
[----:B------:R-:W-:Y:S01]  /*91ce0*/  ISETP.LT.AND P2, PT, R13, UR18, !P0 ;  /* 0x000000120d007c0c */ /* 0x000fe2000c741270 */
[----:B-1----:R-:W-:Y:S01]  /*91cf0*/  STL.64 [R1+0x16a0], R4 ;  /* 0x0016a00401007387 */ /* 0x002fe20000100a00 */
[----:B------:R-:W-:Y:S01]  /*91d00*/  LOP3.LUT R156, R156, 0xffffffbf, RZ, 0xc0, !PT ;  /* 0xffffffbf9c9c7812 */ /* 0x000fe200078ec0ff */
[----:B------:R-:W-:Y:S01]  /*91d10*/  ULDC UR18, c[0x0][0x228] ;  /* 0x00008a0000127ab9 */ /* 0x000fe20000000800 */
[----:B------:R-:W-:Y:S01]  /*91d20*/  ISETP.LT.AND P1, PT, R12, UR34, !P0 ;  /* 0x000000220c007c0c */ /* 0x000fe2000c721270 */
[----:B------:R-:W-:Y:S06]  /*91d30*/  STL.64 [R1+0x16a8], R6 ;  /* 0x0016a80601007387 */ /* 0x000fec0000100a00 */
[----:B------:R-:W-:Y:S01]  /*91d40*/  @P3 LOP3.LUT R156, R156, 0x40, RZ, 0xfc, !PT ;  /* 0x000000409c9c3812 */ /* 0x000fe200078efcff */
[----:B------:R-:W2:Y:S01]  /*91d50*/  LDL.LU R33, [R1+0x12bc] ;  /* 0x0012bc0001217983 */ /* 0x000ea20000300800 */
[----:B------:R-:W-:-:S02]  /*91d60*/  ULDC UR34, c[0x0][0x228] ;  /* 0x00008a0000227ab9 */ /* 0x000fc40000000800 */
[----:B------:R-:W-:Y:S01]  /*91d70*/  LOP3.LUT R156, R156, 0xffffffdf, RZ, 0xc0, !PT ;  /* 0xffffffdf9c9c7812 */ /* 0x000fe200078ec0ff */
[----:B------:R-:W2:Y:S03]  /*91d80*/  LDL.LU R34, [R1+0xeb4] ;  /* 0x000eb40001227983 */ /* 0x000ea60000300800 */
[----:B------:R-:W-:Y:S01]  /*91d90*/  @P2 LOP3.LUT R156, R156, 0x20, RZ, 0xfc, !PT ;  /* 0x000000209c9c2812 */ /* 0x000fe200078efcff */
[----:B------:R-:W2:Y:S01]  /*91da0*/  LDL.LU R35, [R1+0xebc] ;  /* 0x000ebc0001237983 */ /* 0x000ea20000300800 */
[----:B------:R-:W-:Y:S01]  /*91db0*/  ISETP.LT.AND P0, PT, R11, UR35, !P0 ;  /* 0x000000230b007c0c */ /* 0x000fe2000c701270 */
[----:B------:R-:W-:Y:S01]  /*91dc0*/  ULDC UR35, c[0x0][0x228] ;  /* 0x00008a0000237ab9 */ /* 0x000fe20000000800 */
[----:B------:R-:W-:-:S04]  /*91dd0*/  LOP3.LUT R156, R156, 0xffffffef, RZ, 0xc0, !PT ;  /* 0xffffffef9c9c7812 */ /* 0x000fc800078ec0ff */
[----:B------:R-:W-:-:S04]  /*91de0*/  @P1 LOP3.LUT R156, R156, 0x10, RZ, 0xfc, !PT ;  /* 0x000000109c9c1812 */ /* 0x000fc800078efcff */
[----:B------:R-:W-:-:S04]  /*91df0*/  LOP3.LUT R156, R156, 0xfffffff7, RZ, 0xc0, !PT ;  /* 0xfffffff79c9c7812 */ /* 0x000fc800078ec0ff */
[----:B------:R-:W-:Y:S02]  /*91e00*/  @P0 LOP3.LUT R156, R156, 0x8, RZ, 0xfc, !PT ;  /* 0x000000089c9c0812 */ /* 0x000fe400078efcff */
[----:B------:R-:W-:Y:S01]  /*91e10*/  ISETP.GE.AND P0, PT, R91, UR55, PT ;  /* 0x000000375b007c0c */ /* 0x000fe2000bf06270 */
[----:B------:R-:W-:Y:S01]  /*91e20*/  VIADD R78, R10, 0xdf ;  /* 0x000000df0a4e7836 */ /* 0x000fe20000000000 */
[----:B------:R-:W-:Y:S01]  /*91e30*/  LOP3.LUT R156, R156, 0xfffffffb, RZ, 0xc0, !PT ;  /* 0xfffffffb9c9c7812 */ /* 0x000fe200078ec0ff */
[----:B------:R-:W-:Y:S01]  /*91e40*/  ULDC UR55, c[0x0][0x228] ;  /* 0x00008a0000377ab9 */ /* 0x000fe20000000800 */
        /* <DEDUP_REMOVED lines=8> */
[----:B------:R-:W-:-:S05]  /*91ed0*/  ULDC UR53, c[0x0][0x228] ;  /* 0x00008a0000357ab9 */ /* 0x000fca0000000800 */
[----:B------:R-:W-:-:S06]  /*91ee0*/  @P3 LOP3.LUT R156, R156, 0x4, RZ, 0xfc, !PT ;  /* 0x000000049c9c3812 */ /* 0x000fcc00078efcff */
[----:B------:R-:W-:Y:S02]  /*91ef0*/  @P0 LOP3.LUT R29, R29, 0x80000000, RZ, 0xfc, !PT ;  /* 0x800000001d1d0812 */ /* 0x000fe400078efcff */
[----:B------:R-:W-:Y:S01]  /*91f00*/  ISETP.GE.AND P0, PT, R90, UR48, PT ;  /* 0x000000305a007c0c */ /* 0x000fe2000bf06270 */
[----:B------:R-:W-:Y:S01]  /*91f10*/  VIADD R76, R10, 0xdd ;  /* 0x000000dd0a4c7836 */ /* 0x000fe20000000000 */
[----:B------:R-:W-:Y:S01]  /*91f20*/  LOP3.LUT R156, R156, 0xfffffffd, RZ, 0xc0, !PT ;  /* 0xfffffffd9c9c7812 */ /* 0x000fe200078ec0ff */
[----:B------:R-:W-:Y:S01]  /*91f30*/  VIADD R75, R10, 0xdc ;  /* 0x000000dc0a4b7836 */ /* 0x000fe20000000000 */
[----:B------:R-:W-:Y:S01]  /*91f40*/  ISETP.LT.AND P3, PT, R14, UR49, !P0 ;  /* 0x000000310e007c0c */ /* 0x000fe2000c761270 */
[----:B------:R-:W-:Y:S01]  /*91f50*/  ULDC UR49, c[0x0][0x228] ;  /* 0x00008a0000317ab9 */ /* 0x000fe20000000800 */
[----:B------:R-:W-:Y:S01]  /*91f60*/  @P2 LOP3.LUT R156, R156, 0x2, RZ, 0xfc, !PT ;  /* 0x000000029c9c2812 */ /* 0x000fe200078efcff */
[----:B------:R-:W-:Y:S01]  /*91f70*/  VIADD R74, R10, 0xdb ;  /* 0x000000db0a4a7836 */ /* 0x000fe20000000000 */
[----:B------:R-:W-:Y:S01]  /*91f80*/  ISETP.LT.AND P2, PT, R13, UR50, !P0 ;  /* 0x000000320d007c0c */ /* 0x000fe2000c741270 */
[----:B------:R-:W-:Y:S01]  /*91f90*/  ULDC UR50, c[0x0][0x228] ;  /* 0x00008a0000327ab9 */ /* 0x000fe20000000800 */
[----:B------:R-:W-:Y:S01]  /*91fa0*/  LOP3.LUT R29, R29, 0xbfffffff, RZ, 0xc0, !PT ;  /* 0xbfffffff1d1d7812 */ /* 0x000fe200078ec0ff */
[----:B------:R-:W-:Y:S01]  /*91fb0*/  ULDC UR48, c[0x0][0x228] ;  /* 0x00008a0000307ab9 */ /* 0x000fe20000000800 */
[----:B------:R-:W-:-:S05]  /*91fc0*/  LOP3.LUT R156, R156, 0xfffffffe, RZ, 0xc0, !PT ;  /* 0xfffffffe9c9c7812 */ /* 0x000fca00078ec0ff */
[----:B------:R-:W-:Y:S02]  /*91fd0*/  @P3 LOP3.LUT R29, R29, 0x40000000, RZ, 0xfc, !PT ;  /* 0x400000001d1d3812 */ /* 0x000fe400078efcff */
[----:B------:R-:W-:Y:S02]  /*91fe0*/  @P1 LOP3.LUT R156, R156, 0x1, RZ, 0xfc, !PT ;  /* 0x000000019c9c1812 */ /* 0x000fe400078efcff */
[----:B------:R-:W-:Y:S01]  /*91ff0*/  ISETP.LT.AND P1, PT, R12, UR51, !P0 ;  /* 0x000000330c007c0c */ /* 0x000fe2000c721270 */
        /* <DEDUP_REMOVED lines=37> */
[----:B------:R-:W-:Y:S01]  /*92250*/  @P2 LOP3.LUT R29, R29, 0x200000, RZ, 0xfc, !PT ;  /* 0x002000001d1d2812 */ /* 0x000fe200078efcff */
[----:B---3--:R1:W-:Y:S01]  /*92260*/  STSM.16.M88.4 [R152], R36 ;  /* 0x0000002498007844 */ /* 0x0083e20000000200 */
[----:B------:R-:W-:Y:S01]  /*92270*/  BAR.SYNC.DEFER_BLOCKING 0x0 ;  /* 0x0000000000007b1d */ /* 0x000fe20000010000 */
[----:B------:R-:W-:Y:S02]  /*92280*/  ISETP.LT.AND P0, PT, R11, UR47, !P0 ;  /* 0x0000002f0b007c0c */ /* 0x000fe4000c701270 */
[----:B------:R-:W-:Y:S02]  /*92290*/  LOP3.LUT R29, R29, 0xffefffff, RZ, 0xc0, !PT ;  /* 0xffefffff1d1d7812 */ /* 0x000fe400078ec0ff */
[----:B------:R-:W-:Y:S01]  /*922a0*/  LOP3.LUT R27, R27, 0x7fffffff, RZ, 0xc0, !PT ;  /* 0x7fffffff1b1b7812 */ /* 0x000fe200078ec0ff */
[----:B------:R-:W-:Y:S01]  /*922b0*/  VIADD R73, R10, 0xda ;  /* 0x000000da0a497836 */ /* 0x000fe20000000000 */
[----:B------:R-:W-:Y:S01]  /*922c0*/  @P1 LOP3.LUT R29, R29, 0x100000, RZ, 0xfc, !PT ;  /* 0x001000001d1d1812 */ /* 0x000fe200078efcff */
[----:B------:R-:W-:-:S03]  /*922d0*/  ULDC UR47, c[0x0][0x22c] ;  /* 0x00008b00002f7ab9 */ /* 0x000fc60000000800 */
[----:B------:R-:W-:Y:S01]  /*922e0*/  LOP3.LUT R29, R29, 0xfff7ffff, RZ, 0xc0, !PT ;  /* 0xfff7ffff1d1d7812 */ /* 0x000fe200078ec0ff */
[----:B-1----:R-:W3:Y:S04]  /*922f0*/  LDL.LU R36, [R1+0xab4] ;  /* 0x000ab40001247983 */ /* 0x002ee80000300800 */
[----:B------:R-:W1:Y:S01]  /*92300*/  LDS.128 R4, [R154] ;  /* 0x000000009a047984 */ /* 0x000e620000000c00 */
[----:B------:R-:W-:Y:S02]  /*92310*/  @P0 LOP3.LUT R29, R29, 0x80000, RZ, 0xfc, !PT ;  /* 0x000800001d1d0812 */ /* 0x000fe400078efcff */
[----:B------:R-:W-:Y:S01]  /*92320*/  ISETP.GE.AND P0, PT, R87, UR7, PT ;  /* 0x0000000757007c0c */ /* 0x000fe2000bf06270 */
[----:B------:R-:W-:Y:S03]  /*92330*/  BAR.SYNC.DEFER_BLOCKING 0x0 ;  /* 0x0000000000007b1d */ /* 0x000fe60000010000 */
[----:B------:R-:W-:-:S02]  /*92340*/  ISETP.LT.AND P3, PT, R14, UR6, !P0 ;  /* 0x000000060e007c0c */ /* 0x000fc4000c761270 */
[----:B------:R-:W-:Y:S01]  /*92350*/  ISETP.LT.AND P2, PT, R13, UR33, !P0 ;  /* 0x000000210d007c0c */ /* 0x000fe2000c741270 */
[----:B------:R-:W-:Y:S01]  /*92360*/  ULDC.64 UR6, c[0x0][0x228] ;  /* 0x00008a0000067ab9 */ /* 0x000fe20000000a00 */
        /* <DEDUP_REMOVED lines=9> */
[----:B------:R-:W-:Y:S01]  /*92400*/  LOP3.LUT R29, R29, 0xfffeffff, RZ, 0xc0, !PT ;  /* 0xfffeffff1d1d7812 */ /* 0x000fe200078ec0ff */
[----:B-1----:R-:W-:Y:S04]  /*92410*/  STL.64 [R1+0x12a0], R4 ;  /* 0x0012a00401007387 */ /* 0x002fe80000100a00 */
[----:B------:R-:W-:Y:S04]  /*92420*/  STL.64 [R1+0x12a8], R6 ;  /* 0x0012a80601007387 */ /* 0x000fe80000100a00 */
[----:B------:R-:W3:Y:S04]  /*92430*/  LDL.LU R37, [R1+0xabc] ;  /* 0x000abc0001257983 */ /* 0x000ee80000300800 */
[----:B------:R-:W3:Y:S01]  /*92440*/  LDL.LU R38, [R1+0x6b4] ;  /* 0x0006b40001267983 */ /* 0x000ee20000300800 */
[----:B------:R-:W-:-:S03]  /*92450*/  @P1 LOP3.LUT R29, R29, 0x10000, RZ, 0xfc, !PT ;  /* 0x000100001d1d1812 */ /* 0x000fc600078efcff */
[----:B------:R-:W3:Y:S01]  /*92460*/  LDL.LU R39, [R1+0x6bc] ;  /* 0x0006bc0001277983 */ /* 0x000ee20000300800 */
        /* <DEDUP_REMOVED lines=21> */
[----:B--2---:R1:W-:Y:S01]  /*925c0*/  STSM.16.M88.4 [R152], R32 ;  /* 0x0000002098007844 */ /* 0x0043e20000000200 */
[----:B------:R-:W-:Y:S01]  /*925d0*/  LOP3.LUT R29, R29, 0xfffffbff, RZ, 0xc0, !PT ;  /* 0xfffffbff1d1d7812 */ /* 0x000fe200078ec0ff */
[----:B------:R-:W-:Y:S01]  /*925e0*/  VIADD R9, R10, 0xd8 ;  /* 0x000000d80a097836 */ /* 0x000fe20000000000 */
[----:B------:R-:W-:Y:S01]  /*925f0*/  ISETP.LT.AND P3, PT, R14, UR28, !P0 ;  /* 0x0000001c0e007c0c */ /* 0x000fe2000c761270 */
[----:B------:R-:W-:Y:S01]  /*92600*/  BAR.SYNC.DEFER_BLOCKING 0x0 ;  /* 0x0000000000007b1d */ /* 0x000fe20000010000 */
[----:B------:R-:W-:Y:S02]  /*92610*/  ISETP.LT.AND P2, PT, R13, UR29, !P0 ;  /* 0x0000001d0d007c0c */ /* 0x000fe4000c741270 */
[----:B------:R-:W-:-:S03]  /*92620*/  ISETP.LT.AND P1, PT, R12, UR31, !P0 ;  /* 0x0000001f0c007c0c */ /* 0x000fc6000c721270 */
[----:B------:R-:W-:Y:S01]  /*92630*/  ULDC UR27, c[0x0][0x228] ;  /* 0x00008a00001b7ab9 */ /* 0x000fe20000000800 */
[----:B------:R-:W-:-:S05]  /*92640*/  ULDC UR28, c[0x0][0x228] ;  /* 0x00008a00001c7ab9 */ /* 0x000fca0000000800 */
[----:B------:R-:W-:Y:S01]  /*92650*/  @P3 LOP3.LUT R29, R29, 0x400, RZ, 0xfc, !PT ;  /* 0x000004001d1d3812 */ /* 0x000fe200078efcff */
[----:B-1----:R-:W2:Y:S01]  /*92660*/  LDL.LU R32, [R1+0x2b4] ;  /* 0x0002b40001207983 */ /* 0x002ea20000300800 */
[----:B------:R-:W-:Y:S01]  /*92670*/  IMAD.MOV.U32 R34, RZ, RZ, R69 ;  /* 0x000000ffff227224 */ /* 0x000fe200078e0045 */
[----:B------:R-:W-:Y:S01]  /*92680*/  ULDC UR29, c[0x0][0x228] ;  /* 0x00008a00001d7ab9 */ /* 0x000fe20000000800 */
[----:B------:R-:W-:Y:S01]  /*92690*/  LOP3.LUT R29, R29, 0xfffffdff, RZ, 0xc0, !PT ;  /* 0xfffffdff1d1d7812 */ /* 0x000fe200078ec0ff */
[----:B------:R-:W-:Y:S01]  /*926a0*/  IMAD.MOV.U32 R35, RZ, RZ, R71 ;  /* 0x000000ffff237224 */ /* 0x000fe200078e0047 */
[----:B------:R-:W-:Y:S02]  /*926b0*/  ULDC UR31, c[0x0][0x228] ;  /* 0x00008a00001f7ab9 */ /* 0x000fe40000000800 */
[----:B------:R-:W-:Y:S02]  /*926c0*/  @P2 LOP3.LUT R29, R29, 0x200, RZ, 0xfc, !PT ;  /* 0x000002001d1d2812 */ /* 0x000fe400078efcff */
[----:B------:R-:W-:Y:S01]  /*926d0*/  ISETP.LT.AND P0, PT, R11, UR32, !P0 ;  /* 0x000000200b007c0c */ /* 0x000fe2000c701270 */
[----:B------:R-:W-:Y:S01]  /*926e0*/  ULDC UR32, c[0x0][0x228] ;  /* 0x00008a0000207ab9 */ /* 0x000fe20000000800 */
[----:B------:R-:W-:Y:S01]  /*926f0*/  LOP3.LUT R29, R29, 0xfffffeff, RZ, 0xc0, !PT ;  /* 0xfffffeff1d1d7812 */ /* 0x000fe200078ec0ff */
[----:B------:R-:W1:Y:S03]  /*92700*/  LDS.128 R4, [R154] ;  /* 0x000000009a047984 */ /* 0x000e660000000c00 */
[----:B------:R-:W-:Y:S01]  /*92710*/  @P1 LOP3.LUT R29, R29, 0x100, RZ, 0xfc, !PT ;  /* 0x000001001d1d1812 */ /* 0x000fe200078efcff */
[----:B------:R-:W-:Y:S03]  /*92720*/  BAR.SYNC.DEFER_BLOCKING 0x0 ;  /* 0x0000000000007b1d */ /* 0x000fe60000010000 */
[----:B------:R-:W-:-:S04]  /*92730*/  LOP3.LUT R29, R29, 0xffffff7f, RZ, 0xc0, !PT ;  /* 0xffffff7f1d1d7812 */ /* 0x000fc800078ec0ff */
[----:B------:R-:W-:Y:S02]  /*92740*/  @P0 LOP3.LUT R29, R29, 0x80, RZ, 0xfc, !PT ;  /* 0x000000801d1d0812 */ /* 0x000fe400078efcff */
[----:B------:R-:W-:-:S04]  /*92750*/  ISETP.GE.AND P0, PT, R86, UR7, PT ;  /* 0x0000000756007c0c */ /* 0x000fc8000bf06270 */
        /* <DEDUP_REMOVED lines=12> */
[----:B-1----:R-:W-:Y:S01]  /*92820*/  STL.64 [R1+0xeb0], R4 ;  /* 0x000eb00401007387 */ /* 0x002fe20000100a00 */
[----:B------:R-:W-:Y:S01]  /*92830*/  LOP3.LUT R29, R29, 0xffffffef, RZ, 0xc0, !PT ;  /* 0xffffffef1d1d7812 */ /* 0x000fe200078ec0ff */
[----:B------:R-:W-:-:S03]  /*92840*/  ULDC UR26, c[0x0][0x228] ;  /* 0x00008a00001a7ab9 */ /* 0x000fc60000000800 */
[----:B------:R-:W-:-:S04]  /*92850*/  @P1 LOP3.LUT R29, R29, 0x10, RZ, 0xfc, !PT ;  /* 0x000000101d1d1812 */ /* 0x000fc800078efcff */
[----:B------:R-:W-:-:S04]  /*92860*/  LOP3.LUT R29, R29, 0xfffffff7, RZ, 0xc0, !PT ;  /* 0xfffffff71d1d7812 */ /* 0x000fc800078ec0ff */
[----:B------:R-:W-:Y:S02]  /*92870*/  @P0 LOP3.LUT R29, R29, 0x8, RZ, 0xfc, !PT ;  /* 0x000000081d1d0812 */ /* 0x000fe400078efcff */
[----:B------:R-:W-:Y:S01]  /*92880*/  ISETP.GE.AND P0, PT, R85, UR11, PT ;  /* 0x0000000b55007c0c */ /* 0x000fe2000bf06270 */
[----:B------:R-:W-:-:S03]  /*92890*/  ULDC UR11, c[0x0][0x228] ;  /* 0x00008a00000b7ab9 */ /* 0x000fc60000000800 */
[----:B------:R-:W-:Y:S01]  /*928a0*/  ISETP.LT.AND P3, PT, R14, UR13, !P0 ;  /* 0x0000000d0e007c0c */ /* 0x000fe2000c761270 */
[----:B------:R-:W-:Y:S01]  /*928b0*/  STL.64 [R1+0xeb8], R6 ;  /* 0x000eb80601007387 */ /* 0x000fe20000100a00 */
[----:B------:R-:W-:Y:S01]  /*928c0*/  ISETP.LT.AND P2, PT, R13, UR23, !P0 ;  /* 0x000000170d007c0c */ /* 0x000fe2000c741270 */
[----:B------:R-:W-:Y:S01]  /*928d0*/  ULDC UR13, c[0x0][0x228] ;  /* 0x00008a00000d7ab9 */ /* 0x000fe20000000800 */
[----:B------:R-:W-:Y:S01]  /*928e0*/  ISETP.LT.AND P1, PT, R12, UR14, !P0 ;  /* 0x0000000e0c007c0c */ /* 0x000fe2000c721270 */
[----:B------:R-:W2:Y:S01]  /*928f0*/  LDL.LU R33, [R1+0x2bc] ;  /* 0x0002bc0001217983 */ /* 0x000ea20000300800 */
[----:B------:R-:W-:Y:S01]  /*92900*/  ISETP.LT.AND P0, PT, R11, UR10, !P0 ;  /* 0x0000000a0b007c0c */ /* 0x000fe2000c701270 */
[----:B------:R-:W-:Y:S01]  /*92910*/  ULDC UR14, c[0x0][0x228] ;  /* 0x00008a00000e7ab9 */ /* 0x000fe20000000800 */
[----:B------:R-:W-:Y:S01]  /*92920*/  LOP3.LUT R29, R29, 0xfffffffb, RZ, 0xc0, !PT ;  /* 0xfffffffb1d1d7812 */ /* 0x000fe200078ec0ff */
[----:B------:R-:W-:Y:S01]  /*92930*/  ULDC UR10, c[0x0][0x228] ;  /* 0x00008a00000a7ab9 */ /* 0x000fe20000000800 */
[----:B------:R-:W-:Y:S01]  /*92940*/  LOP3.LUT R26, R26, 0x7fffffff, RZ, 0xc0, !PT ;  /* 0x7fffffff1a1a7812 */ /* 0x000fe200078ec0ff */
[----:B------:R-:W-:-:S02]  /*92950*/  ULDC UR23, c[0x0][0x228] ;  /* 0x00008a0000177ab9 */ /* 0x000fc40000000800 */
[----:B------:R-:W-:-:S06]  /*92960*/  @P3 LOP3.LUT R29, R29, 0x4, RZ, 0xfc, !PT ;  /* 0x000000041d1d3812 */ /* 0x000fcc00078efcff */
[----:B------:R-:W-:Y:S02]  /*92970*/  @P0 LOP3.LUT R28, R28, 0x80000000, RZ, 0xfc, !PT ;  /* 0x800000001c1c0812 */ /* 0x000fe400078efcff */
[----:B------:R-:W-:Y:S01]  /*92980*/  ISETP.GE.AND P0, PT, R84, UR7, PT ;  /* 0x0000000754007c0c */ /* 0x000fe2000bf06270 */
[----:B------:R-:W-:-:S03]  /*92990*/  ULDC UR7, c[0x0][0x22c] ;  /* 0x00008b0000077ab9 */ /* 0x000fc60000000800 */
[----:B------:R-:W-:Y:S02]  /*929a0*/  ISETP.LT.AND P3, PT, R14, UR6, !P0 ;  /* 0x000000060e007c0c */ /* 0x000fe4000c761270 */
[----:B------:R-:W-:Y:S02]  /*929b0*/  LOP3.LUT R29, R29, 0xfffffffd, RZ, 0xc0, !PT ;  /* 0xfffffffd1d1d7812 */ /* 0x000fe400078ec0ff */
[----:B------:R-:W-:Y:S02]  /*929c0*/  LOP3.LUT R28, R28, 0xbfffffff, RZ, 0xc0, !PT ;  /* 0xbfffffff1c1c7812 */ /* 0x000fe400078ec0ff */
[----:B------:R-:W-:Y:S02]  /*929d0*/  @P2 LOP3.LUT R29, R29, 0x2, RZ, 0xfc, !PT ;  /* 0x000000021d1d2812 */ /* 0x000fe400078efcff */
[----:B------:R-:W-:Y:S01]  /*929e0*/  ISETP.LT.AND P2, PT, R13, UR11, !P0 ;  /* 0x0000000b0d007c0c */ /* 0x000fe2000c741270 */
[----:B------:R-:W-:Y:S01]  /*929f0*/  ULDC UR11, c[0x0][0x228] ;  /* 0x00008a00000b7ab9 */ /* 0x000fe20000000800 */
[----:B------:R-:W-:-:S03]  /*92a00*/  LOP3.LUT R29, R29, 0xfffffffe, RZ, 0xc0, !PT ;  /* 0xfffffffe1d1d7812 */ /* 0x000fc600078ec0ff */
        /* <DEDUP_REMOVED lines=54> */
[----:B------:R-:W-:Y:S01]  /*92d70*/  LOP3.LUT R28, R28, 0xfffbffff, RZ, 0xc0, !PT ;  /* 0xfffbffff1c1c7812 */ /* 0x000fe200078ec0ff */
[----:B---3--:R1:W-:Y:S01]  /*92d80*/  STSM.16.M88.4 [R152], R36 ;  /* 0x0000002498007844 */ /* 0x0083e20000000200 */
[----:B------:R-:W-:Y:S01]  /*92d90*/  ISETP.LT.AND P1, PT, R12, UR56, !P0 ;  /* 0x000000380c007c0c */ /* 0x000fe2000c721270 */
[----:B------:R-:W-:Y:S01]  /*92da0*/  VIADD R3, R10, 0xd2 ;  /* 0x000000d20a037836 */ /* 0x000fe20000000000 */
[----:B------:R-:W-:Y:S05]  /*92db0*/  BAR.SYNC.DEFER_BLOCKING 0x0 ;  /* 0x0000000000007b1d */ /* 0x000fea0000010000 */
[----:B------:R-:W-:Y:S01]  /*92dc0*/  @P3 LOP3.LUT R28, R28, 0x40000, RZ, 0xfc, !PT ;  /* 0x000400001c1c3812 */ /* 0x000fe200078efcff */
[----:B------:R-:W-:Y:S01]  /*92dd0*/  VIADD R2, R10, 0xd1 ;  /* 0x000000d10a027836 */ /* 0x000fe20000000000 */
[----:B------:R-:W-:-:S02]  /*92de0*/  ULDC UR56, c[0x0][0x228] ;  /* 0x00008a0000387ab9 */ /* 0x000fc40000000800 */
[----:B------:R-:W-:-:S04]  /*92df0*/  LOP3.LUT R28, R28, 0xfffdffff, RZ, 0xc0, !PT ;  /* 0xfffdffff1c1c7812 */ /* 0x000fc800078ec0ff */
[----:B------:R-:W-:Y:S01]  /*92e00*/  @P2 LOP3.LUT R28, R28, 0x20000, RZ, 0xfc, !PT ;  /* 0x000200001c1c2812 */ /* 0x000fe200078efcff */
[----:B-1----:R-:W3:Y:S01]  /*92e10*/  LDL.LU R36, [R1+0x1ac0] ;  /* 0x001ac00001247983 */ /* 0x002ee20000300800 */
[----:B------:R-:W-:Y:S01]  /*92e20*/  ISETP.LT.AND P0, PT, R11, UR57, !P0 ;  /* 0x000000390b007c0c */ /* 0x000fe2000c701270 */
[----:B------:R-:W-:Y:S01]  /*92e30*/  ULDC UR57, c[0x0][0x228] ;  /* 0x00008a0000397ab9 */ /* 0x000fe20000000800 */
[----:B------:R-:W-:-:S04]  /*92e40*/  LOP3.LUT R28, R28, 0xfffeffff, RZ, 0xc0, !PT ;  /* 0xfffeffff1c1c7812 */ /* 0x000fc800078ec0ff */
[----:B------:R-:W-:-:S04]  /*92e50*/  @P1 LOP3.LUT R28, R28, 0x10000, RZ, 0xfc, !PT ;  /* 0x000100001c1c1812 */ /* 0x000fc800078efcff */
[----:B------:R-:W-:Y:S01]  /*92e60*/  LOP3.LUT R28, R28, 0xffff7fff, RZ, 0xc0, !PT ;  /* 0xffff7fff1c1c7812 */ /* 0x000fe200078ec0ff */
[----:B------:R-:W1:Y:S03]  /*92e70*/  LDS.128 R4, [R154] ;  /* 0x000000009a047984 */ /* 0x000e660000000c00 */
[----:B------:R-:W-:Y:S01]  /*92e80*/  @P0 LOP3.LUT R28, R28, 0x8000, RZ, 0xfc, !PT ;  /* 0x000080001c1c0812 */ /* 0x000fe200078efcff */
[----:B------:R-:W-:Y:S01]  /*92e90*/  BAR.SYNC.DEFER_BLOCKING 0x0 ;  /* 0x0000000000007b1d */ /* 0x000fe20000010000 */
[----:B------:R-:W-:-:S04]  /*92ea0*/  ISETP.GE.AND P0, PT, R80, UR7, PT ;  /* 0x0000000750007c0c */ /* 0x000fc8000bf06270 */
[----:B------:R-:W-:Y:S01]  /*92eb0*/  ISETP.LT.AND P3, PT, R14, UR6, !P0 ;  /* 0x000000060e007c0c */ /* 0x000fe2000c761270 */
[----:B------:R-:W-:Y:S01]  /*92ec0*/  ULDC.64 UR6, c[0x0][0x228] ;  /* 0x00008a0000067ab9 */ /* 0x000fe20000000a00 */
        /* <DEDUP_REMOVED lines=8> */
[----:B------:R-:W-:Y:S01]  /*92f50*/  ULDC.64 UR34, c[0x0][0x228] ;  /* 0x00008a0000227ab9 */ /* 0x000fe20000000a00 */
[----:B------:R-:W-:-:S04]  /*92f60*/  LOP3.LUT R28, R28, 0xffffefff, RZ, 0xc0, !PT ;  /* 0xffffefff1c1c7812 */ /* 0x000fc800078ec0ff */
[----:B------:R-:W-:-:S04]  /*92f70*/  @P1 LOP3.LUT R28, R28, 0x1000, RZ, 0xfc, !PT ;  /* 0x000010001c1c1812 */ /* 0x000fc800078efcff */
[----:B------:R-:W-:Y:S01]  /*92f80*/  LOP3.LUT R28, R28, 0xfffff7ff, RZ, 0xc0, !PT ;  /* 0xfffff7ff1c1c7812 */ /* 0x000fe200078ec0ff */
[----:B-1----:R-:W-:Y:S03]  /*92f90*/  STL.64 [R1+0xab0], R4 ;  /* 0x000ab00401007387 */ /* 0x002fe60000100a00 */
[----:B------:R-:W-:Y:S01]  /*92fa0*/  @P0 LOP3.LUT R28, R28, 0x800, RZ, 0xfc, !PT ;  /* 0x000008001c1c0812 */ /* 0x000fe200078efcff */
[----:B------:R-:W-:Y:S01]  /*92fb0*/  STL.64 [R1+0xab8], R6 ;  /* 0x000ab80601007387 */ /* 0x000fe20000100a00 */
[----:B------:R-:W-:Y:S01]  /*92fc0*/  ISETP.GE.AND P0, PT, R79, UR7, PT ;  /* 0x000000074f007c0c */ /* 0x000fe2000bf06270 */
[----:B------:R-:W-:Y:S02]  /*92fd0*/  ULDC UR7, c[0x0][0x228] ;  /* 0x00008a0000077ab9 */ /* 0x000fe40000000800 */
[----:B------:R-:W3:Y:S01]  /*92fe0*/  LDL.LU R37, [R1+0x1ac8] ;  /* 0x001ac80001257983 */ /* 0x000ee20000300800 */
[----:B------:R-:W-:Y:S01]  /*92ff0*/  ISETP.LT.AND P3, PT, R14, UR6, !P0 ;  /* 0x000000060e007c0c */ /* 0x000fe2000c761270 */
[----:B------:R-:W-:-:S02]  /*93000*/  ULDC UR6, c[0x0][0x228] ;  /* 0x00008a0000067ab9 */ /* 0x000fc40000000800 */
[----:B------:R-:W3:Y:S04]  /*93010*/  LDL.LU R38, [R1+0x16c0] ;  /* 0x0016c00001267983 */ /* 0x000ee80000300800 */
[----:B------:R-:W3:Y:S01]  /*93020*/  LDL.LU R39, [R1+0x16c8] ;  /* 0x0016c80001277983 */ /* 0x000ee20000300800 */
[----:B------:R-:W-:Y:S01]  /*93030*/  ISETP.LT.AND P2, PT, R13, UR60, !P0 ;  /* 0x0000003c0d007c0c */ /* 0x000fe2000c741270 */
[----:B------:R-:W-:Y:S01]  /*93040*/  VIADD R243, R10, 0xd0 ;  /* 0x000000d00af37836 */ /* 0x000fe20000000000 */
[----:B------:R-:W-:Y:S01]  /*93050*/  LOP3.LUT R28, R28, 0xfffffbff, RZ, 0xc0, !PT ;  /* 0xfffffbff1c1c7812 */ /* 0x000fe200078ec0ff */
[----:B------:R-:W-:-:S03]  /*93060*/  ULDC UR60, c[0x0][0x228] ;  /* 0x00008a00003c7ab9 */ /* 0x000fc60000000800 */
        /* <DEDUP_REMOVED lines=31> */
[----:B------:R-:W-:Y:S01]  /*93260*/  ULDC UR35, c[0x0][0x22c] ;  /* 0x00008b0000237ab9 */ /* 0x000fe20000000800 */
[----:B------:R-:W-:Y:S01]  /*93270*/  ISETP.LT.AND P3, PT, R14, UR34, !P0 ;  /* 0x000000220e007c0c */ /* 0x000fe2000c761270 */
[----:B------:R-:W-:Y:S01]  /*93280*/  BAR.SYNC.DEFER_BLOCKING 0x0 ;  /* 0x0000000000007b1d */ /* 0x000fe20000010000 */
[----:B------:R-:W-:Y:S02]  /*93290*/  ISETP.LT.AND P2, PT, R13, UR61, !P0 ;  /* 0x0000003d0d007c0c */ /* 0x000fe4000c741270 */
[----:B------:R-:W-:-:S02]  /*932a0*/  ISETP.LT.AND P1, PT, R12, UR53, !P0 ;  /* 0x000000350c007c0c */ /* 0x000fc4000c721270 */
[----:B------:R-:W-:Y:S01]  /*932b0*/  ISETP.LT.AND P0, PT, R11, UR52, !P0 ;  /* 0x000000340b007c0c */ /* 0x000fe2000c701270 */
[----:B------:R-:W-:Y:S01]  /*932c0*/  ULDC UR34, c[0x0][0x22c] ;  /* 0x00008b0000227ab9 */ /* 0x000fe20000000800 */
[----:B------:R-:W-:Y:S01]  /*932d0*/  ULDC UR61, c[0x0][0x228] ;  /* 0x00008a00003d7ab9 */ /* 0x000fe20000000800 */
[C---:B------:R-:W-:Y:S02]  /*932e0*/  VIADD R242, R10.reuse, 0xcf ;  /* 0x000000cf0af27836 */ /* 0x040fe40000000000 */
[----:B------:R-:W-:Y:S01]  /*932f0*/  VIADD R241, R10, 0xce ;  /* 0x000000ce0af17836 */ /* 0x000fe20000000000 */
[----:B------:R-:W-:Y:S01]  /*93300*/  LOP3.LUT R25, R25, 0x7fffffff, RZ, 0xc0, !PT ;  /* 0x7fffffff19197812 */ /* 0x000fe200078ec0ff */
[----:B-1----:R-:W2:Y:S01]  /*93310*/  LDL.LU R32, [R1+0x12c0] ;  /* 0x0012c00001207983 */ /* 0x002ea20000300800 */
[----:B------:R-:W-:Y:S01]  /*93320*/  @P3 LOP3.LUT R28, R28, 0x4, RZ, 0xfc, !PT ;  /* 0x000000041c1c3812 */ /* 0x000fe200078efcff */
[C---:B------:R-:W-:Y:S01]  /*93330*/  VIADD R240, R10.reuse, 0xcd ;  /* 0x000000cd0af07836 */ /* 0x040fe20000000000 */
[----:B------:R-:W-:Y:S01]  /*93340*/  ULDC UR52, c[0x0][0x228] ;  /* 0x00008a0000347ab9 */ /* 0x000fe20000000800 */
[----:B------:R-:W-:Y:S01]  /*93350*/  VIADD R239, R10, 0xcc ;  /* 0x000000cc0aef7836 */ /* 0x000fe20000000000 */
[----:B------:R-:W-:Y:S01]  /*93360*/  LOP3.LUT R28, R28, 0xfffffffd, RZ, 0xc0, !PT ;  /* 0xfffffffd1c1c7812 */ /* 0x000fe200078ec0ff */
[----:B------:R-:W-:Y:S01]  /*93370*/  VIADD R238, R10, 0xcb ;  /* 0x000000cb0aee7836 */ /* 0x000fe20000000000 */
[----:B------:R-:W-:-:S02]  /*93380*/  ULDC UR53, c[0x0][0x228] ;  /* 0x00008a0000357ab9 */ /* 0x000fc40000000800 */
[----:B------:R-:W-:Y:S02]  /*93390*/  @P2 LOP3.LUT R28, R28, 0x2, RZ, 0xfc, !PT ;  /* 0x000000021c1c2812 */ /* 0x000fe400078efcff */
[----:B------:R-:W-:Y:S01]  /*933a0*/  @P0 LOP3.LUT R27, R27, 0x80000000, RZ, 0xfc, !PT ;  /* 0x800000001b1b0812 */ /* 0x000fe200078efcff */
[----:B------:R-:W1:Y:S01]  /*933b0*/  LDS.128 R4, [R154] ;  /* 0x000000009a047984 */ /* 0x000e620000000c00 */
[----:B------:R-:W-:Y:S02]  /*933c0*/  LOP3.LUT R28, R28, 0xfffffffe, RZ, 0xc0, !PT ;  /* 0xfffffffe1c1c7812 */ /* 0x000fe400078ec0ff */
[----:B------:R-:W-:Y:S01]  /*933d0*/  ISETP.GE.AND P0, PT, R76, UR54, PT ;  /* 0x000000364c007c0c */ /* 0x000fe2000bf06270 */
[----:B------:R-:W-:Y:S01]  /*933e0*/  ULDC UR54, c[0x0][0x22c] ;  /* 0x00008b0000367ab9 */ /* 0x000fe20000000800 */
[----:B------:R-:W-:Y:S01]  /*933f0*/  @P1 LOP3.LUT R28, R28, 0x1, RZ, 0xfc, !PT ;  /* 0x000000011c1c1812 */ /* 0x000fe200078efcff */
[----:B------:R-:W-:Y:S01]  /*93400*/  BAR.SYNC.DEFER_BLOCKING 0x0 ;  /* 0x0000000000007b1d */ /* 0x000fe20000010000 */
[----:B------:R-:W-:-:S02]  /*93410*/  ISETP.LT.AND P1, PT, R14, UR30, !P0 ;  /* 0x0000001e0e007c0c */ /* 0x000fc4000c721270 */
[----:B------:R-:W-:Y:S02]  /*93420*/  ISETP.LT.AND P3, PT, R13, UR49, !P0 ;  /* 0x000000310d007c0c */ /* 0x000fe4000c761270 */
[----:B------:R-:W-:Y:S01]  /*93430*/  LOP3.LUT R27, R27, 0xbfffffff, RZ, 0xc0, !PT ;  /* 0xbfffffff1b1b7812 */ /* 0x000fe200078ec0ff */
[----:B------:R-:W-:Y:S01]  /*93440*/  ULDC UR49, c[0x0][0x228] ;  /* 0x00008a0000317ab9 */ /* 0x000fe20000000800 */
[----:B------:R-:W-:Y:S01]  /*93450*/  ISETP.LT.AND P2, PT, R12, UR41, !P0 ;  /* 0x000000290c007c0c */ /* 0x000fe2000c741270 */
[C---:B------:R-:W-:Y:S02]  /*93460*/  VIADD R237, R10.reuse, 0xca ;  /* 0x000000ca0aed7836 */ /* 0x040fe40000000000 */
[C---:B------:R-:W-:Y:S02]  /*93470*/  VIADD R236, R10.reuse, 0xc9 ;  /* 0x000000c90aec7836 */ /* 0x040fe40000000000 */
[C---:B------:R-:W-:Y:S02]  /*93480*/  VIADD R235, R10.reuse, 0xc8 ;  /* 0x000000c80aeb7836 */ /* 0x040fe40000000000 */
[C---:B------:R-:W-:Y:S01]  /*93490*/  VIADD R234, R10.reuse, 0xc7 ;  /* 0x000000c70aea7836 */ /* 0x040fe20000000000 */
[----:B------:R-:W-:Y:S01]  /*934a0*/  @P1 LOP3.LUT R27, R27, 0x40000000, RZ, 0xfc, !PT ;  /* 0x400000001b1b1812 */ /* 0x000fe200078efcff */
[----:B------:R-:W-:Y:S01]  /*934b0*/  VIADD R233, R10, 0xc6 ;  /* 0x000000c60ae97836 */ /* 0x000fe20000000000 */
[----:B------:R-:W-:Y:S01]  /*934c0*/  LOP3.LUT R24, R24, 0x7fffffff, RZ, 0xc0, !PT ;  /* 0x7fffffff18187812 */ /* 0x000fe200078ec0ff */
[----:B------:R-:W-:Y:S01]  /*934d0*/  VIADD R232, R10, 0xc5 ;  /* 0x000000c50ae87836 */ /* 0x000fe20000000000 */
[----:B------:R-:W-:Y:S01]  /*934e0*/  LOP3.LUT R27, R27, 0xdfffffff, RZ, 0xc0, !PT ;  /* 0xdfffffff1b1b7812 */ /* 0x000fe200078ec0ff */
[----:B------:R-:W-:-:S03]  /*934f0*/  ULDC UR41, c[0x0][0x228] ;  /* 0x00008a0000297ab9 */ /* 0x000fc60000000800 */
[----:B------:R-:W-:Y:S02]  /*93500*/  @P3 LOP3.LUT R27, R27, 0x20000000, RZ, 0xfc, !PT ;  /* 0x200000001b1b3812 */ /* 0x000fe400078efcff */
[----:B------:R-:W-:Y:S01]  /*93510*/  ISETP.LT.AND P1, PT, R11, UR39, !P0 ;  /* 0x000000270b007c0c */ /* 0x000fe2000c721270 */
[C---:B------:R-:W-:Y:S01]  /*93520*/  VIADD R231, R10.reuse, 0xc4 ;  /* 0x000000c40ae77836 */ /* 0x040fe20000000000 */
[----:B------:R-:W-:Y:S01]  /*93530*/  LOP3.LUT R27, R27, 0xefffffff, RZ, 0xc0, !PT ;  /* 0xefffffff1b1b7812 */ /* 0x000fe200078ec0ff */
[----:B------:R-:W-:Y:S01]  /*93540*/  VIADD R230, R10, 0xc3 ;  /* 0x000000c30ae67836 */ /* 0x000fe20000000000 */
[----:B------:R-:W-:Y:S02]  /*93550*/  ULDC UR39, c[0x0][0x228] ;  /* 0x00008a0000277ab9 */ /* 0x000fe40000000800 */
[----:B------:R-:W-:Y:S02]  /*93560*/  @P2 LOP3.LUT R27, R27, 0x10000000, RZ, 0xfc, !PT ;  /* 0x100000001b1b2812 */ /* 0x000fe400078efcff */
[----:B------:R-:W-:Y:S01]  /*93570*/  ISETP.GE.AND P0, PT, R75, UR54, PT ;  /* 0x000000364b007c0c */ /* 0x000fe2000bf06270 */
[----:B-1----:R-:W-:Y:S01]  /*93580*/  STL.64 [R1+0x6b0], R4 ;  /* 0x0006b00401007387 */ /* 0x002fe20000100a00 */
[----:B------:R-:W-:Y:S01]  /*93590*/  LOP3.LUT R27, R27, 0xf7ffffff, RZ, 0xc0, !PT ;  /* 0xf7ffffff1b1b7812 */ /* 0x000fe200078ec0ff */
[----:B------:R-:W-:-:S03]  /*935a0*/  ULDC UR54, c[0x0][0x228] ;  /* 0x00008a0000367ab9 */ /* 0x000fc60000000800 */
[----:B------:R-:W-:Y:S02]  /*935b0*/  @P1 LOP3.LUT R27, R27, 0x8000000, RZ, 0xfc, !PT ;  /* 0x080000001b1b1812 */ /* 0x000fe400078efcff */
[----:B------:R-:W-:Y:S02]  /*935c0*/  ISETP.LT.AND P1, PT, R14, UR51, !P0 ;  /* 0x000000330e007c0c */ /* 0x000fe4000c721270 */
[----:B------:R-:W-:Y:S02]  /*935d0*/  ISETP.LT.AND P3, PT, R13, UR50, !P0 ;  /* 0x000000320d007c0c */ /* 0x000fe4000c761270 */
[----:B------:R-:W-:Y:S01]  /*935e0*/  ISETP.LT.AND P2, PT, R12, UR42, !P0 ;  /* 0x0000002a0c007c0c */ /* 0x000fe2000c741270 */
[----:B------:R-:W-:Y:S01]  /*935f0*/  STL.64 [R1+0x6b8], R6 ;  /* 0x0006b80601007387 */ /* 0x000fe20000100a00 */
[----:B------:R-:W-:Y:S01]  /*93600*/  LOP3.LUT R27, R27, 0xfbffffff, RZ, 0xc0, !PT ;  /* 0xfbffffff1b1b7812 */ /* 0x000fe200078ec0ff */
[----:B------:R-:W-:Y:S01]  /*93610*/  ULDC UR50, c[0x0][0x22c] ;  /* 0x00008b0000327ab9 */ /* 0x000fe20000000800 */
[----:B------:R-:W-:Y:S01]  /*93620*/  ULDC UR51, c[0x0][0x228] ;  /* 0x00008a0000337ab9 */ /* 0x000fe20000000800 */
[----:B------:R-:W2:Y:S01]  /*93630*/  LDL.LU R33, [R1+0x12c8] ;  /* 0x0012c80001217983 */ /* 0x000ea20000300800 */
[----:B------:R-:W-:-:S03]  /*93640*/  ULDC UR42, c[0x0][0x228] ;  /* 0x00008a00002a7ab9 */ /* 0x000fc60000000800 */
[----:B------:R-:W-:Y:S01]  /*93650*/  @P1 LOP3.LUT R27, R27, 0x4000000, RZ, 0xfc, !PT ;  /* 0x040000001b1b1812 */ /* 0x000fe200078efcff */
[----:B------:R-:W2:Y:S03]  /*93660*/  LDL.LU R34, [R1+0xec0] ;  /* 0x000ec00001227983 */ /* 0x000ea60000300800 */
[----:B------:R-:W-:Y:S01]  /*93670*/  LOP3.LUT R27, R27, 0xfdffffff, RZ, 0xc0, !PT ;  /* 0xfdffffff1b1b7812 */ /* 0x000fe200078ec0ff */
[----:B------:R-:W2:Y:S03]  /*93680*/  LDL.LU R35, [R1+0xec8] ;  /* 0x000ec80001237983 */ /* 0x000ea60000300800 */
[----:B------:R-:W-:Y:S02]  /*93690*/  @P3 LOP3.LUT R27, R27, 0x2000000, RZ, 0xfc, !PT ;  /* 0x020000001b1b3812 */ /* 0x000fe400078efcff */
[----:B------:R-:W-:Y:S01]  /*936a0*/  ISETP.LT.AND P1, PT, R11, UR45, !P0 ;  /* 0x0000002d0b007c0c */ /* 0x000fe2000c721270 */
[----:B------:R-:W-:Y:S01]  /*936b0*/  ULDC UR45, c[0x0][0x228] ;  /* 0x00008a00002d7ab9 */ /* 0x000fe20000000800 */
[----:B------:R-:W-:-:S02]  /*936c0*/  LOP3.LUT R27, R27, 0xfeffffff, RZ, 0xc0, !PT ;  /* 0xfeffffff1b1b7812 */ /* 0x000fc400078ec0ff */
[----:B------:R-:W-:Y:S02]  /*936d0*/  ISETP.GE.AND P0, PT, R74, UR33, PT ;  /* 0x000000214a007c0c */ /* 0x000fe4000bf06270 */
[----:B------:R-:W-:Y:S02]  /*936e0*/  @P2 LOP3.LUT R27, R27, 0x1000000, RZ, 0xfc, !PT ;  /* 0x010000001b1b2812 */ /* 0x000fe400078efcff */
        /* <DEDUP_REMOVED lines=12> */
[----:B------:R-:W-:Y:S02]  /*937b0*/  @P3 LOP3.LUT R27, R27, 0x200000, RZ, 0xfc, !PT ;  /* 0x002000001b1b3812 */ /* 0x000fe400078efcff */
[----:B------:R-:W-:Y:S01]  /*937c0*/  ISETP.LT.AND P2, PT, R11, UR46, !P0 ;  /* 0x0000002e0b007c0c */ /* 0x000fe2000c741270 */
[----:B------:R-:W-:Y:S01]  /*937d0*/  ULDC UR46, c[0x0][0x228] ;  /* 0x00008a00002e7ab9 */ /* 0x000fe20000000800 */
[----:B------:R-:W-:Y:S02]  /*937e0*/  LOP3.LUT R27, R27, 0xffefffff, RZ, 0xc0, !PT ;  /* 0xffefffff1b1b7812 */ /* 0x000fe400078ec0ff */
[----:B------:R-:W-:Y:S01]  /*937f0*/  ISETP.GE.AND P0, PT, R73, UR47, PT ;  /* 0x0000002f49007c0c */ /* 0x000fe2000bf06270 */
[----:B------:R-:W-:Y:S01]  /*93800*/  ULDC UR47, c[0x0][0x228] ;  /* 0x00008a00002f7ab9 */ /* 0x000fe20000000800 */
        /* <DEDUP_REMOVED lines=10> */
[----:B------:R-:W-:Y:S01]  /*938b0*/  ULDC.64 UR32, c[0x0][0x228] ;  /* 0x00008a0000207ab9 */ /* 0x000fe20000000a00 */
        /* <DEDUP_REMOVED lines=31> */
[----:B------:R-:W-:Y:S01]  /*93ab0*/  LOP3.LUT R27, R27, 0xfffffbff, RZ, 0xc0, !PT ;  /* 0xfffffbff1b1b7812 */ /* 0x000fe200078ec0ff */
[----:B---3--:R-:W-:Y:S01]  /*93ac0*/  STSM.16.M88.4 [R152], R36 ;  /* 0x0000002498007844 */ /* 0x008fe20000000200 */
[----:B------:R-:W-:Y:S07]  /*93ad0*/  BAR.SYNC.DEFER_BLOCKING 0x0 ;  /* 0x0000000000007b1d */ /* 0x000fee0000010000 */
[----:B------:R-:W-:-:S02]  /*93ae0*/  @P3 LOP3.LUT R27, R27, 0x400, RZ, 0xfc, !PT ;  /* 0x000004001b1b3812 */ /* 0x000fc400078efcff */
[----:B------:R-:W-:Y:S02]  /*93af0*/  ISETP.LT.AND P1, PT, R12, UR26, !P0 ;  /* 0x0000001a0c007c0c */ /* 0x000fe4000c721270 */
[----:B------:R-:W-:Y:S01]  /*93b00*/  LOP3.LUT R27, R27, 0xfffffdff, RZ, 0xc0, !PT ;  /* 0xfffffdff1b1b7812 */ /* 0x000fe200078ec0ff */
[----:B------:R-:W-:-:S03]  /*93b10*/  ULDC.64 UR26, c[0x0][0x228] ;  /* 0x00008a00001a7ab9 */ /* 0x000fc60000000a00 */
[----:B------:R-:W-:Y:S02]  /*93b20*/  @P2 LOP3.LUT R27, R27, 0x200, RZ, 0xfc, !PT ;  /* 0x000002001b1b2812 */ /* 0x000fe400078efcff */
[----:B------:R-:W-:Y:S01]  /*93b30*/  ISETP.LT.AND P0, PT, R11, UR28, !P0 ;  /* 0x0000001c0b007c0c */ /* 0x000fe2000c701270 */
[----:B------:R-:W-:Y:S01]  /*93b40*/  ULDC UR28, c[0x0][0x228] ;  /* 0x00008a00001c7ab9 */ /* 0x000fe20000000800 */
[----:B------:R-:W-:-:S04]  /*93b50*/  LOP3.LUT R27, R27, 0xfffffeff, RZ, 0xc0, !PT ;  /* 0xfffffeff1b1b7812 */ /* 0x000fc800078ec0ff */
[----:B------:R-:W-:-:S04]  /*93b60*/  @P1 LOP3.LUT R27, R27, 0x100, RZ, 0xfc, !PT ;  /* 0x000001001b1b1812 */ /* 0x000fc800078efcff */
[----:B------:R-:W-:Y:S01]  /*93b70*/  LOP3.LUT R27, R27, 0xffffff7f, RZ, 0xc0, !PT ;  /* 0xffffff7f1b1b7812 */ /* 0x000fe200078ec0ff */
[----:B------:R-:W1:Y:S03]  /*93b80*/  LDS.128 R4, [R154] ;  /* 0x000000009a047984 */ /* 0x000e660000000c00 */
[----:B------:R-:W-:Y:S02]  /*93b90*/  @P0 LOP3.LUT R27, R27, 0x80, RZ, 0xfc, !PT ;  /* 0x000000801b1b0812 */ /* 0x000fe400078efcff */
[----:B------:R-:W-:Y:S01]  /*93ba0*/  ISETP.GE.AND P0, PT, R8, UR27, PT ;  /* 0x0000001b08007c0c */ /* 0x000fe2000bf06270 */
[----:B------:R-:W-:Y:S01]  /*93bb0*/  ULDC UR27, c[0x0][0x228] ;  /* 0x00008a00001b7ab9 */ /* 0x000fe20000000800 */
[C---:B------:R-:W-:Y:S02]  /*93bc0*/  VIADD R228, R10.reuse, 0xc1 ;  /* 0x000000c10ae47836 */ /* 0x040fe40000000000 */
[----:B------:R-:W-:Y:S01]  /*93bd0*/  VIADD R227, R10, 0xc0 ;  /* 0x000000c00ae37836 */ /* 0x000fe20000000000 */
[----:B------:R-:W-:Y:S01]  /*93be0*/  ISETP.LT.AND P3, PT, R14, UR26, !P0 ;  /* 0x0000001a0e007c0c */ /* 0x000fe2000c761270 */
[----:B------:R-:W-:Y:S01]  /*93bf0*/  ULDC UR26, c[0x0][0x228] ;  /* 0x00008a00001a7ab9 */ /* 0x000fe20000000800 */
[----:B------:R-:W-:Y:S01]  /*93c00*/  ISETP.LT.AND P2, PT, R13, UR14, !P0 ;  /* 0x0000000e0d007c0c */ /* 0x000fe2000c741270 */
[----:B------:R-:W-:Y:S01]  /*93c10*/  ULDC UR14, c[0x0][0x228] ;  /* 0x00008a00000e7ab9 */ /* 0x000fe20000000800 */
[----:B------:R-:W-:Y:S01]  /*93c20*/  LOP3.LUT R27, R27, 0xffffffbf, RZ, 0xc0, !PT ;  /* 0xffffffbf1b1b7812 */ /* 0x000fe200078ec0ff */
[----:B------:R-:W-:Y:S01]  /*93c30*/  VIADD R226, R10, 0xbf ;  /* 0x000000bf0ae27836 */ /* 0x000fe20000000000 */
[----:B------:R-:W-:Y:S01]  /*93c40*/  ISETP.LT.AND P1, PT, R12, UR24, !P0 ;  /* 0x000000180c007c0c */ /* 0x000fe2000c721270 */
[C---:B------:R-:W-:Y:S01]  /*93c50*/  VIADD R225, R10.reuse, 0xbe ;  /* 0x000000be0ae17836 */ /* 0x040fe20000000000 */
[----:B------:R-:W-:Y:S01]  /*93c60*/  LOP3.LUT R23, R23, 0x7fffffff, RZ, 0xc0, !PT ;  /* 0x7fffffff17177812 */ /* 0x000fe200078ec0ff */
[----:B------:R-:W-:-:S02]  /*93c70*/  VIADD R224, R10, 0xbd ;  /* 0x000000bd0ae07836 */ /* 0x000fc40000000000 */
[C---:B------:R-:W-:Y:S02]  /*93c80*/  VIADD R223, R10.reuse, 0xbc ;  /* 0x000000bc0adf7836 */ /* 0x040fe40000000000 */
[C---:B------:R-:W-:Y:S01]  /*93c90*/  VIADD R222, R10.reuse, 0xbb ;  /* 0x000000bb0ade7836 */ /* 0x040fe20000000000 */
[----:B------:R-:W-:Y:S01]  /*93ca0*/  @P3 LOP3.LUT R27, R27, 0x40, RZ, 0xfc, !PT ;  /* 0x000000401b1b3812 */ /* 0x000fe200078efcff */
[C---:B------:R-:W-:Y:S02]  /*93cb0*/  VIADD R221, R10.reuse, 0xba ;  /* 0x000000ba0add7836 */ /* 0x040fe40000000000 */
[C---:B------:R-:W-:Y:S01]  /*93cc0*/  VIADD R220, R10.reuse, 0xb9 ;  /* 0x000000b90adc7836 */ /* 0x040fe20000000000 */
[----:B------:R-:W-:Y:S01]  /*93cd0*/  LOP3.LUT R27, R27, 0xffffffdf, RZ, 0xc0, !PT ;  /* 0xffffffdf1b1b7812 */ /* 0x000fe200078ec0ff */
[C---:B------:R-:W-:Y:S02]  /*93ce0*/  VIADD R219, R10.reuse, 0xb8 ;  /* 0x000000b80adb7836 */ /* 0x040fe40000000000 */
[C---:B------:R-:W-:Y:S01]  /*93cf0*/  VIADD R218, R10.reuse, 0xb7 ;  /* 0x000000b70ada7836 */ /* 0x040fe20000000000 */
[----:B------:R-:W-:Y:S01]  /*93d00*/  @P2 LOP3.LUT R27, R27, 0x20, RZ, 0xfc, !PT ;  /* 0x000000201b1b2812 */ /* 0x000fe200078efcff */
[C---:B------:R-:W-:Y:S01]  /*93d10*/  VIADD R217, R10.reuse, 0xb6 ;  /* 0x000000b60ad97836 */ /* 0x040fe20000000000 */
[----:B------:R-:W-:Y:S01]  /*93d20*/  ISETP.LT.AND P0, PT, R11, UR25, !P0 ;  /* 0x000000190b007c0c */ /* 0x000fe2000c701270 */
[----:B------:R-:W-:Y:S01]  /*93d30*/  ULDC.64 UR24, c[0x0][0x228] ;  /* 0x00008a0000187ab9 */ /* 0x000fe20000000a00 */
[----:B------:R-:W-:Y:S01]  /*93d40*/  LOP3.LUT R27, R27, 0xffffffef, RZ, 0xc0, !PT ;  /* 0xffffffef1b1b7812 */ /* 0x000fe200078ec0ff */
[----:B------:R-:W-:Y:S01]  /*93d50*/  VIADD R216, R10, 0xb5 ;  /* 0x000000b50ad87836 */ /* 0x000fe20000000000 */
[----:B------:R-:W-:Y:S01]  /*93d60*/  LOP3.LUT R22, R22, 0x7fffffff, RZ, 0xc0, !PT ;  /* 0x7fffffff16167812 */ /* 0x000fe200078ec0ff */
[C---:B------:R-:W-:Y:S01]  /*93d70*/  VIADD R215, R10.reuse, 0xb4 ;  /* 0x000000b40ad77836 */ /* 0x040fe20000000000 */
[----:B------:R-:W-:Y:S01]  /*93d80*/  @P1 LOP3.LUT R27, R27, 0x10, RZ, 0xfc, !PT ;  /* 0x000000101b1b1812 */ /* 0x000fe200078efcff */
[----:B------:R-:W-:Y:S01]  /*93d90*/  VIADD R214, R10, 0xb3 ;  /* 0x000000b30ad67836 */ /* 0x000fe20000000000 */
[----:B-1----:R-:W-:Y:S02]  /*93da0*/  STL.64 [R1+0x16b0], R4 ;  /* 0x0016b00401007387 */ /* 0x002fe40000100a00 */
[----:B------:R-:W-:-:S02]  /*93db0*/  LOP3.LUT R27, R27, 0xfffffff7, RZ, 0xc0, !PT ;  /* 0xfffffff71b1b7812 */ /* 0x000fc400078ec0ff */
[----:B------:R1:W-:Y:S02]  /*93dc0*/  STL.64 [R1+0x16b8], R6 ;  /* 0x0016b80601007387 */ /* 0x0003e40000100a00 */
[----:B------:R-:W-:Y:S01]  /*93dd0*/  @P0 LOP3.LUT R27, R27, 0x8, RZ, 0xfc, !PT ;  /* 0x000000081b1b0812 */ /* 0x000fe200078efcff */
[C---:B------:R-:W-:Y:S02]  /*93de0*/  VIADD R213, R10.reuse, 0xb2 ;  /* 0x000000b20ad57836 */ /* 0x040fe40000000000 */
[C---:B------:R-:W-:Y:S02]  /*93df0*/  VIADD R212, R10.reuse, 0xb1 ;  /* 0x000000b10ad47836 */ /* 0x040fe40000000000 */
[C---:B------:R-:W-:Y:S02]  /*93e00*/  VIADD R211, R10.reuse, 0xb0 ;  /* 0x000000b00ad37836 */ /* 0x040fe40000000000 */
[C---:B------:R-:W-:Y:S02]  /*93e10*/  VIADD R210, R10.reuse, 0xaf ;  /* 0x000000af0ad27836 */ /* 0x040fe40000000000 */
[C---:B------:R-:W-:Y:S01]  /*93e20*/  VIADD R209, R10.reuse, 0xae ;  /* 0x000000ae0ad17836 */ /* 0x040fe20000000000 */
[----:B------:R-:W-:Y:S01]  /*93e30*/  LOP3.LUT R21, R21, 0x7fffffff, RZ, 0xc0, !PT ;  /* 0x7fffffff15157812 */ /* 0x000fe200078ec0ff */
[----:B-1----:R-:W-:-:S02]  /*93e40*/  VIADD R7, R10, 0xd6 ;  /* 0x000000d60a077836 */ /* 0x002fc40000000000 */
[C---:B------:R-:W-:Y:S02]  /*93e50*/  VIADD R208, R10.reuse, 0xad ;  /* 0x000000ad0ad07836 */ /* 0x040fe40000000000 */
[C---:B------:R-:W-:Y:S01]  /*93e60*/  VIADD R207, R10.reuse, 0xac ;  /* 0x000000ac0acf7836 */ /* 0x040fe20000000000 */
[----:B------:R-:W-:Y:S01]  /*93e70*/  ISETP.GE.AND P0, PT, R7, UR25, PT ;  /* 0x0000001907007c0c */ /* 0x000fe2000bf06270 */
[C---:B------:R-:W-:Y:S01]  /*93e80*/  VIADD R6, R10.reuse, 0xd5 ;  /* 0x000000d50a067836 */ /* 0x040fe20000000000 */
[----:B------:R-:W-:Y:S01]  /*93e90*/  LOP3.LUT R27, R27, 0xfffffffb, RZ, 0xc0, !PT ;  /* 0xfffffffb1b1b7812 */ /* 0x000fe200078ec0ff */
[----:B------:R-:W-:Y:S01]  /*93ea0*/  VIADD R5, R10, 0xd4 ;  /* 0x000000d40a057836 */ /* 0x000fe20000000000 */
[----:B------:R-:W-:Y:S01]  /*93eb0*/  ISETP.LT.AND P3, PT, R14, UR24, !P0 ;  /* 0x000000180e007c0c */ /* 0x000fe2000c761270 */
[----:B------:R-:W-:Y:S01]  /*93ec0*/  VIADD R4, R10, 0xd3 ;  /* 0x000000d30a047836 */ /* 0x000fe20000000000 */
[----:B------:R-:W-:Y:S01]  /*93ed0*/  ISETP.LT.AND P2, PT, R13, UR10, !P0 ;  /* 0x0000000a0d007c0c */ /* 0x000fe2000c741270 */
[----:B------:R-:W-:Y:S01]  /*93ee0*/  ULDC UR24, c[0x0][0x228] ;  /* 0x00008a0000187ab9 */ /* 0x000fe20000000800 */
[----:B------:R-:W-:Y:S01]  /*93ef0*/  ISETP.LT.AND P1, PT, R12, UR11, !P0 ;  /* 0x0000000b0c007c0c */ /* 0x000fe2000c721270 */
[----:B------:R-:W-:Y:S01]  /*93f00*/  ULDC UR25, c[0x0][0x228] ;  /* 0x00008a0000197ab9 */ /* 0x000fe20000000800 */
[----:B------:R-:W-:Y:S01]  /*93f10*/  ISETP.LT.AND P0, PT, R11, UR13, !P0 ;  /* 0x0000000d0b007c0c */ /* 0x000fe2000c701270 */
[----:B------:R-:W-:Y:S01]  /*93f20*/  ULDC UR11, c[0x0][0x228] ;  /* 0x00008a00000b7ab9 */ /* 0x000fe20000000800 */
[----:B------:R-:W-:Y:S01]  /*93f30*/  ULDC UR10, c[0x0][0x228] ;  /* 0x00008a00000a7ab9 */ /* 0x000fe20000000800 */
[----:B------:R-:W-:Y:S01]  /*93f40*/  ULDC UR13, c[0x0][0x228] ;  /* 0x00008a00000d7ab9 */ /* 0x000fe20000000800 */
[----:B------:R-:W-:-:S02]  /*93f50*/  VIADD R206, R10, 0xab ;  /* 0x000000ab0ace7836 */ /* 0x000fc40000000000 */
[C---:B------:R-:W-:Y:S01]  /*93f60*/  VIADD R205, R10.reuse, 0xaa ;  /* 0x000000aa0acd7836 */ /* 0x040fe20000000000 */
[----:B------:R-:W-:Y:S01]  /*93f70*/  @P3 LOP3.LUT R27, R27, 0x4, RZ, 0xfc, !PT ;  /* 0x000000041b1b3812 */ /* 0x000fe200078efcff */
[C---:B------:R-:W-:Y:S02]  /*93f80*/  VIADD R204, R10.reuse, 0xa9 ;  /* 0x000000a90acc7836 */ /* 0x040fe40000000000 */
[C---:B------:R-:W-:Y:S02]  /*93f90*/  VIADD R203, R10.reuse, 0xa8 ;  /* 0x000000a80acb7836 */ /* 0x040fe40000000000 */
[----:B------:R-:W-:Y:S01]  /*93fa0*/  VIADD R202, R10, 0xa7 ;  /* 0x000000a70aca7836 */ /* 0x000fe20000000000 */
[----:B------:R-:W-:Y:S01]  /*93fb0*/  @P0 LOP3.LUT R26, R26, 0x80000000, RZ, 0xfc, !PT ;  /* 0x800000001a1a0812 */ /* 0x000fe200078efcff */
[----:B------:R-:W-:Y:S01]  /*93fc0*/  VIADD R201, R10, 0xa6 ;  /* 0x000000a60ac97836 */ /* 0x000fe20000000000 */
[----:B------:R-:W-:Y:S01]  /*93fd0*/  ISETP.GE.AND P0, PT, R6, UR35, PT ;  /* 0x0000002306007c0c */ /* 0x000fe2000bf06270 */
[----:B------:R-:W-:Y:S01]  /*93fe0*/  ULDC UR35, c[0x0][0x22c] ;  /* 0x00008b0000237ab9 */ /* 0x000fe20000000800 */
[----:B------:R-:W-:Y:S01]  /*93ff0*/  VIADD R200, R10, 0xa5 ;  /* 0x000000a50ac87836 */ /* 0x000fe20000000000 */
[----:B------:R-:W-:Y:S01]  /*94000*/  LOP3.LUT R20, R20, 0x7fffffff, RZ, 0xc0, !PT ;  /* 0x7fffffff14147812 */ /* 0x000fe200078ec0ff */
[----:B------:R-:W-:Y:S01]  /*94010*/  VIADD R199, R10, 0xa4 ;  /* 0x000000a40ac77836 */ /* 0x000fe20000000000 */
[----:B------:R-:W-:Y:S01]  /*94020*/  ISETP.LT.AND P3, PT, R14, UR12, !P0 ;  /* 0x0000000c0e007c0c */ /* 0x000fe2000c761270 */
[----:B------:R-:W-:Y:S01]  /*94030*/  ULDC UR12, c[0x0][0x228] ;  /* 0x00008a00000c7ab9 */ /* 0x000fe20000000800 */
[----:B------:R-:W-:Y:S01]  /*94040*/  LOP3.LUT R27, R27, 0xfffffffd, RZ, 0xc0, !PT ;  /* 0xfffffffd1b1b7812 */ /* 0x000fe200078ec0ff */
[----:B------:R-:W-:Y:S01]  /*94050*/  VIADD R198, R10, 0xa3 ;  /* 0x000000a30ac67836 */ /* 0x000fe20000000000 */
[----:B------:R-:W-:Y:S01]  /*94060*/  LOP3.LUT R26, R26, 0xbfffffff, RZ, 0xc0, !PT ;  /* 0xbfffffff1a1a7812 */ /* 0x000fe200078ec0ff */
[C---:B------:R-:W-:Y:S01]  /*94070*/  VIADD R197, R10.reuse, 0xa2 ;  /* 0x000000a20ac57836 */ /* 0x040fe20000000000 */
[----:B------:R-:W-:Y:S01]  /*94080*/  @P2 LOP3.LUT R27, R27, 0x2, RZ, 0xfc, !PT ;  /* 0x000000021b1b2812 */ /* 0x000fe200078efcff */
[C---:B------:R-:W-:Y:S01]  /*94090*/  VIADD R196, R10.reuse, 0xa1 ;  /* 0x000000a10ac47836 */ /* 0x040fe20000000000 */
[----:B------:R-:W-:Y:S01]  /*940a0*/  ISETP.LT.AND P2, PT, R13, UR15, !P0 ;  /* 0x0000000f0d007c0c */ /* 0x000fe2000c741270 */
[----:B------:R-:W-:Y:S01]  /*940b0*/  ULDC UR15, c[0x0][0x228] ;  /* 0x00008a00000f7ab9 */ /* 0x000fe20000000800 */
[----:B------:R-:W-:Y:S01]  /*940c0*/  LOP3.LUT R27, R27, 0xfffffffe, RZ, 0xc0, !PT ;  /* 0xfffffffe1b1b7812 */ /* 0x000fe200078ec0ff */
[----:B------:R-:W-:-:S02]  /*940d0*/  VIADD R195, R10, 0xa0 ;  /* 0x000000a00ac37836 */ /* 0x000fc40000000000 */
[----:B------:R-:W-:Y:S01]  /*940e0*/  VIADD R194, R10, 0x9f ;  /* 0x0000009f0ac27836 */ /* 0x000fe20000000000 */
[----:B------:R-:W-:Y:S01]  /*940f0*/  @P3 LOP3.LUT R26, R26, 0x40000000, RZ, 0xfc, !PT ;  /* 0x400000001a1a3812 */ /* 0x000fe200078efcff */
[C---:B------:R-:W-:Y:S01]  /*94100*/  VIADD R193, R10.reuse, 0x9e ;  /* 0x0000009e0ac17836 */ /* 0x040fe20000000000 */
[----:B------:R-:W-:Y:S01]  /*94110*/  @P1 LOP3.LUT R27, R27, 0x1, RZ, 0xfc, !PT ;  /* 0x000000011b1b1812 */ /* 0x000fe200078efcff */
[----:B------:R-:W-:Y:S01]  /*94120*/  VIADD R192, R10, 0x9d ;  /* 0x0000009d0ac07836 */ /* 0x000fe20000000000 */
[----:B------:R-:W-:Y:S01]  /*94130*/  ISETP.LT.AND P1, PT, R12, UR22, !P0 ;  /* 0x000000160c007c0c */ /* 0x000fe2000c721270 */
[----:B------:R-:W-:Y:S01]  /*94140*/  ULDC UR22, c[0x0][0x228] ;  /* 0x00008a0000167ab9 */ /* 0x000fe20000000800 */
[----:B------:R-:W-:Y:S02]  /*94150*/  LOP3.LUT R26, R26, 0xdfffffff, RZ, 0xc0, !PT ;  /* 0xdfffffff1a1a7812 */ /* 0x000fe400078ec0ff */
[----:B------:R-:W-:Y:S01]  /*94160*/  LOP3.LUT R19, R19, 0x7fffffff, RZ, 0xc0, !PT ;  /* 0x7fffffff13137812 */ /* 0x000fe200078ec0ff */
        /* <DEDUP_REMOVED lines=14> */
[----:B------:R-:W-:Y:S01]  /*94250*/  LOP3.LUT R17, R17, 0x7fffffff, RZ, 0xc0, !PT ;  /* 0x7fffffff11117812 */ /* 0x000fe200078ec0ff */
[----:B------:R-:W-:Y:S01]  /*94260*/  VIADD R184, R10, 0x95 ;  /* 0x000000950ab87836 */ /* 0x000fe20000000000 */
[----:B------:R-:W-:Y:S01]  /*94270*/  @P0 LOP3.LUT R26, R26, 0x8000000, RZ, 0xfc, !PT ;  /* 0x080000001a1a0812 */ /* 0x000fe200078efcff */
[C---:B------:R-:W-:Y:S01]  /*94280*/  VIADD R183, R10.reuse, 0x94 ;  /* 0x000000940ab77836 */ /* 0x040fe20000000000 */
[----:B------:R-:W-:Y:S01]  /*94290*/  ISETP.GE.AND P0, PT, R5, UR35, PT ;  /* 0x0000002305007c0c */ /* 0x000fe2000bf06270 */
[----:B------:R-:W-:Y:S01]  /*942a0*/  ULDC UR35, c[0x0][0x22c] ;  /* 0x00008b0000237ab9 */ /* 0x000fe20000000800 */
[----:B------:R-:W-:Y:S01]  /*942b0*/  VIADD R182, R10, 0x93 ;  /* 0x000000930ab67836 */ /* 0x000fe20000000000 */
[----:B------:R-:W-:Y:S01]  /*942c0*/  LOP3.LUT R16, R16, 0x7fffffff, RZ, 0xc0, !PT ;  /* 0x7fffffff10107812 */ /* 0x000fe200078ec0ff */
        /* <DEDUP_REMOVED lines=8> */
[----:B------:R-:W-:Y:S01]  /*94350*/  ULDC UR19, c[0x0][0x228] ;  /* 0x00008a0000137ab9 */ /* 0x000fe20000000800 */
[C---:B------:R-:W-:Y:S01]  /*94360*/  VIADD R179, R10.reuse, 0x90 ;  /* 0x000000900ab37836 */ /* 0x040fe20000000000 */
[----:B------:R-:W-:Y:S01]  /*94370*/  LOP3.LUT R15, R15, 0x7fffffff, RZ, 0xc0, !PT ;  /* 0x7fffffff0f0f7812 */ /* 0x000fe200078ec0ff */
[----:B------:R-:W-:Y:S01]  /*94380*/  VIADD R178, R10, 0x8f ;  /* 0x0000008f0ab27836 */ /* 0x000fe20000000000 */
[----:B------:R-:W-:Y:S01]  /*94390*/  LOP3.LUT R0, R0, 0x7fffffff, RZ, 0xc0, !PT ;  /* 0x7fffffff00007812 */ /* 0x000fe200078ec0ff */
[----:B------:R-:W-:Y:S01]  /*943a0*/  VIADD R177, R10, 0x8e ;  /* 0x0000008e0ab17836 */ /* 0x000fe20000000000 */
[----:B------:R-:W-:Y:S01]  /*943b0*/  @P3 LOP3.LUT R26, R26, 0x4000000, RZ, 0xfc, !PT ;  /* 0x040000001a1a3812 */ /* 0x000fe200078efcff */
[----:B------:R-:W-:Y:S01]  /*943c0*/  VIADD R176, R10, 0x8d ;  /* 0x0000008d0ab07836 */ /* 0x000fe20000000000 */
[----:B------:R-:W3:Y:S02]  /*943d0*/  LDL.LU R96, [R1+0x329c] ;  /* 0x00329c0001607983 */ /* 0x000ee40000300800 */
[----:B------:R-:W-:-:S02]  /*943e0*/  LOP3.LUT R26, R26, 0xfdffffff, RZ, 0xc0, !PT ;  /* 0xfdffffff1a1a7812 */ /* 0x000fc400078ec0ff */
[----:B------:R-:W-:Y:S01]  /*943f0*/  ISETP.LT.AND P0, PT, R11, UR21, !P0 ;  /* 0x000000150b007c0c */ /* 0x000fe2000c701270 */
[----:B------:R-:W-:Y:S01]  /*94400*/  ULDC UR21, c[0x0][0x228] ;  /* 0x00008a0000157ab9 */ /* 0x000fe20000000800 */
[----:B------:R-:W-:Y:S01]  /*94410*/  @P2 LOP3.LUT R26, R26, 0x2000000, RZ, 0xfc, !PT ;  /* 0x020000001a1a2812 */ /* 0x000fe200078efcff */
[----:B------:R-:W-:Y:S01]  /*94420*/  VIADD R71, R10, 0x8c ;  /* 0x0000008c0a477836 */ /* 0x000fe20000000000 */
[----:B------:R-:W4:Y:S02]  /*94430*/  LDL.LU R95, [R1+0x3298] ;  /* 0x00329800015f7983 */ /* 0x000f240000300800 */
[----:B------:R-:W-:Y:S01]  /*94440*/  LOP3.LUT R26, R26, 0xfeffffff, RZ, 0xc0, !PT ;  /* 0xfeffffff1a1a7812 */ /* 0x000fe200078ec0ff */
[----:B------:R-:W-:Y:S01]  /*94450*/  VIADD R70, R10, 0x8b ;  /* 0x0000008b0a467836 */ /* 0x000fe20000000000 */
[----:B------:R-:W3:Y:S02]  /*94460*/  LDL.LU R94, [R1+0x3294] ;  /* 0x00329400015e7983 */ /* 0x000ee40000300800 */
[----:B------:R-:W-:Y:S01]  /*94470*/  @P1 LOP3.LUT R26, R26, 0x1000000, RZ, 0xfc, !PT ;  /* 0x010000001a1a1812 */ /* 0x000fe200078efcff */
[----:B------:R-:W-:Y:S01]  /*94480*/  VIADD R69, R10, 0x8a ;  /* 0x0000008a0a457836 */ /* 0x000fe20000000000 */
[----:B------:R-:W4:Y:S02]  /*94490*/  LDL.LU R93, [R1+0x3290] ;  /* 0x00329000015d7983 */ /* 0x000f240000300800 */
[----:B------:R-:W-:Y:S01]  /*944a0*/  LOP3.LUT R26, R26, 0xff7fffff, RZ, 0xc0, !PT ;  /* 0xff7fffff1a1a7812 */ /* 0x000fe200078ec0ff */
[----:B------:R-:W-:Y:S01]  /*944b0*/  VIADD R68, R10, 0x89 ;  /* 0x000000890a447836 */ /* 0x000fe20000000000 */
[----:B------:R-:W3:Y:S02]  /*944c0*/  LDL.LU R92, [R1+0x328c] ;  /* 0x00328c00015c7983 */ /* 0x000ee40000300800 */
[----:B------:R-:W-:-:S02]  /*944d0*/  @P0 LOP3.LUT R26, R26, 0x800000, RZ, 0xfc, !PT ;  /* 0x008000001a1a0812 */ /* 0x000fc400078efcff */
[----:B------:R-:W-:Y:S01]  /*944e0*/  ISETP.GE.AND P0, PT, R4, UR35, PT ;  /* 0x0000002304007c0c */ /* 0x000fe2000bf06270 */
[----:B------:R-:W-:Y:S01]  /*944f0*/  ULDC UR35, c[0x0][0x228] ;  /* 0x00008a0000237ab9 */ /* 0x000fe20000000800 */
[----:B------:R-:W-:Y:S01]  /*94500*/  VIADD R67, R10, 0x88 ;  /* 0x000000880a437836 */ /* 0x000fe20000000000 */
[----:B------:R-:W4:Y:S01]  /*94510*/  LDL.LU R91, [R1+0x3288] ;  /* 0x00328800015b7983 */ /* 0x000f220000300800 */
        /* <DEDUP_REMOVED lines=8> */
[----:B------:R-:W-:Y:S01]  /*945a0*/  VIADD R65, R10, 0x86 ;  /* 0x000000860a417836 */ /* 0x000fe20000000000 */
[----:B------:R-:W3:Y:S04]  /*945b0*/  LDL.LU R90, [R1+0x3284] ;  /* 0x00328400015a7983 */ /* 0x000ee80000300800 */
[----:B------:R-:W-:Y:S01]  /*945c0*/  @P3 LOP3.LUT R26, R26, 0x400000, RZ, 0xfc, !PT ;  /* 0x004000001a1a3812 */ /* 0x000fe200078efcff */
[----:B------:R-:W-:Y:S01]  /*945d0*/  VIADD R64, R10, 0x85 ;  /* 0x000000850a407836 */ /* 0x000fe20000000000 */
[----:B------:R-:W-:Y:S01]  /*945e0*/  ISETP.LT.AND P0, PT, R11, UR18, !P0 ;  /* 0x000000120b007c0c */ /* 0x000fe2000c701270 */
[----:B------:R-:W-:Y:S01]  /*945f0*/  ULDC UR18, c[0x0][0x228] ;  /* 0x00008a0000127ab9 */ /* 0x000fe20000000800 */
[----:B------:R-:W-:Y:S01]  /*94600*/  LOP3.LUT R26, R26, 0xffdfffff, RZ, 0xc0, !PT ;  /* 0xffdfffff1a1a7812 */ /* 0x000fe200078ec0ff */
[----:B------:R-:W-:Y:S01]  /*94610*/  VIADD R63, R10, 0x84 ;  /* 0x000000840a3f7836 */ /* 0x000fe20000000000 */
[----:B------:R-:W4:Y:S02]  /*94620*/  LDL.LU R89, [R1+0x3280] ;  /* 0x0032800001597983 */ /* 0x000f240000300800 */
[----:B------:R-:W-:Y:S01]  /*94630*/  @P2 LOP3.LUT R26, R26, 0x200000, RZ, 0xfc, !PT ;  /* 0x002000001a1a2812 */ /* 0x000fe200078efcff */
[----:B------:R-:W-:Y:S01]  /*94640*/  VIADD R62, R10, 0x83 ;  /* 0x000000830a3e7836 */ /* 0x000fe20000000000 */
[----:B------:R-:W3:Y:S02]  /*94650*/  LDL.LU R88, [R1+0x327c] ;  /* 0x00327c0001587983 */ /* 0x000ee40000300800 */
        /* <DEDUP_REMOVED lines=9> */
[----:B------:R-:W-:-:S02]  /*946f0*/  @P0 LOP3.LUT R26, R26, 0x80000, RZ, 0xfc, !PT ;  /* 0x000800001a1a0812 */ /* 0x000fc400078efcff */
[----:B------:R-:W-:Y:S01]  /*94700*/  ISETP.GE.AND P0, PT, R3, UR34, PT ;  /* 0x0000002203007c0c */ /* 0x000fe2000bf06270 */
[----:B------:R-:W-:Y:S01]  /*94710*/  ULDC UR34, c[0x0][0x228] ;  /* 0x00008a0000227ab9 */ /* 0x000fe20000000800 */
[----:B------:R-:W-:Y:S01]  /*94720*/  VIADD R58, R10, 0x7f ;  /* 0x0000007f0a3a7836 */ /* 0x000fe20000000000 */
[----:B------:R-:W3:Y:S01]  /*94730*/  LDL.LU R84, [R1+0x326c] ;  /* 0x00326c0001547983 */ /* 0x000ee20000300800 */
[----:B------:R-:W-:Y:S01]  /*94740*/  ISETP.LT.AND P3, PT, R14, UR35, !P0 ;  /* 0x000000230e007c0c */ /* 0x000fe2000c761270 */
[----:B------:R-:W-:Y:S01]  /*94750*/  ULDC UR35, c[0x0][0x22c] ;  /* 0x00008b0000237ab9 */ /* 0x000fe20000000800 */
[----:B------:R-:W-:Y:S01]  /*94760*/  ISETP.LT.AND P2, PT, R13, UR7, !P0 ;  /* 0x000000070d007c0c */ /* 0x000fe2000c741270 */
[----:B------:R-:W-:Y:S01]  /*94770*/  VIADD R57, R10, 0x7e ;  /* 0x0000007e0a397836 */ /* 0x000fe20000000000 */
[----:B------:R-:W-:Y:S01]  /*94780*/  LOP3.LUT R26, R26, 0xfffbffff, RZ, 0xc0, !PT ;  /* 0xfffbffff1a1a7812 */ /* 0x000fe200078ec0ff */
[----:B------:R-:W-:Y:S01]  /*94790*/  VIADD R56, R10, 0x7d ;  /* 0x0000007d0a387836 */ /* 0x000fe20000000000 */
[----:B------:R-:W-:Y:S01]  /*947a0*/  ISETP.LT.AND P1, PT, R12, UR16, !P0 ;  /* 0x000000100c007c0c */ /* 0x000fe2000c721270 */
[----:B------:R-:W-:Y:S01]  /*947b0*/  ULDC UR16, c[0x0][0x228] ;  /* 0x00008a0000107ab9 */ /* 0x000fe20000000800 */
[----:B------:R-:W-:Y:S01]  /*947c0*/  VIADD R55, R10, 0x7c ;  /* 0x0000007c0a377836 */ /* 0x000fe20000000000 */
[----:B------:R-:W4:Y:S04]  /*947d0*/  LDL.LU R83, [R1+0x3268] ;  /* 0x0032680001537983 */ /* 0x000f280000300800 */
[----:B------:R-:W-:Y:S01]  /*947e0*/  @P3 LOP3.LUT R26, R26, 0x40000, RZ, 0xfc, !PT ;  /* 0x000400001a1a3812 */ /* 0x000fe200078efcff */
[----:B------:R-:W-:Y:S01]  /*947f0*/  VIADD R54, R10, 0x7b ;  /* 0x0000007b0a367836 */ /* 0x000fe20000000000 */
[----:B------:R-:W-:Y:S01]  /*94800*/  ISETP.LT.AND P0, PT, R11, UR6, !P0 ;  /* 0x000000060b007c0c */ /* 0x000fe2000c701270 */
[----:B------:R-:W-:Y:S01]  /*94810*/  ULDC.64 UR6, c[0x0][0x228] ;  /* 0x00008a0000067ab9 */ /* 0x000fe20000000a00 */
        /* <DEDUP_REMOVED lines=17> */
[----:B------:R-:W-:Y:S01]  /*94930*/  VIADD R48, R10, 0x75 ;  /* 0x000000750a307836 */ /* 0x000fe20000000000 */
[----:B------:R-:W4:Y:S02]  /*94940*/  LDL.LU R77, [R1+0x3250] ;  /* 0x00325000014d7983 */ /* 0x000f240000300800 */
[----:B------:R-:W-:Y:S01]  /*94950*/  ISETP.LT.AND P3, PT, R14, UR6, !P0 ;  /* 0x000000060e007c0c */ /* 0x000fe2000c761270 */
[----:B------:R-:W-:Y:S01]  /*94960*/  ULDC.64 UR6, c[0x0][0x228] ;  /* 0x00008a0000067ab9 */ /* 0x000fe20000000a00 */
        /* <DEDUP_REMOVED lines=22> */
[----:B------:R-:W3:Y:S02]  /*94ad0*/  LDL.LU R72, [R1+0x323c] ;  /* 0x00323c0001487983 */ /* 0x000ee40000300800 */
[----:B------:R-:W-:Y:S02]  /*94ae0*/  LOP3.LUT R26, R26, 0xfffff7ff, RZ, 0xc0, !PT ;  /* 0xfffff7ff1a1a7812 */ /* 0x000fe400078ec0ff */
[----:B------:R-:W4:Y:S02]  /*94af0*/  LDL.LU R9, [R1+0x3238] ;  /* 0x0032380001097983 */ /* 0x000f240000300800 */
[----:B------:R-:W-:Y:S02]  /*94b00*/  @P0 LOP3.LUT R26, R26, 0x800, RZ, 0xfc, !PT ;  /* 0x000008001a1a0812 */ /* 0x000fe400078efcff */
[----:B------:R-:W-:Y:S01]  /*94b10*/  ISETP.GE.AND P0, PT, R243, UR7, PT ;  /* 0x00000007f3007c0c */ /* 0x000fe2000bf06270 */
[----:B------:R-:W4:Y:S03]  /*94b20*/  LDL.LU R8, [R1+0x3234] ;  /* 0x0032340001087983 */ /* 0x000f260000300800 */
[----:B------:R-:W-:Y:S01]  /*94b30*/  ISETP.LT.AND P3, PT, R14, UR6, !P0 ;  /* 0x000000060e007c0c */ /* 0x000fe2000c761270 */
[----:B------:R-:W-:Y:S01]  /*94b40*/  ULDC.64 UR6, c[0x0][0x228] ;  /* 0x00008a0000067ab9 */ /* 0x000fe20000000a00 */
[----:B------:R-:W-:Y:S01]  /*94b50*/  ISETP.LT.AND P2, PT, R13, UR61, !P0 ;  /* 0x0000003d0d007c0c */ /* 0x000fe2000c741270 */
[----:B------:R-:W-:Y:S01]  /*94b60*/  ULDC UR61, c[0x0][0x228] ;  /* 0x00008a00003d7ab9 */ /* 0x000fe20000000800 */
[----:B------:R-:W-:Y:S01]  /*94b70*/  LOP3.LUT R26, R26, 0xfffffbff, RZ, 0xc0, !PT ;  /* 0xfffffbff1a1a7812 */ /* 0x000fe200078ec0ff */
[----:B------:R-:W4:Y:S01]  /*94b80*/  LDL.LU R7, [R1+0x3230] ;  /* 0x0032300001077983 */ /* 0x000f220000300800 */
[----:B------:R-:W-:Y:S01]  /*94b90*/  ISETP.LT.AND P1, PT, R12, UR60, !P0 ;  /* 0x0000003c0c007c0c */ /* 0x000fe2000c721270 */
[----:B------:R-:W-:Y:S01]  /*94ba0*/  ULDC UR60, c[0x0][0x228] ;  /* 0x00008a00003c7ab9 */ /* 0x000fe20000000800 */
[----:B------:R-:W-:Y:S01]  /*94bb0*/  VIADD R41, R10, 0x6e ;  /* 0x0000006e0a297836 */ /* 0x000fe20000000000 */
[----:B------:R-:W-:Y:S01]  /*94bc0*/  LOP3.LUT R153, R153, 0x7fffffff, RZ, 0xc0, !PT ;  /* 0x7fffffff99997812 */ /* 0x000fe200078ec0ff */
[----:B------:R-:W4:Y:S03]  /*94bd0*/  LDL.LU R6, [R1+0x322c] ;  /* 0x00322c0001067983 */ /* 0x000f260000300800 */
[----:B------:R-:W-:Y:S01]  /*94be0*/  @P3 LOP3.LUT R26, R26, 0x400, RZ, 0xfc, !PT ;  /* 0x000004001a1a3812 */ /* 0x000fe200078efcff */
[----:B------:R-:W4:Y:S03]  /*94bf0*/  LDL.LU R5, [R1+0x3228] ;  /* 0x0032280001057983 */ /* 0x000f260000300800 */
[----:B------:R-:W-:Y:S01]  /*94c00*/  LOP3.LUT R26, R26, 0xfffffdff, RZ, 0xc0, !PT ;  /* 0xfffffdff1a1a7812 */ /* 0x000fe200078ec0ff */
[----:B------:R-:W4:Y:S03]  /*94c10*/  LDL.LU R4, [R1+0x3224] ;  /* 0x0032240001047983 */ /* 0x000f260000300800 */
[----:B------:R-:W-:Y:S01]  /*94c20*/  @P2 LOP3.LUT R26, R26, 0x200, RZ, 0xfc, !PT ;  /* 0x000002001a1a2812 */ /* 0x000fe200078efcff */
[----:B------:R-:W4:Y:S01]  /*94c30*/  LDL.LU R3, [R1+0x3220] ;  /* 0x0032200001037983 */ /* 0x000f220000300800 */
[----:B------:R-:W-:Y:S01]  /*94c40*/  ISETP.LT.AND P0, PT, R11, UR59, !P0 ;  /* 0x0000003b0b007c0c */ /* 0x000fe2000c701270 */
[----:B------:R-:W-:Y:S01]  /*94c50*/  ULDC UR59, c[0x0][0x228] ;  /* 0x00008a00003b7ab9 */ /* 0x000fe20000000800 */
[----:B------:R-:W-:Y:S01]  /*94c60*/  LOP3.LUT R26, R26, 0xfffffeff, RZ, 0xc0, !PT ;  /* 0xfffffeff1a1a7812 */ /* 0x000fe200078ec0ff */
[----:B------:R-:W4:Y:S03]  /*94c70*/  LDL.LU R2, [R1+0x321c] ;  /* 0x00321c0001027983 */ /* 0x000f260000300800 */
[----:B------:R-:W-:Y:S01]  /*94c80*/  @P1 LOP3.LUT R26, R26, 0x100, RZ, 0xfc, !PT ;  /* 0x000001001a1a1812 */ /* 0x000fe200078efcff */
[----:B------:R-:W-:Y:S01]  /*94c90*/  VIADD R40, R10, 0x6d ;  /* 0x0000006d0a287836 */ /* 0x000fe20000000000 */
[----:B------:R-:W-:Y:S02]  /*94ca0*/  BAR.SYNC.DEFER_BLOCKING 0x0 ;  /* 0x0000000000007b1d */ /* 0x000fe40000010000 */
        /* <DEDUP_REMOVED lines=24> */
[----:B------:R-:W-:Y:S01]  /*94e30*/  ISETP.LT.AND P1, PT, R12, UR23, !P0 ;  /* 0x000000170c007c0c */ /* 0x000fe2000c721270 */
[----:B------:R-:W-:Y:S01]  /*94e40*/  ULDC UR23, c[0x0][0x228] ;  /* 0x00008a0000177ab9 */ /* 0x000fe20000000800 */
[----:B------:R-:W-:Y:S01]  /*94e50*/  ISETP.LT.AND P0, PT, R11, UR22, !P0 ;  /* 0x000000160b007c0c */ /* 0x000fe2000c701270 */
[----:B------:R-:W-:Y:S01]  /*94e60*/  ULDC UR22, c[0x0][0x228] ;  /* 0x00008a0000167ab9 */ /* 0x000fe20000000800 */
[----:B------:R-:W-:-:S05]  /*94e70*/  LOP3.LUT R26, R26, 0xfffffffb, RZ, 0xc0, !PT ;  /* 0xfffffffb1a1a7812 */ /* 0x000fca00078ec0ff */
[----:B------:R-:W-:-:S06]  /*94e80*/  @P3 LOP3.LUT R26, R26, 0x4, RZ, 0xfc, !PT ;  /* 0x000000041a1a3812 */ /* 0x000fcc00078efcff */
[----:B------:R-:W-:Y:S02]  /*94e90*/  @P0 LOP3.LUT R25, R25, 0x80000000, RZ, 0xfc, !PT ;  /* 0x8000000019190812 */ /* 0x000fe400078efcff */
[----:B------:R-:W-:Y:S01]  /*94ea0*/  ISETP.GE.AND P0, PT, R240, UR20, PT ;  /* 0x00000014f0007c0c */ /* 0x000fe2000bf06270 */
[----:B------:R-:W-:-:S03]  /*94eb0*/  ULDC UR20, c[0x0][0x228] ;  /* 0x00008a0000147ab9 */ /* 0x000fc60000000800 */
[----:B------:R-:W-:Y:S01]  /*94ec0*/  ISETP.LT.AND P3, PT, R14, UR17, !P0 ;  /* 0x000000110e007c0c */ /* 0x000fe2000c761270 */
[----:B------:R-:W-:Y:S01]  /*94ed0*/  ULDC UR17, c[0x0][0x228] ;  /* 0x00008a0000117ab9 */ /* 0x000fe20000000800 */
        /* <DEDUP_REMOVED lines=69> */
[----:B------:R-:W-:Y:S02]  /*95330*/  ISETP.GE.AND P0, PT, R236, UR7, PT ;  /* 0x00000007ec007c0c */ /* 0x000fe4000bf06270 */
        /* <DEDUP_REMOVED lines=102> */
[----:B------:R-:W-:Y:S02]  /*959a0*/  @P2 LOP3.LUT R24, R24, 0x1000000, RZ, 0xfc, !PT ;  /* 0x0100000018182812 */ /* 0x000fe400078efcff */
[----:B------:R-:W-:Y:S01]  /*959b0*/  ISETP.GE.AND P0, PT, R230, UR49, PT ;  /* 0x00000031e6007c0c */ /* 0x000fe2000bf06270 */
[----:B------:R-:W-:Y:S01]  /*959c0*/  ULDC UR49, c[0x0][0x228] ;  /* 0x00008a0000317ab9 */ /* 0x000fe20000000800 */
[----:B------:R-:W-:-:S04]  /*959d0*/  LOP3.LUT R24, R24, 0xff7fffff, RZ, 0xc0, !PT ;  /* 0xff7fffff18187812 */ /* 0x000fc800078ec0ff */
[----:B------:R-:W-:Y:S02]  /*959e0*/  @P1 LOP3.LUT R24, R24, 0x800000, RZ, 0xfc, !PT ;  /* 0x0080000018181812 */ /* 0x000fe400078efcff */
        /* <DEDUP_REMOVED lines=277> */
[----:B------:R-:W-:-:S02]  /*96b40*/  ISETP.LT.AND P2, PT, R14, UR34, !P0 ;  /* 0x000000220e007c0c */ /* 0x000fc4000c741270 */
        /* <DEDUP_REMOVED lines=32> */
[----:B------:R-:W-:Y:S02]  /*96d50*/  ISETP.GE.AND P0, PT, R212, UR35, PT ;  /* 0x00000023d4007c0c */ /* 0x000fe4000bf06270 */
[----:B------:R-:W-:-:S04]  /*96d60*/  LOP3.LUT R22, R22, 0xffff7fff, RZ, 0xc0, !PT ;  /* 0xffff7fff16167812 */ /* 0x000fc800078ec0ff */
[----:B------:R-:W-:Y:S02]  /*96d70*/  @P1 LOP3.LUT R22, R22, 0x8000, RZ, 0xfc, !PT ;  /* 0x0000800016161812 */ /* 0x000fe400078efcff */
        /* <DEDUP_REMOVED lines=50> */
[----:B------:R-:W-:Y:S02]  /*970a0*/  LOP3.LUT R22, R22, 0xfffffff7, RZ, 0xc0, !PT ;  /* 0xfffffff716167812 */ /* 0x000fe400078ec0ff */
[----:B------:R-:W-:Y:S01]  /*970b0*/  ISETP.LT.AND P3, PT, R14, UR34, !P0 ;  /* 0x000000220e007c0c */ /* 0x000fe2000c761270 */
[----:B------:R-:W-:Y:S01]  /*970c0*/  ULDC UR34, c[0x0][0x228] ;  /* 0x00008a0000227ab9 */ /* 0x000fe20000000800 */
[----:B------:R-:W-:Y:S02]  /*970d0*/  @P1 LOP3.LUT R22, R22, 0x8, RZ, 0xfc, !PT ;  /* 0x0000000816161812 */ /* 0x000fe400078efcff */
[----:B------:R-:W-:-:S02]  /*970e0*/  ISETP.LT.AND P2, PT, R13, UR30, !P0 ;  /* 0x0000001e0d007c0c */ /* 0x000fc4000c741270 */
[----:B------:R-:W-:Y:S01]  /*970f0*/  ISETP.LT.AND P1, PT, R12, UR31, !P0 ;  /* 0x0000001f0c007c0c */ /* 0x000fe2000c721270 */
[----:B------:R-:W-:Y:S01]  /*97100*/  ULDC.64 UR30, c[0x0][0x228] ;  /* 0x00008a00001e7ab9 */ /* 0x000fe20000000a00 */
[----:B------:R-:W-:Y:S01]  /*97110*/  ISETP.LT.AND P0, PT, R11, UR32, !P0 ;  /* 0x000000200b007c0c */ /* 0x000fe2000c701270 */
[----:B------:R-:W-:Y:S01]  /*97120*/  ULDC UR32, c[0x0][0x228] ;  /* 0x00008a0000207ab9 */ /* 0x000fe20000000800 */
[----:B------:R-:W-:-:S04]  /*97130*/  LOP3.LUT R22, R22, 0xfffffffb, RZ, 0xc0, !PT ;  /* 0xfffffffb16167812 */ /* 0x000fc800078ec0ff */
[----:B------:R-:W-:-:S07]  /*97140*/  @P3 LOP3.LUT R22, R22, 0x4, RZ, 0xfc, !PT ;  /* 0x0000000416163812 */ /* 0x000fce00078efcff */
        /* <DEDUP_REMOVED lines=118> */
[----:B------:R-:W-:-:S06]  /*978b0*/  ULDC UR11, c[0x0][0x228] ;  /* 0x00008a00000b7ab9 */ /* 0x000fcc0000000800 */
        /* <DEDUP_REMOVED lines=21> */
[----:B------:R-:W-:-:S04]  /*97a10*/  ISETP.GE.AND P0, PT, R200, UR7, PT ;  /* 0x00000007c8007c0c */ /* 0x000fc8000bf06270 */
[----:B------:R-:W-:Y:S01]  /*97a20*/  ISETP.LT.AND P3, PT, R14, UR6, !P0 ;  /* 0x000000060e007c0c */ /* 0x000fe2000c761270 */
[----:B------:R-:W-:Y:S01]  /*97a30*/  ULDC.64 UR6, c[0x0][0x228] ;  /* 0x00008a0000067ab9 */ /* 0x000fe20000000a00 */
        /* <DEDUP_REMOVED lines=542> */
[----:B------:R-:W-:Y:S01]  /*99c20*/  ISETP.LT.AND P2, PT, R13, UR37, !P0 ;  /* 0x000000250d007c0c */ /* 0x000fe2000c741270 */
[----:B------:R-:W-:Y:S01]  /*99c30*/  ULDC UR37, c[0x0][0x228] ;  /* 0x00008a0000257ab9 */ /* 0x000fe20000000800 */
[----:B------:R-:W-:Y:S01]  /*99c40*/  ISETP.LT.AND P1, PT, R12, UR36, !P0 ;  /* 0x000000240c007c0c */ /* 0x000fe2000c721270 */
[----:B------:R-:W-:Y:S01]  /*99c50*/  ULDC UR36, c[0x0][0x228] ;  /* 0x00008a0000247ab9 */ /* 0x000fe20000000800 */
        /* <DEDUP_REMOVED lines=17> */
[----:B------:R-:W-:Y:S02]  /*99d70*/  ISETP.LT.AND P1, PT, R12, UR23, !P0 ;  /* 0x000000170c007c0c */ /* 0x000fe4000c721270 */
        /* <DEDUP_REMOVED lines=122> */
[----:B--2---:R1:W-:Y:S01]  /*9a520*/  STSM.16.M88.4 [R152], R32 ;  /* 0x0000002098007844 */ /* 0x0043e20000000200 */
[----:B------:R-:W-:-:S03]  /*9a530*/  ULDC UR19, c[0x0][0x228] ;  /* 0x00008a0000137ab9 */ /* 0x000fc60000000800 */
[----:B------:R-:W-:Y:S01]  /*9a540*/  @P1 LOP3.LUT R16, R16, 0x4, RZ, 0xfc, !PT ;  /* 0x0000000410101812 */ /* 0x000fe200078efcff */
[----:B------:R-:W-:Y:S01]  /*9a550*/  BAR.SYNC.DEFER_BLOCKING 0x0 ;  /* 0x0000000000007b1d */ /* 0x000fe20000010000 */
[----:B------:R-:W-:Y:S02]  /*9a560*/  ISETP.LT.AND P1, PT, R11, UR44, !P0 ;  /* 0x0000002c0b007c0c */ /* 0x000fe4000c721270 */
[----:B------:R-:W-:Y:S02]  /*9a570*/  LOP3.LUT R16, R16, 0xfffffffd, RZ, 0xc0, !PT ;  /* 0xfffffffd10107812 */ /* 0x000fe400078ec0ff */
[----:B------:R-:W-:Y:S01]  /*9a580*/  ISETP.GE.AND P0, PT, R56, UR9, PT ;  /* 0x0000000938007c0c */ /* 0x000fe2000bf06270 */
[----:B------:R-:W-:Y:S01]  /*9a590*/  ULDC UR9, c[0x0][0x22c] ;  /* 0x00008b0000097ab9 */ /* 0x000fe20000000800 */
[----:B------:R-:W-:Y:S01]  /*9a5a0*/  @P3 LOP3.LUT R16, R16, 0x2, RZ, 0xfc, !PT ;  /* 0x0000000210103812 */ /* 0x000fe200078efcff */
[----:B------:R-:W-:Y:S01]  /*9a5b0*/  ULDC UR44, c[0x0][0x228] ;  /* 0x00008a00002c7ab9 */ /* 0x000fe20000000800 */
        /* <DEDUP_REMOVED lines=32> */
[C---:B-1----:R-:W-:Y:S01]  /*9a7c0*/  VIADD R35, R10.reuse, 0x68 ;  /* 0x000000680a237836 */ /* 0x042fe20000000000 */
[----:B------:R-:W-:Y:S01]  /*9a7d0*/  LOP3.LUT R15, R15, 0xfeffffff, RZ, 0xc0, !PT ;  /* 0xfeffffff0f0f7812 */ /* 0x000fe200078ec0ff */
[----:B------:R-:W-:Y:S01]  /*9a7e0*/  VIADD R34, R10, 0x67 ;  /* 0x000000670a227836 */ /* 0x000fe20000000000 */
        /* <DEDUP_REMOVED lines=27> */
[C---:B------:R-:W-:Y:S01]  /*9a9a0*/  VIADD R33, R10.reuse, 0x66 ;  /* 0x000000660a217836 */ /* 0x040fe20000000000 */
[----:B------:R-:W-:Y:S01]  /*9a9b0*/  LOP3.LUT R15, R15, 0xfffbffff, RZ, 0xc0, !PT ;  /* 0xfffbffff0f0f7812 */ /* 0x000fe200078ec0ff */
[----:B------:R-:W-:Y:S01]  /*9a9c0*/  VIADD R32, R10, 0x65 ;  /* 0x000000650a207836 */ /* 0x000fe20000000000 */
[----:B------:R-:W-:Y:S01]  /*9a9d0*/  ISETP.LT.AND P1, PT, R12, UR57, !P0 ;  /* 0x000000390c007c0c */ /* 0x000fe2000c721270 */
[----:B------:R-:W-:Y:S01]  /*9a9e0*/  ULDC UR57, c[0x0][0x228] ;  /* 0x00008a0000397ab9 */ /* 0x000fe20000000800 */
[----:B------:R-:W-:-:S05]  /*9a9f0*/  ULDC UR58, c[0x0][0x228] ;  /* 0x00008a00003a7ab9 */ /* 0x000fca0000000800 */
        /* <DEDUP_REMOVED lines=70> */
[----:B------:R-:W-:Y:S01]  /*9ae60*/  ULDC.64 UR38, c[0x0][0x228] ;  /* 0x00008a0000267ab9 */ /* 0x000fe20000000a00 */
        /* <DEDUP_REMOVED lines=97> */
[----:B------:R-:W-:-:S07]  /*9b480*/  ISETP.LT.AND P2, PT, R12, UR61, !P0 ;  /* 0x0000003d0c007c0c */ /* 0x000fce000c741270 */
[----:B------:R-:W-:-:S04]  /*9b490*/  @P1 LOP3.LUT R0, R0, 0x400, RZ, 0xfc, !PT ;  /* 0x0000040000001812 */ /* 0x000fc800078efcff */
[----:B------:R-:W-:-:S04]  /*9b4a0*/  LOP3.LUT R0, R0, 0xfffffdff, RZ, 0xc0, !PT ;  /* 0xfffffdff00007812 */ /* 0x000fc800078ec0ff */
        /* <DEDUP_REMOVED lines=11> */
[----:B------:R-:W-:Y:S02]  /*9b560*/  ISETP.LT.AND P1, PT, R12, UR15, !P0 ;  /* 0x0000000f0c007c0c */ /* 0x000fe4000c721270 */
        /* <DEDUP_REMOVED lines=13> */
[----:B------:R-:W-:Y:S02]  /*9b640*/  LOP3.LUT R0, R0, 0xfffffffd, RZ, 0xc0, !PT ;  /* 0xfffffffd00007812 */ /* 0x000fe400078ec0ff */
[----:B------:R-:W-:Y:S02]  /*9b650*/  ISETP.LT.AND P1, PT, R11, UR10, !P0 ;  /* 0x0000000a0b007c0c */ /* 0x000fe4000c721270 */
[----:B------:R-:W-:Y:S02]  /*9b660*/  @P3 LOP3.LUT R0, R0, 0x2, RZ, 0xfc, !PT ;  /* 0x0000000200003812 */ /* 0x000fe400078efcff */
[----:B------:R-:W-:-:S02]  /*9b670*/  ISETP.GE.AND P0, PT, R40, UR33, PT ;  /* 0x0000002128007c0c */ /* 0x000fc4000bf06270 */
[----:B------:R-:W-:-:S04]  /*9b680*/  LOP3.LUT R0, R0, 0xfffffffe, RZ, 0xc0, !PT ;  /* 0xfffffffe00007812 */ /* 0x000fc800078ec0ff */
[----:B------:R-:W-:Y:S02]  /*9b690*/  @P2 LOP3.LUT R0, R0, 0x1, RZ, 0xfc, !PT ;  /* 0x0000000100002812 */ /* 0x000fe400078efcff */
[----:B------:R-:W-:Y:S02]  /*9b6a0*/  ISETP.LT.AND P2, PT, R14, UR32, !P0 ;  /* 0x000000200e007c0c */ /* 0x000fe4000c741270 */
[----:B------:R-:W-:Y:S02]  /*9b6b0*/  @P1 LOP3.LUT R153, R153, 0x80000000, RZ, 0xfc, !PT ;  /* 0x8000000099991812 */ /* 0x000fe400078efcff */
[----:B------:R-:W-:Y:S02]  /*9b6c0*/  ISETP.LT.AND P3, PT, R13, UR18, !P0 ;  /* 0x000000120d007c0c */ /* 0x000fe4000c761270 */
[----:B------:R-:W-:Y:S02]  /*9b6d0*/  LOP3.LUT R153, R153, 0xbfffffff, RZ, 0xc0, !PT ;  /* 0xbfffffff99997812 */ /* 0x000fe400078ec0ff */
[----:B------:R-:W-:-:S05]  /*9b6e0*/  ISETP.LT.AND P1, PT, R12, UR17, !P0 ;  /* 0x000000110c007c0c */ /* 0x000fca000c721270 */
        /* <DEDUP_REMOVED lines=91> */
[----:B------:R-:W-:Y:S02]  /*9bca0*/  ISETP.GE.AND P3, PT, R32, UR41, PT ;  /* 0x0000002920007c0c */ /* 0x000fe4000bf66270 */
[----:B------:R-:W-:Y:S02]  /*9bcb0*/  LOP3.LUT R153, R153, 0xfffffffe, RZ, 0xc0, !PT ;  /* 0xfffffffe99997812 */ /* 0x000fe400078ec0ff */
[----:B------:R-:W-:Y:S02]  /*9bcc0*/  ISETP.LT.AND P6, PT, R12, UR57, !P0 ;  /* 0x000000390c007c0c */ /* 0x000fe4000c7c1270 */
[----:B------:R-:W-:Y:S02]  /*9bcd0*/  @P1 LOP3.LUT R153, R153, 0x1, RZ, 0xfc, !PT ;  /* 0x0000000199991812 */ /* 0x000fe400078efcff */
[----:B------:R-:W-:-:S02]  /*9bce0*/  ISETP.LT.AND P0, PT, R11, UR58, !P0 ;  /* 0x0000003a0b007c0c */ /* 0x000fc4000c701270 */
[----:B------:R-:W-:Y:S02]  /*9bcf0*/  ISETP.LT.AND P1, PT, R14, UR40, !P3 ;  /* 0x000000280e007c0c */ /* 0x000fe4000df21270 */
[----:B------:R-:W-:Y:S01]  /*9bd00*/  ISETP.LT.AND P2, PT, R13, UR59, !P3 ;  /* 0x0000003b0d007c0c */ /* 0x000fe2000df41270 */
[----:B------:R-:W-:Y:S04]  /*9bd10*/  STL [R1+0x3234], R171 ;  /* 0x003234ab01007387 */ /* 0x000fe80000100800 */
[----:B------:R-:W1:Y:S01]  /*9bd20*/  LDS.128 R40, [R154] ;  /* 0x000000009a287984 */ /* 0x000e620000000c00 */
[----:B---3--:R-:W-:Y:S01]  /*9bd30*/  IMAD.MOV.U32 R38, RZ, RZ, R72 ;  /* 0x000000ffff267224 */ /* 0x008fe200078e0048 */
[----:B------:R-:W-:Y:S01]  /*9bd40*/  ULDC.64 UR6, c[0x0][0x228] ;  /* 0x00008a0000067ab9 */ /* 0x000fe20000000a00 */
[----:B------:R-:W-:Y:S01]  /*9bd50*/  IMAD.MOV.U32 R39, RZ, RZ, R74 ;  /* 0x000000ffff277224 */ /* 0x000fe200078e004a */
[----:B------:R-:W-:Y:S01]  /*9bd60*/  STL [R1+0x322c], R172 ;  /* 0x00322cac01007387 */ /* 0x000fe20000100800 */
[----:B------:R-:W-:Y:S01]  /*9bd70*/  IMAD.MOV.U32 R54, RZ, RZ, R145 ;  /* 0x000000ffff367224 */ /* 0x000fe200078e0091 */
[----:B------:R-:W-:Y:S01]  /*9bd80*/  ULDC.64 UR10, c[0x0][0x228] ;  /* 0x00008a00000a7ab9 */ /* 0x000fe20000000a00 */
[----:B------:R-:W-:Y:S01]  /*9bd90*/  IMAD.MOV.U32 R55, RZ, RZ, R147 ;  /* 0x000000ffff377224 */ /* 0x000fe200078e0093 */
[----:B------:R-:W-:Y:S01]  /*9bda0*/  STL [R1+0x3220], R173 ;  /* 0x003220ad01007387 */ /* 0x000fe20000100800 */
[----:B------:R-:W-:-:S03]  /*9bdb0*/  ULDC UR8, c[0x0][0x228] ;  /* 0x00008a0000087ab9 */ /* 0x000fc60000000800 */
[----:B------:R-:W-:Y:S04]  /*9bdc0*/  STL [R1+0x321c], R155 ;  /* 0x00321c9b01007387 */ /* 0x000fe80000100800 */
[----:B------:R-:W2:Y:S04]  /*9bdd0*/  LDL.LU R32, [R1+0xac0] ;  /* 0x000ac00001207983 */ /* 0x000ea80000300800 */
[----:B------:R-:W2:Y:S04]  /*9bde0*/  LDL.LU R33, [R1+0xac8] ;  /* 0x000ac80001217983 */ /* 0x000ea80000300800 */
[----:B------:R-:W2:Y:S04]  /*9bdf0*/  LDL.LU R34, [R1+0x6c0] ;  /* 0x0006c00001227983 */ /* 0x000ea80000300800 */
[----:B------:R-:W2:Y:S04]  /*9be00*/  LDL.LU R35, [R1+0x6c8] ;  /* 0x0006c80001237983 */ /* 0x000ea80000300800 */
[----:B------:R-:W3:Y:S01]  /*9be10*/  LDL.LU R36, [R1+0x2c0] ;  /* 0x0002c00001247983 */ /* 0x000ee20000300800 */
[----:B------:R-:W-:Y:S06]  /*9be20*/  BAR.SYNC.DEFER_BLOCKING 0x0 ;  /* 0x0000000000007b1d */ /* 0x000fec0000010000 */
[----:B-1----:R-:W-:Y:S04]  /*9be30*/  STL.64 [R1+0x1fb0], R40 ;  /* 0x001fb02801007387 */ /* 0x002fe80000100a00 */
[----:B------:R-:W-:Y:S04]  /*9be40*/  STL.64 [R1+0x1fb8], R42 ;  /* 0x001fb82a01007387 */ /* 0x000fe80000100a00 */
        /* <DEDUP_REMOVED lines=38> */
[----:B------:R-:W3:Y:S01]  /*9c0b0*/  LDL.LU R37, [R1+0x2cc] ;  /* 0x0002cc0001257983 */ /* 0x000ee20000300800 */
[----:B----4-:R-:W-:-:S02]  /*9c0c0*/  IMAD.MOV.U32 R38, RZ, RZ, R73 ;  /* 0x000000ffff267224 */ /* 0x010fc400078e0049 */
[----:B------:R-:W-:Y:S01]  /*9c0d0*/  IMAD.MOV.U32 R39, RZ, RZ, R75 ;  /* 0x000000ffff277224 */ /* 0x000fe200078e004b */
[----:B--2---:R1:W-:Y:S01]  /*9c0e0*/  STSM.16.M88.4 [R152], R32 ;  /* 0x0000002098007844 */ /* 0x0043e20000000200 */
[----:B------:R-:W-:Y:S06]  /*9c0f0*/  BAR.SYNC.DEFER_BLOCKING 0x0 ;  /* 0x0000000000007b1d */ /* 0x000fec0000010000 */
[----:B-1----:R-:W2:Y:S04]  /*9c100*/  LDL.LU R32, [R1+0x1ad0] ;  /* 0x001ad00001207983 */ /* 0x002ea80000300800 */
[----:B------:R-:W1:Y:S01]  /*9c110*/  LDS.128 R40, [R154] ;  /* 0x000000009a287984 */ /* 0x000e620000000c00 */
[----:B------:R-:W-:Y:S06]  /*9c120*/  BAR.SYNC.DEFER_BLOCKING 0x0 ;  /* 0x0000000000007b1d */ /* 0x000fec0000010000 */
[----:B-1----:R-:W-:Y:S04]  /*9c130*/  STL [R1+0x6c4], R41 ;  /* 0x0006c42901007387 */ /* 0x002fe80000100800 */
[----:B------:R-:W-:Y:S04]  /*9c140*/  STL.64 [R1+0x6c8], R42 ;  /* 0x0006c82a01007387 */ /* 0x000fe80000100a00 */
[----:B------:R-:W2:Y:S04]  /*9c150*/  LDL.LU R33, [R1+0x1ad8] ;  /* 0x001ad80001217983 */ /* 0x000ea80000300800 */
[----:B------:R-:W2:Y:S04]  /*9c160*/  LDL.LU R34, [R1+0x16d0] ;  /* 0x0016d00001227983 */ /* 0x000ea80000300800 */
[----:B------:R-:W2:Y:S04]  /*9c170*/  LDL.LU R35, [R1+0x16d8] ;  /* 0x0016d80001237983 */ /* 0x000ea80000300800 */
[----:B---3--:R1:W-:Y:S01]  /*9c180*/  STSM.16.M88.4 [R152], R36 ;  /* 0x0000002498007844 */ /* 0x0083e20000000200 */
[----:B------:R-:W-:Y:S01]  /*9c190*/  IMAD.MOV.U32 R171, RZ, RZ, R40 ;  /* 0x000000ffffab7224 */ /* 0x000fe200078e0028 */
        /* <DEDUP_REMOVED lines=27> */
[----:B------:R-:W-:-:S02]  /*9c350*/  IMAD.MOV.U32 R38, RZ, RZ, R76 ;  /* 0x000000ffff267224 */ /* 0x000fc400078e004c */
[----:B------:R-:W-:Y:S01]  /*9c360*/  IMAD.MOV.U32 R39, RZ, RZ, R78 ;  /* 0x000000ffff277224 */ /* 0x000fe200078e004e */
        /* <DEDUP_REMOVED lines=14> */
[----:B------:R-:W-:Y:S01]  /*9c450*/  BAR.SYNC.DEFER_BLOCKING 0x0 ;  /* 0x0000000000007b1d */ /* 0x000fe20000010000 */
[----:B-1----:R-:W-:-:S05]  /*9c460*/  IMAD.MOV.U32 R172, RZ, RZ, R41 ;  /* 0x000000ffffac7224 */ /* 0x002fca00078e0029 */
[----:B------:R-:W-:Y:S04]  /*9c470*/  STL [R1+0x12c0], R40 ;  /* 0x0012c02801007387 */ /* 0x000fe80000100800 */
[----:B------:R-:W-:Y:S04]  /*9c480*/  STL.64 [R1+0x12c8], R42 ;  /* 0x0012c82a01007387 */ /* 0x000fe80000100a00 */
[----:B------:R-:W-:Y:S04]  /*9c490*/  STL [R1+0x3230], R172 ;  /* 0x003230ac01007387 */ /* 0x000fe80000100800 */
        /* <DEDUP_REMOVED lines=68> */
[----:B------:R-:W-:Y:S01]  /*9c8e0*/  BAR.SYNC.DEFER_BLOCKING 0x0 ;  /* 0x0000000000007b1d */ /* 0x000fe20000010000 */
[----:B-1----:R-:W-:-:S05]  /*9c8f0*/  IMAD.MOV.U32 R173, RZ, RZ, R42 ;  /* 0x000000ffffad7224 */ /* 0x002fca00078e002a */
[----:B------:R-:W-:Y:S04]  /*9c900*/  STL.64 [R1+0x16d0], R40 ;  /* 0x0016d02801007387 */ /* 0x000fe80000100a00 */
[----:B------:R-:W-:Y:S04]  /*9c910*/  STL [R1+0x16dc], R43 ;  /* 0x0016dc2b01007387 */ /* 0x000fe80000100800 */
[----:B------:R-:W-:Y:S04]  /*9c920*/  STL [R1+0x3224], R173 ;  /* 0x003224ad01007387 */ /* 0x000fe80000100800 */
        /* <DEDUP_REMOVED lines=50> */
[----:B-1----:R-:W-:Y:S04]  /*9cc50*/  STL [R1+0x2e4], R41 ;  /* 0x0002e42901007387 */ /* 0x002fe80000100800 */
[----:B------:R-:W-:Y:S04]  /*9cc60*/  STL.64 [R1+0x2e8], R42 ;  /* 0x0002e82a01007387 */ /* 0x000fe80000100a00 */
[----:B------:R-:W3:Y:S04]  /*9cc70*/  LDL.LU R37, [R1+0x12f8] ;  /* 0x0012f80001257983 */ /* 0x000ee80000300800 */
[----:B------:R-:W3:Y:S04]  /*9cc80*/  LDL.LU R38, [R1+0xef0] ;  /* 0x000ef00001267983 */ /* 0x000ee80000300800 */
[----:B------:R-:W3:Y:S01]  /*9cc90*/  LDL.LU R39, [R1+0xef8] ;  /* 0x000ef80001277983 */ /* 0x000ee20000300800 */
[----:B------:R-:W-:-:S03]  /*9cca0*/  IMAD.MOV.U32 R173, RZ, RZ, R40 ;  /* 0x000000ffffad7224 */ /* 0x000fc600078e0028 */
        /* <DEDUP_REMOVED lines=926> */
[----:B-1----:R-:W-:Y:S04]  /*a0690*/  STL.64 [R1], R40 ;  /* 0x0000002801007387 */ /* 0x002fe80000100a00 */
[----:B------:R-:W-:Y:S04]  /*a06a0*/  STL.64 [R1+0x8], R42 ;  /* 0x0000082a01007387 */ /* 0x000fe80000100a00 */
[----:B------:R-:W2:Y:S04]  /*a06b0*/  LDL.LU R33, [R1+0xbac] ;  /* 0x000bac0001217983 */ /* 0x000ea80000300800 */
[----:B------:R-:W2:Y:S04]  /*a06c0*/  LDL.LU R34, [R1+0x7a4] ;  /* 0x0007a40001227983 */ /* 0x000ea80000300800 */
[----:B------:R-:W2:Y:S04]  /*a06d0*/  LDL.LU R35, [R1+0x7ac] ;  /* 0x0007ac0001237983 */ /* 0x000ea80000300800 */
[----:B---3--:R1:W-:Y:S01]  /*a06e0*/  STSM.16.M88.4 [R152], R36 ;  /* 0x0000002498007844 */ /* 0x0083e20000000200 */
[----:B------:R-:W-:Y:S06]  /*a06f0*/  BAR.SYNC.DEFER_BLOCKING 0x0 ;  /* 0x0000000000007b1d */ /* 0x000fec0000010000 */
[----:B-1----:R-:W3:Y:S04]  /*a0700*/  LDL.LU R36, [R1+0x3a4] ;  /* 0x0003a40001247983 */ /* 0x002ee80000300800 */
[----:B------:R-:W3:Y:S04]  /*a0710*/  LDL.LU R37, [R1+0x3ac] ;  /* 0x0003ac0001257983 */ /* 0x000ee80000300800 */
[----:B------:R-:W1:Y:S01]  /*a0720*/  LDS.128 R240, [R154] ;  /* 0x000000009af07984 */ /* 0x000e620000000c00 */
[----:B------:R-:W-:Y:S01]  /*a0730*/  BAR.SYNC.DEFER_BLOCKING 0x0 ;  /* 0x0000000000007b1d */ /* 0x000fe20000010000 */
[----:B------:R-:W-:-:S02]  /*a0740*/  IMAD.MOV.U32 R38, RZ, RZ, R129 ;  /* 0x000000ffff267224 */ /* 0x000fc400078e0081 */
[----:B------:R-:W-:-:S03]  /*a0750*/  IMAD.MOV.U32 R39, RZ, RZ, R131 ;  /* 0x000000ffff277224 */ /* 0x000fc600078e0083 */
[----:B--2---:R2:W-:Y:S02]  /*a0760*/  STSM.16.M88.4 [R152], R32 ;  /* 0x0000002098007844 */ /* 0x0045e40000000200 */
[----:B------:R-:W-:Y:S06]  /*a0770*/  BAR.SYNC.DEFER_BLOCKING 0x0 ;  /* 0x0000000000007b1d */ /* 0x000fec0000010000 */
[----:B--2---:R-:W2:Y:S04]  /*a0780*/  LDL.LU R32, [R1+0x1bb0] ;  /* 0x001bb00001207983 */ /* 0x004ea80000300800 */
[----:B------:R-:W2:Y:S04]  /*a0790*/  LDL.LU R33, [R1+0x1bb8] ;  /* 0x001bb80001217983 */ /* 0x000ea80000300800 */
[----:B------:R-:W2:Y:S04]  /*a07a0*/  LDL.LU R34, [R1+0x17b0] ;  /* 0x0017b00001227983 */ /* 0x000ea80000300800 */
[----:B------:R-:W2:Y:S04]  /*a07b0*/  LDL.LU R35, [R1+0x17b8] ;  /* 0x0017b80001237983 */ /* 0x000ea80000300800 */
[----:B------:R-:W4:Y:S01]  /*a07c0*/  LDS.128 R236, [R154] ;  /* 0x000000009aec7984 */ /* 0x000f220000000c00 */
[----:B------:R-:W-:Y:S06]  /*a07d0*/  BAR.SYNC.DEFER_BLOCKING 0x0 ;  /* 0x0000000000007b1d */ /* 0x000fec0000010000 */
[----:B---3--:R3:W-:Y:S02]  /*a07e0*/  STSM.16.M88.4 [R152], R36 ;  /* 0x0000002498007844 */ /* 0x0087e40000000200 */
[----:B------:R-:W-:Y:S06]  /*a07f0*/  BAR.SYNC.DEFER_BLOCKING 0x0 ;  /* 0x0000000000007b1d */ /* 0x000fec0000010000 */
[----:B---3--:R-:W3:Y:S04]  /*a0800*/  LDL.LU R36, [R1+0x13b0] ;  /* 0x0013b00001247983 */ /* 0x008ee80000300800 */
[----:B------:R-:W3:Y:S04]  /*a0810*/  LDL.LU R37, [R1+0x13b8] ;  /* 0x0013b80001257983 */ /* 0x000ee80000300800 */
[----:B------:R-:W3:Y:S04]  /*a0820*/  LDL.LU R38, [R1+0xfb0] ;  /* 0x000fb00001267983 */ /* 0x000ee80000300800 */
[----:B------:R-:W3:Y:S04]  /*a0830*/  LDL.LU R39, [R1+0xfb8] ;  /* 0x000fb80001277983 */ /* 0x000ee80000300800 */
[----:B------:R-:W4:Y:S01]  /*a0840*/  LDS.128 R232, [R154] ;  /* 0x000000009ae87984 */ /* 0x000f220000000c00 */
[----:B------:R-:W-:Y:S06]  /*a0850*/  BAR.SYNC.DEFER_BLOCKING 0x0 ;  /* 0x0000000000007b1d */ /* 0x000fec0000010000 */
        /* <DEDUP_REMOVED lines=12> */
[----:B------:R-:W4:Y:S01]  /*a0920*/  LDS.128 R224, [R154] ;  /* 0x000000009ae07984 */ /* 0x000f220000000c00 */
        /* <DEDUP_REMOVED lines=209> */
[----:B------:R-:W4:Y:S04]  /*a1640*/  LDL.LU R40, [R1+0xbe4] ;  /* 0x000be40001287983 */ /* 0x000f280000300800 */
        /* <DEDUP_REMOVED lines=9> */
[----:B------:R-:W1:Y:S01]  /*a16e0*/  LDS.128 R72, [R154] ;  /* 0x000000009a487984 */ /* 0x000e620000000c00 */
[----:B------:R-:W-:Y:S06]  /*a16f0*/  BAR.SYNC.DEFER_BLOCKING 0x0 ;  /* 0x0000000000007b1d */ /* 0x000fec0000010000 */
[----:B--2---:R-:W-:Y:S02]  /*a1700*/  STSM.16.M88.4 [R152], R32 ;  /* 0x0000002098007844 */ /* 0x004fe40000000200 */
[----:B------:R-:W-:Y:S06]  /*a1710*/  BAR.SYNC.DEFER_BLOCKING 0x0 ;  /* 0x0000000000007b1d */ /* 0x000fec0000010000 */
[----:B------:R-:W2:Y:S02]  /*a1720*/  LDS.128 R64, [R154] ;  /* 0x000000009a407984 */ /* 0x000ea40000000c00 */
[----:B------:R-:W-:Y:S06]  /*a1730*/  BAR.SYNC.DEFER_BLOCKING 0x0 ;  /* 0x0000000000007b1d */ /* 0x000fec0000010000 */
[----:B---3--:R3:W-:Y:S02]  /*a1740*/  STSM.16.M88.4 [R152], R36 ;  /* 0x0000002498007844 */ /* 0x0087e40000000200 */
[----:B------:R-:W-:Y:S06]  /*a1750*/  BAR.SYNC.DEFER_BLOCKING 0x0 ;  /* 0x0000000000007b1d */ /* 0x000fec0000010000 */
[----:B---3--:R-:W3:Y:S04]  /*a1760*/  LDL.LU R36, [R1+0x13f0] ;  /* 0x0013f00001247983 */ /* 0x008ee80000300800 */
[----:B------:R-:W3:Y:S04]  /*a1770*/  LDL.LU R37, [R1+0x13f8] ;  /* 0x0013f80001257983 */ /* 0x000ee80000300800 */
[----:B------:R-:W3:Y:S04]  /*a1780*/  LDL.LU R38, [R1+0xff0] ;  /* 0x000ff00001267983 */ /* 0x000ee80000300800 */
[----:B------:R-:W3:Y:S04]  /*a1790*/  LDL.LU R39, [R1+0xff8] ;  /* 0x000ff80001277983 */ /* 0x000ee80000300800 */
[----:B------:R-:W2:Y:S01]  /*a17a0*/  LDS.128 R32, [R154] ;  /* 0x000000009a207984 */ /* 0x000ea20000000c00 */
[----:B------:R-:W-:Y:S06]  /*a17b0*/  BAR.SYNC.DEFER_BLOCKING 0x0 ;  /* 0x0000000000007b1d */ /* 0x000fec0000010000 */
[----:B------:R-:W2:Y:S04]  /*a17c0*/  LDL.LU R56, [R1+0xbf0] ;  /* 0x000bf00001387983 */ /* 0x000ea80000300800 */
[----:B------:R-:W2:Y:S04]  /*a17d0*/  LDL.LU R57, [R1+0xbf8] ;  /* 0x000bf80001397983 */ /* 0x000ea80000300800 */
[----:B------:R-:W2:Y:S04]  /*a17e0*/  LDL.LU R58, [R1+0x7f0] ;  /* 0x0007f000013a7983 */ /* 0x000ea80000300800 */
[----:B------:R-:W2:Y:S04]  /*a17f0*/  LDL.LU R59, [R1+0x7f8] ;  /* 0x0007f800013b7983 */ /* 0x000ea80000300800 */
[----:B----4-:R-:W-:Y:S01]  /*a1800*/  STSM.16.M88.4 [R152], R40 ;  /* 0x0000002898007844 */ /* 0x010fe20000000200 */
[----:B------:R-:W-:Y:S06]  /*a1810*/  BAR.SYNC.DEFER_BLOCKING 0x0 ;  /* 0x0000000000007b1d */ /* 0x000fec0000010000 */
[----:B------:R-:W4:Y:S02]  /*a1820*/  LDS.128 R44, [R154] ;  /* 0x000000009a2c7984 */ /* 0x000f240000000c00 */
[----:B------:R-:W-:Y:S06]  /*a1830*/  BAR.SYNC.DEFER_BLOCKING 0x0 ;  /* 0x0000000000007b1d */ /* 0x000fec0000010000 */
[----:B------:R1:W-:Y:S02]  /*a1840*/  STSM.16.M88.4 [R152], R52 ;  /* 0x0000003498007844 */ /* 0x0003e40000000200 */
[----:B------:R-:W-:Y:S06]  /*a1850*/  BAR.SYNC.DEFER_BLOCKING 0x0 ;  /* 0x0000000000007b1d */ /* 0x000fec0000010000 */
[----:B-1----:R-:W4:Y:S04]  /*a1860*/  LDL.LU R52, [R1+0x3f0] ;  /* 0x0003f00001347983 */ /* 0x002f280000300800 */
[----:B------:R-:W4:Y:S04]  /*a1870*/  LDL.LU R53, [R1+0x3f8] ;  /* 0x0003f80001357983 */ /* 0x000f280000300800 */
[----:B------:R-:W1:Y:S01]  /*a1880*/  LDS.128 R48, [R154] ;  /* 0x000000009a307984 */ /* 0x000e620000000c00 */
[----:B------:R-:W-:Y:S06]  /*a1890*/  BAR.SYNC.DEFER_BLOCKING 0x0 ;  /* 0x0000000000007b1d */ /* 0x000fec0000010000 */
[----:B------:R1:W-:Y:S02]  /*a18a0*/  STSM.16.M88.4 [R152], R60 ;  /* 0x0000003c98007844 */ /* 0x0003e40000000200 */
[----:B------:R-:W-:Y:S06]  /*a18b0*/  BAR.SYNC.DEFER_BLOCKING 0x0 ;  /* 0x0000000000007b1d */ /* 0x000fec0000010000 */
[----:B-1----:R-:W4:Y:S04]  /*a18c0*/  LDL.LU R60, [R1+0x1bf4] ;  /* 0x001bf400013c7983 */ /* 0x002f280000300800 */
        /* <DEDUP_REMOVED lines=16> */
[----:B------:R-:W-:Y:S01]  /*a19d0*/  BAR.SYNC.DEFER_BLOCKING 0x0 ;  /* 0x0000000000007b1d */ /* 0x000fe20000010000 */
[----:B------:R-:W-:-:S02]  /*a19e0*/  IMAD.MOV.U32 R54, RZ, RZ, R148 ;  /* 0x000000ffff367224 */ /* 0x000fc400078e0094 */
[----:B------:R-:W-:-:S03]  /*a19f0*/  IMAD.MOV.U32 R55, RZ, RZ, R150 ;  /* 0x000000ffff377224 */ /* 0x000fc600078e0096 */
[----:B------:R-:W4:Y:S04]  /*a1a00*/  LDL.LU R141, [R1+0x1800] ;  /* 0x00180000018d7983 */ /* 0x000f280000300800 */
[----:B------:R-:W4:Y:S04]  /*a1a10*/  LDL.LU R139, [R1+0x286c] ;  /* 0x00286c00018b7983 */ /* 0x000f280000300800 */
[----:B---3--:R-:W-:Y:S01]  /*a1a20*/  STSM.16.M88.4 [R152], R36 ;  /* 0x0000002498007844 */ /* 0x008fe20000000200 */
[----:B------:R-:W-:Y:S06]  /*a1a30*/  BAR.SYNC.DEFER_BLOCKING 0x0 ;  /* 0x0000000000007b1d */ /* 0x000fec0000010000 */
[----:B------:R-:W3:Y:S02]  /*a1a40*/  LDS.128 R36, [R154] ;  /* 0x000000009a247984 */ /* 0x000ee40000000c00 */
[----:B------:R-:W-:Y:S06]  /*a1a50*/  BAR.SYNC.DEFER_BLOCKING 0x0 ;  /* 0x0000000000007b1d */ /* 0x000fec0000010000 */
[----:B--2---:R-:W-:Y:S02]  /*a1a60*/  STSM.16.M88.4 [R152], R56 ;  /* 0x0000003898007844 */ /* 0x004fe40000000200 */
[----:B------:R-:W-:Y:S06]  /*a1a70*/  BAR.SYNC.DEFER_BLOCKING 0x0 ;  /* 0x0000000000007b1d */ /* 0x000fec0000010000 */
[----:B------:R-:W2:Y:S02]  /*a1a80*/  LDS.128 R56, [R154] ;  /* 0x000000009a387984 */ /* 0x000ea40000000c00 */
[----:B------:R-:W-:Y:S06]  /*a1a90*/  BAR.SYNC.DEFER_BLOCKING 0x0 ;  /* 0x0000000000007b1d */ /* 0x000fec0000010000 */
[----:B----4-:R-:W-:Y:S02]  /*a1aa0*/  STSM.16.M88.4 [R152], R52 ;  /* 0x0000003498007844 */ /* 0x010fe40000000200 */
[----:B------:R-:W-:Y:S06]  /*a1ab0*/  BAR.SYNC.DEFER_BLOCKING 0x0 ;  /* 0x0000000000007b1d */ /* 0x000fec0000010000 */
[----:B------:R-:W4:Y:S02]  /*a1ac0*/  LDS.128 R52, [R154] ;  /* 0x000000009a347984 */ /* 0x000f240000000c00 */
[----:B------:R-:W-:Y:S06]  /*a1ad0*/  BAR.SYNC.DEFER_BLOCKING 0x0 ;  /* 0x0000000000007b1d */ /* 0x000fec0000010000 */
[----:B------:R-:W-:Y:S02]  /*a1ae0*/  STSM.16.M88.4 [R152], R60 ;  /* 0x0000003c98007844 */ /* 0x000fe40000000200 */
[----:B------:R-:W-:Y:S06]  /*a1af0*/  BAR.SYNC.DEFER_BLOCKING 0x0 ;  /* 0x0000000000007b1d */ /* 0x000fec0000010000 */
[----:B------:R-:W4:Y:S02]  /*a1b00*/  LDS.128 R60, [R154] ;  /* 0x000000009a3c7984 */ /* 0x000f240000000c00 */
[----:B------:R-:W-:Y:S06]  /*a1b10*/  BAR.SYNC.DEFER_BLOCKING 0x0 ;  /* 0x0000000000007b1d */ /* 0x000fec0000010000 */
[----:B------:R-:W-:Y:S02]  /*a1b20*/  STSM.16.M88.4 [R152], R68 ;  /* 0x0000004498007844 */ /* 0x000fe40000000200 */
[----:B------:R-:W-:Y:S06]  /*a1b30*/  BAR.SYNC.DEFER_BLOCKING 0x0 ;  /* 0x0000000000007b1d */ /* 0x000fec0000010000 */
[----:B------:R-:W4:Y:S02]  /*a1b40*/  LDS.128 R68, [R154] ;  /* 0x000000009a447984 */ /* 0x000f240000000c00 */
[----:B------:R-:W-:Y:S06]  /*a1b50*/  BAR.SYNC.DEFER_BLOCKING 0x0 ;  /* 0x0000000000007b1d */ /* 0x000fec0000010000 */
[----:B------:R1:W-:Y:S02]  /*a1b60*/  STSM.16.M88.4 [R152], R76 ;  /* 0x0000004c98007844 */ /* 0x0003e40000000200 */
[----:B------:R-:W-:Y:S06]  /*a1b70*/  BAR.SYNC.DEFER_BLOCKING 0x0 ;  /* 0x0000000000007b1d */ /* 0x000fec0000010000 */
[----:B-1----:R-:W3:Y:S04]  /*a1b80*/  LDL.LU R76, [R1+0x3f4] ;  /* 0x0003f400014c7983 */ /* 0x002ee80000300800 */
[----:B------:R-:W3:Y:S04]  /*a1b90*/  LDL.LU R77, [R1+0x3fc] ;  /* 0x0003fc00014d7983 */ /* 0x000ee80000300800 */
[----:B------:R-:W2:Y:S04]  /*a1ba0*/  LDL.LU R142, [R1+0x1000] ;  /* 0x00100000018e7983 */ /* 0x000ea80000300800 */
[----:B------:R-:W4:Y:S04]  /*a1bb0*/  LDL.LU R140, [R1+0x800] ;  /* 0x00080000018c7983 */ /* 0x000f280000300800 */
[----:B------:R-:W1:Y:S01]  /*a1bc0*/  LDS.128 R80, [R154] ;  /* 0x000000009a507984 */ /* 0x000e620000000c00 */
[----:B------:R-:W-:-:S02]  /*a1bd0*/  IMAD.MOV.U32 R78, RZ, RZ, R149 ;  /* 0x000000ffff4e7224 */ /* 0x000fc400078e0095 */
[----:B------:R-:W-:Y:S01]  /*a1be0*/  IMAD.MOV.U32 R79, RZ, RZ, R151 ;  /* 0x000000ffff4f7224 */ /* 0x000fe200078e0097 */
[----:B------:R-:W-:Y:S01]  /*a1bf0*/  BAR.SYNC.DEFER_BLOCKING 0x0 ;  /* 0x0000000000007b1d */ /* 0x000fe20000010000 */
[----:B------:R-:W-:Y:S01]  /*a1c00*/  ISETP.LT.AND P4, PT, R10, UR7, !P4 ;  /* 0x000000070a007c0c */ /* 0x000fe2000e781270 */
[----:B------:R-:W-:-:S04]  /*a1c10*/  IMAD.WIDE R136, R138, 0x4, R2 ;  /* 0x000000048a887825 */ /* 0x000fc800078e0202 */
[----:B------:R-:W4:Y:S04]  /*a1c20*/  LDL.LU R143, [R1+0x2864] ;  /* 0x00286400018f7983 */ /* 0x000f280000300800 */
[----:B---3--:R3:W-:Y:S01]  /*a1c30*/  STSM.16.M88.4 [R152], R76 ;  /* 0x0000004c98007844 */ /* 0x0087e20000000200 */
[----:B------:R-:W-:Y:S06]  /*a1c40*/  BAR.SYNC.DEFER_BLOCKING 0x0 ;  /* 0x0000000000007b1d */ /* 0x000fec0000010000 */
[----:B------:R1:W-:Y:S01]  /*a1c50*/  @P4 STG.E desc[UR4][R136.64], R145 ;  /* 0x0000009188004986 */ /* 0x0003e2000c101904 */
[----:B------:R-:W-:-:S04]  /*a1c60*/  ISETP.GE.AND P4, PT, R10, UR11, PT ;  /* 0x0000000b0a007c0c */ /* 0x000fc8000bf86270 */
[----:B------:R-:W-:Y:S01]  /*a1c70*/  ISETP.LT.AND P5, PT, R12, UR6, !P4 ;  /* 0x000000060c007c0c */ /* 0x000fe2000e7a1270 */
[C---:B---3--:R-:W-:Y:S01]  /*a1c80*/  IMAD.WIDE R76, R138.reuse, 0x4, R4 ;  /* 0x000000048a4c7825 */ /* 0x048fe200078e0204 */
[----:B-1----:R-:W3:Y:S11]  /*a1c90*/  LDL.LU R145, [R1+0x1e24] ;  /* 0x001e240001917983 */ /* 0x002ef60000300800 */
[----:B------:R1:W-:Y:S01]  /*a1ca0*/  @P5 STG.E desc[UR4][R76.64], R146 ;  /* 0x000000924c005986 */ /* 0x0003e2000c101904 */
[----:B------:R-:W-:Y:S01]  /*a1cb0*/  ISETP.LT.AND P5, PT, R13, UR8, !P4 ;  /* 0x000000080d007c0c */ /* 0x000fe2000e7a1270 */
[----:B------:R-:W-:Y:S01]  /*a1cc0*/  ULDC UR8, c[0x0][0x228] ;  /* 0x00008a0000087ab9 */ /* 0x000fe20000000800 */
[----:B-1----:R-:W-:-:S11]  /*a1cd0*/  IMAD.WIDE R76, R138, 0x4, R6 ;  /* 0x000000048a4c7825 */ /* 0x002fd600078e0206 */
[----:B------:R1:W-:Y:S02]  /*a1ce0*/  @P5 STG.E desc[UR4][R76.64], R144 ;  /* 0x000000904c005986 */ /* 0x0003e4000c101904 */
[----:B-1----:R-:W-:Y:S02]  /*a1cf0*/  IMAD.WIDE R76, R138, 0x4, R8 ;  /* 0x000000048a4c7825 */ /* 0x002fe400078e0208 */
[----:B------:R-:W3:Y:S04]  /*a1d00*/  LDL.LU R138, [R1+0x2544] ;  /* 0x00254400018a7983 */ /* 0x000ee80000300800 */
[----:B------:R-:W3:Y:S01]  /*a1d10*/  LDL.LU R146, [R1+0x1e14] ;  /* 0x001e140001927983 */ /* 0x000ee20000300800 */
[----:B------:R-:W-:Y:S01]  /*a1d20*/  ISETP.LT.AND P4, PT, R14, UR8, !P4 ;  /* 0x000000080e007c0c */ /* 0x000fe2000e781270 */
[----:B------:R-:W-:Y:S01]  /*a1d30*/  VIADD R78, R10, 0x1 ;  /* 0x000000010a4e7836 */ /* 0x000fe20000000000 */
[----:B------:R-:W-:Y:S01]  /*a1d40*/  ULDC.64 UR8, c[0x0][0x228] ;  /* 0x00008a0000087ab9 */ /* 0x000fe20000000a00 */
[----:B------:R-:W3:Y:S10]  /*a1d50*/  LDL.LU R144, [R1+0x1e04] ;  /* 0x001e040001907983 */ /* 0x000ef40000300800 */
[----:B------:R1:W-:Y:S01]  /*a1d60*/  @P4 STG.E desc[UR4][R76.64], R141 ;  /* 0x0000008d4c004986 */ /* 0x0003e2000c101904 */
[----:B------:R-:W-:Y:S01]  /*a1d70*/  ISETP.GE.AND P4, PT, R78, UR9, PT ;  /* 0x000000094e007c0c */ /* 0x000fe2000bf86270 */
[----:B------:R-:W-:-:S03]  /*a1d80*/  ULDC UR9, c[0x0][0x228] ;  /* 0x00008a0000097ab9 */ /* 0x000fc60000000800 */
[----:B------:R-:W-:Y:S01]  /*a1d90*/  ISETP.LT.AND P5, PT, R11, UR10, !P4 ;  /* 0x0000000a0b007c0c */ /* 0x000fe2000e7a1270 */
[----:B-1----:R-:W-:Y:S01]  /*a1da0*/  IMAD.WIDE R76, R139, 0x4, R2 ;  /* 0x000000048b4c7825 */ /* 0x002fe200078e0202 */
[----:B------:R-:W3:Y:S01]  /*a1db0*/  LDL.LU R141, [R1+0x1804] ;  /* 0x00180400018d7983 */ /* 0x000ee20000300800 */
[----:B------:R-:W-:-:S10]  /*a1dc0*/  ULDC UR10, c[0x0][0x228] ;  /* 0x00008a00000a7ab9 */ /* 0x000fd40000000800 */
[----:B--2---:R1:W-:Y:S01]  /*a1dd0*/  @P5 STG.E desc[UR4][R76.64], R142 ;  /* 0x0000008e4c005986 */ /* 0x0043e2000c101904 */
[----:B------:R-:W-:Y:S01]  /*a1de0*/  ISETP.LT.AND P5, PT, R12, UR9, !P4 ;  /* 0x000000090c007c0c */ /* 0x000fe2000e7a1270 */
[----:B------:R-:W-:Y:S01]  /*a1df0*/  ULDC UR9, c[0x0][0x228] ;  /* 0x00008a0000097ab9 */ /* 0x000fe20000000800 */
[----:B-1----:R-:W-:-:S11]  /*a1e00*/  IMAD.WIDE R76, R139, 0x4, R4 ;  /* 0x000000048b4c7825 */ /* 0x002fd600078e0204 */
[----:B----4-:R1:W-:Y:S04]  /*a1e10*/  @P5 STG.E desc[UR4][R76.64], R140 ;  /* 0x0000008c4c005986 */ /* 0x0103e8000c101904 */
[----:B-1----:R-:W2:Y:S01]  /*a1e20*/  LDL.LU R140, [R1+0x1004] ;  /* 0x00100400018c7983 */ /* 0x002ea20000300800 */
[----:B------:R-:W-:Y:S01]  /*a1e30*/  ISETP.LT.AND P5, PT, R13, UR9, !P4 ;  /* 0x000000090d007c0c */ /* 0x000fe2000e7a1270 */
[----:B------:R-:W-:-:S12]  /*a1e40*/  IMAD.WIDE R76, R139, 0x4, R6 ;  /* 0x000000048b4c7825 */ /* 0x000fd800078e0206 */
[----:B------:R1:W-:Y:S02]  /*a1e50*/  @P5 STG.E desc[UR4][R76.64], R248 ;  /* 0x000000f84c005986 */ /* 0x0003e4000c101904 */
[----:B-1----:R-:W-:Y:S02]  /*a1e60*/  IMAD.WIDE R76, R139, 0x4, R8 ;  /* 0x000000048b4c7825 */ /* 0x002fe400078e0208 */
[----:B------:R-:W4:Y:S01]  /*a1e70*/  LDL.LU R139, [R1+0x804] ;  /* 0x00080400018b7983 */ /* 0x000f220000300800 */
[----:B------:R-:W-:Y:S01]  /*a1e80*/  ISETP.LT.AND P4, PT, R14, UR8, !P4 ;  /* 0x000000080e007c0c */ /* 0x000fe2000e781270 */
[----:B------:R-:W-:Y:S01]  /*a1e90*/  VIADD R78, R10, 0x2 ;  /* 0x000000020a4e7836 */ /* 0x000fe20000000000 */
[----:B------:R-:W-:Y:S01]  /*a1ea0*/  ULDC.64 UR8, c[0x0][0x228] ;  /* 0x00008a0000087ab9 */ /* 0x000fe20000000a00 */
[----:B------:R-:W4:Y:S10]  /*a1eb0*/  LDL.LU R142, [R1+0x2270] ;  /* 0x00227000018e7983 */ /* 0x000f340000300800 */
[----:B------:R1:W-:Y:S01]  /*a1ec0*/  @P4 STG.E desc[UR4][R76.64], R244 ;  /* 0x000000f44c004986 */ /* 0x0003e2000c101904 */
[----:B------:R-:W-:Y:S01]  /*a1ed0*/  ISETP.GE.AND P4, PT, R78, UR9, PT ;  /* 0x000000094e007c0c */ /* 0x000fe2000bf86270 */
[----:B------:R-:W-:-:S03]  /*a1ee0*/  ULDC UR9, c[0x0][0x228] ;  /* 0x00008a0000097ab9 */ /* 0x000fc60000000800 */
[----:B------:R-:W-:Y:S01]  /*a1ef0*/  ISETP.LT.AND P5, PT, R11, UR10, !P4 ;  /* 0x0000000a0b007c0c */ /* 0x000fe2000e7a1270 */
[----:B-1----:R-:W-:Y:S01]  /*a1f00*/  IMAD.WIDE R76, R143, 0x4, R2 ;  /* 0x000000048f4c7825 */ /* 0x002fe200078e0202 */
[----:B------:R-:W-:-:S03]  /*a1f10*/  ULDC UR10, c[0x0][0x228] ;  /* 0x00008a00000a7ab9 */ /* 0x000fc60000000800 */
[----:B------:R-:W-:-:S08]  /*a1f20*/  VIADD R78, R10, 0x3 ;  /* 0x000000030a4e7836 */ /* 0x000fd00000000000 */
[----:B---3--:R1:W-:Y:S01]  /*a1f30*/  @P5 STG.E desc[UR4][R76.64], R145 ;  /* 0x000000914c005986 */ /* 0x0083e2000c101904 */
[----:B------:R-:W-:Y:S01]  /*a1f40*/  ISETP.LT.AND P5, PT, R12, UR9, !P4 ;  /* 0x000000090c007c0c */ /* 0x000fe2000e7a1270 */
[----:B------:R-:W-:Y:S01]  /*a1f50*/  ULDC UR9, c[0x0][0x228] ;  /* 0x00008a0000097ab9 */ /* 0x000fe20000000800 */
[----:B-1----:R-:W-:-:S11]  /*a1f60*/  IMAD.WIDE R76, R143, 0x4, R4 ;  /* 0x000000048f4c7825 */ /* 0x002fd600078e0204 */
[----:B------:R1:W-:Y:S01]  /*a1f70*/  @P5 STG.E desc[UR4][R76.64], R146 ;  /* 0x000000924c005986 */ /* 0x0003e2000c101904 */
[----:B------:R-:W-:Y:S01]  /*a1f80*/  ISETP.LT.AND P5, PT, R13, UR9, !P4 ;  /* 0x000000090d007c0c */ /* 0x000fe2000e7a1270 */
[----:B-1----:R-:W-:-:S12]  /*a1f90*/  IMAD.WIDE R76, R143, 0x4, R6 ;  /* 0x000000048f4c7825 */ /* 0x002fd800078e0206 */
[----:B------:R1:W-:Y:S04]  /*a1fa0*/  @P5 STG.E desc[UR4][R76.64], R144 ;  /* 0x000000904c005986 */ /* 0x0003e8000c101904 */
[----:B-1----:R-:W3:Y:S01]  /*a1fb0*/  LDL.LU R144, [R1+0x1e28] ;  /* 0x001e280001907983 */ /* 0x002ee20000300800 */
[----:B------:R-:W-:Y:S01]  /*a1fc0*/  IMAD.WIDE R76, R143, 0x4, R8 ;  /* 0x000000048f4c7825 */ /* 0x000fe200078e0208 */
[----:B------:R-:W-:Y:S01]  /*a1fd0*/  ISETP.LT.AND P4, PT, R14, UR8, !P4 ;  /* 0x000000080e007c0c */ /* 0x000fe2000e781270 */
[----:B------:R-:W-:Y:S01]  /*a1fe0*/  ULDC.64 UR8, c[0x0][0x228] ;  /* 0x00008a0000087ab9 */ /* 0x000fe20000000a00 */
[----:B------:R-:W3:Y:S11]  /*a1ff0*/  LDL.LU R143, [R1+0x1e18] ;  /* 0x001e1800018f7983 */ /* 0x000ef60000300800 */
[----:B------:R1:W-:Y:S01]  /*a2000*/  @P4 STG.E desc[UR4][R76.64], R141 ;  /* 0x0000008d4c004986 */ /* 0x0003e2000c101904 */
[----:B------:R-:W-:Y:S01]  /*a2010*/  ISETP.GE.AND P4, PT, R78, UR9, PT ;  /* 0x000000094e007c0c */ /* 0x000fe2000bf86270 */
[----:B------:R-:W-:-:S03]  /*a2020*/  ULDC UR9, c[0x0][0x228] ;  /* 0x00008a0000097ab9 */ /* 0x000fc60000000800 */
[----:B------:R-:W-:Y:S01]  /*a2030*/  ISETP.LT.AND P5, PT, R11, UR10, !P4 ;  /* 0x0000000a0b007c0c */ /* 0x000fe2000e7a1270 */
[----:B-1----:R-:W3:Y:S01]  /*a2040*/  LDL.LU R141, [R1+0x1e08] ;  /* 0x001e0800018d7983 */ /* 0x002ee20000300800 */
[----:B------:R-:W-:Y:S01]  /*a2050*/  IMAD.WIDE R76, R138, 0x4, R2 ;  /* 0x000000048a4c7825 */ /* 0x000fe200078e0202 */
[----:B------:R-:W-:-:S10]  /*a2060*/  ULDC UR10, c[0x0][0x228] ;  /* 0x00008a00000a7ab9 */ /* 0x000fd40000000800 */
[----:B--2---:R1:W-:Y:S04]  /*a2070*/  @P5 STG.E desc[UR4][R76.64], R140 ;  /* 0x0000008c4c005986 */ /* 0x0043e8000c101904 */
[----:B-1----:R-:W2:Y:S01]  /*a2080*/  LDL.LU R140, [R1+0x1808] ;  /* 0x00180800018c7983 */ /* 0x002ea20000300800 */
[----:B------:R-:W-:Y:S01]  /*a2090*/  ISETP.LT.AND P5, PT, R12, UR9, !P4 ;  /* 0x000000090c007c0c */ /* 0x000fe2000e7a1270 */
[----:B------:R-:W-:Y:S01]  /*a20a0*/  IMAD.WIDE R76, R138, 0x4, R4 ;  /* 0x000000048a4c7825 */ /* 0x000fe200078e0204 */
[----:B------:R-:W-:-:S11]  /*a20b0*/  ULDC UR9, c[0x0][0x228] ;  /* 0x00008a0000097ab9 */ /* 0x000fd60000000800 */
[----:B----4-:R1:W-:Y:S01]  /*a20c0*/  @P5 STG.E desc[UR4][R76.64], R139 ;  /* 0x0000008b4c005986 */ /* 0x0103e2000c101904 */
[----:B------:R-:W-:-:S03]  /*a20d0*/  ISETP.LT.AND P5, PT, R13, UR9, !P4 ;  /* 0x000000090d007c0c */ /* 0x000fc6000e7a1270 */
[----:B-1----:R-:W4:Y:S01]  /*a20e0*/  LDL.LU R139, [R1+0x1008] ;  /* 0x00100800018b7983 */ /* 0x002f220000300800 */
[----:B------:R-:W-:-:S09]  /*a20f0*/  IMAD.WIDE R76, R138, 0x4, R6 ;  /* 0x000000048a4c7825 */ /* 0x000fd200078e0206 */
[----:B------:R1:W-:Y:S02]  /*a2100*/  @P5 STG.E desc[UR4][R76.64], R249 ;  /* 0x000000f94c005986 */ /* 0x0003e4000c101904 */
[----:B-1----:R-:W-:Y:S02]  /*a2110*/  IMAD.WIDE R76, R138, 0x4, R8 ;  /* 0x000000048a4c7825 */ /* 0x002fe400078e0208 */
[----:B------:R-:W4:Y:S01]  /*a2120*/  LDL.LU R138, [R1+0x808] ;  /* 0x00080800018a7983 */ /* 0x000f220000300800 */
[----:B------:R-:W-:Y:S01]  /*a2130*/  ISETP.LT.AND P4, PT, R14, UR8, !P4 ;  /* 0x000000080e007c0c */ /* 0x000fe2000e781270 */
[----:B------:R-:W-:Y:S01]  /*a2140*/  VIADD R78, R10, 0x4 ;  /* 0x000000040a4e7836 */ /* 0x000fe20000000000 */
[----:B------:R-:W-:-:S11]  /*a2150*/  ULDC.64 UR8, c[0x0][0x228] ;  /* 0x00008a0000087ab9 */ /* 0x000fd60000000a00 */
        /* <DEDUP_REMOVED lines=12> */
[----:B------:R-:W-:-:S03]  /*a2220*/  ISETP.LT.AND P5, PT, R13, UR9, !P4 ;  /* 0x000000090d007c0c */ /* 0x000fc6000e7a1270 */
[----:B-1----:R-:W3:Y:S01]  /*a2230*/  LDL.LU R143, [R1+0x1e2c] ;  /* 0x001e2c00018f7983 */ /* 0x002ee20000300800 */
[----:B------:R-:W-:-:S09]  /*a2240*/  IMAD.WIDE R76, R142, 0x4, R6 ;  /* 0x000000048e4c7825 */ /* 0x000fd200078e0206 */
[----:B------:R1:W-:Y:S01]  /*a2250*/  @P5 STG.E desc[UR4][R76.64], R141 ;  /* 0x0000008d4c005986 */ /* 0x0003e2000c101904 */
[----:B------:R-:W-:Y:S01]  /*a2260*/  ISETP.LT.AND P4, PT, R14, UR8, !P4 ;  /* 0x000000080e007c0c */ /* 0x000fe2000e781270 */
[----:B------:R-:W-:Y:S02]  /*a2270*/  ULDC.64 UR8, c[0x0][0x228] ;  /* 0x00008a0000087ab9 */ /* 0x000fe40000000a00 */
[----:B-1----:R-:W3:Y:S01]  /*a2280*/  LDL.LU R141, [R1+0x1e1c] ;  /* 0x001e1c00018d7983 */ /* 0x002ee20000300800 */
[----:B------:R-:W-:-:S03]  /*a2290*/  IMAD.WIDE R76, R142, 0x4, R8 ;  /* 0x000000048e4c7825 */ /* 0x000fc600078e0208 */
[----:B------:R-:W3:Y:S06]  /*a22a0*/  LDL.LU R142, [R1+0x1e0c] ;  /* 0x001e0c00018e7983 */ /* 0x000eec0000300800 */
[----:B--2---:R1:W-:Y:S01]  /*a22b0*/  @P4 STG.E desc[UR4][R76.64], R140 ;  /* 0x0000008c4c004986 */ /* 0x0043e2000c101904 */
[----:B------:R-:W-:Y:S01]  /*a22c0*/  ISETP.GE.AND P4, PT, R78, UR9, PT ;  /* 0x000000094e007c0c */ /* 0x000fe2000bf86270 */
[----:B------:R-:W-:Y:S02]  /*a22d0*/  ULDC UR9, c[0x0][0x228] ;  /* 0x00008a0000097ab9 */ /* 0x000fe40000000800 */
[----:B-1----:R-:W2:Y:S01]  /*a22e0*/  LDL.LU R140, [R1+0x180c] ;  /* 0x00180c00018c7983 */ /* 0x002ea20000300800 */
[----:B------:R-:W-:Y:S01]  /*a22f0*/  ISETP.LT.AND P5, PT, R11, UR10, !P4 ;  /* 0x0000000a0b007c0c */ /* 0x000fe2000e7a1270 */
[----:B------:R-:W-:Y:S01]  /*a2300*/  IMAD.WIDE R76, R174, 0x4, R2 ;  /* 0x00000004ae4c7825 */ /* 0x000fe200078e0202 */
[----:B------:R-:W-:-:S11]  /*a2310*/  ULDC UR10, c[0x0][0x228] ;  /* 0x00008a00000a7ab9 */ /* 0x000fd60000000800 */
[----:B----4-:R1:W-:Y:S01]  /*a2320*/  @P5 STG.E desc[UR4][R76.64], R139 ;  /* 0x0000008b4c005986 */ /* 0x0103e2000c101904 */
[----:B------:R-:W-:Y:S01]  /*a2330*/  ISETP.LT.AND P5, PT, R12, UR9, !P4 ;  /* 0x000000090c007c0c */ /* 0x000fe2000e7a1270 */
[----:B------:R-:W-:Y:S02]  /*a2340*/  ULDC UR9, c[0x0][0x228] ;  /* 0x00008a0000097ab9 */ /* 0x000fe40000000800 */
[----:B-1----:R-:W4:Y:S01]  /*a2350*/  LDL.LU R139, [R1+0x100c] ;  /* 0x00100c00018b7983 */ /* 0x002f220000300800 */
[----:B------:R-:W-:-:S09]  /*a2360*/  IMAD.WIDE R76, R174, 0x4, R4 ;  /* 0x00000004ae4c7825 */ /* 0x000fd200078e0204 */
[----:B------:R1:W-:Y:S04]  /*a2370*/  @P5 STG.E desc[UR4][R76.64], R138 ;  /* 0x0000008a4c005986 */ /* 0x0003e8000c101904 */
[----:B-1----:R-:W4:Y:S01]  /*a2380*/  LDL.LU R138, [R1+0x80c] ;  /* 0x00080c00018a7983 */ /* 0x002f220000300800 */
[----:B------:R-:W-:Y:S02]  /*a2390*/  ISETP.LT.AND P5, PT, R13, UR9, !P4 ;  /* 0x000000090d007c0c */ /* 0x000fe4000e7a1270 */
[----:B------:R-:W-:Y:S01]  /*a23a0*/  ISETP.LT.AND P4, PT, R14, UR8, !P4 ;  /* 0x000000080e007c0c */ /* 0x000fe2000e781270 */
[----:B------:R-:W-:Y:S01]  /*a23b0*/  IMAD.WIDE R76, R174, 0x4, R6 ;  /* 0x00000004ae4c7825 */ /* 0x000fe200078e0206 */
[----:B------:R-:W-:Y:S01]  /*a23c0*/  ULDC.64 UR8, c[0x0][0x228] ;  /* 0x00008a0000087ab9 */ /* 0x000fe20000000a00 */
[----:B------:R-:W4:Y:S02]  /*a23d0*/  LDL.LU R144, [R1+0x2080] ;  /* 0x0020800001907983 */ /* 0x000f240000300800 */
[----:B------:R-:W-:-:S06]  /*a23e0*/  VIADD R78, R10, 0x6 ;  /* 0x000000060a4e7836 */ /* 0x000fcc0000000000 */
[----:B------:R1:W-:Y:S02]  /*a23f0*/  @P5 STG.E desc[UR4][R76.64], R250 ;  /* 0x000000fa4c005986 */ /* 0x0003e4000c101904 */
[----:B-1----:R-:W-:-:S05]  /*a2400*/  IMAD.WIDE R76, R174, 0x4, R8 ;  /* 0x00000004ae4c7825 */ /* 0x002fca00078e0208 */
        /* <DEDUP_REMOVED lines=10> */
[----:B-1----:R-:W-:Y:S01]  /*a24b0*/  IMAD.WIDE R76, R175, 0x4, R4 ;  /* 0x00000004af4c7825 */ /* 0x002fe200078e0204 */
[----:B------:R-:W3:Y:S10]  /*a24c0*/  LDL.LU R143, [R1+0x1e40] ;  /* 0x001e4000018f7983 */ /* 0x000ef40000300800 */
[----:B------:R1:W-:Y:S01]  /*a24d0*/  @P5 STG.E desc[UR4][R76.64], R141 ;  /* 0x0000008d4c005986 */ /* 0x0003e2000c101904 */
[----:B------:R-:W-:-:S02]  /*a24e0*/  ISETP.LT.AND P5, PT, R13, UR9, !P4 ;  /* 0x000000090d007c0c */ /* 0x000fc4000e7a1270 */
[----:B------:R-:W-:Y:S01]  /*a24f0*/  ISETP.LT.AND P4, PT, R14, UR8, !P4 ;  /* 0x000000080e007c0c */ /* 0x000fe2000e781270 */
[----:B------:R-:W-:Y:S01]  /*a2500*/  ULDC.64 UR8, c[0x0][0x228] ;  /* 0x00008a0000087ab9 */ /* 0x000fe20000000a00 */
[----:B-1----:R-:W-:-:S09]  /*a2510*/  IMAD.WIDE R76, R175, 0x4, R6 ;  /* 0x00000004af4c7825 */ /* 0x002fd200078e0206 */
[----:B------:R1:W-:Y:S02]  /*a2520*/  @P5 STG.E desc[UR4][R76.64], R142 ;  /* 0x0000008e4c005986 */ /* 0x0003e4000c101904 */
[----:B-1----:R-:W-:-:S05]  /*a2530*/  IMAD.WIDE R76, R175, 0x4, R8 ;  /* 0x00000004af4c7825 */ /* 0x002fca00078e0208 */
[----:B--2---:R1:W-:Y:S01]  /*a2540*/  @P4 STG.E desc[UR4][R76.64], R140 ;  /* 0x0000008c4c004986 */ /* 0x0043e2000c101904 */
[----:B------:R-:W-:Y:S01]  /*a2550*/  ISETP.GE.AND P4, PT, R78, UR9, PT ;  /* 0x000000094e007c0c */ /* 0x000fe2000bf86270 */
[----:B------:R-:W-:Y:S02]  /*a2560*/  ULDC UR9, c[0x0][0x228] ;  /* 0x00008a0000097ab9 */ /* 0x000fe40000000800 */
[----:B-1----:R-:W2:Y:S01]  /*a2570*/  LDL.LU R140, [R1+0x1e30] ;  /* 0x001e3000018c7983 */ /* 0x002ea20000300800 */
[----:B------:R-:W-:Y:S01]  /*a2580*/  ISETP.LT.AND P5, PT, R11, UR10, !P4 ;  /* 0x0000000a0b007c0c */ /* 0x000fe2000e7a1270 */
[----:B------:R-:W-:Y:S01]  /*a2590*/  IMAD.WIDE R76, R252, 0x4, R2 ;  /* 0x00000004fc4c7825 */ /* 0x000fe200078e0202 */
[----:B------:R-:W-:Y:S01]  /*a25a0*/  ULDC UR10, c[0x0][0x228] ;  /* 0x00008a00000a7ab9 */ /* 0x000fe20000000800 */
[----:B------:R-:W2:Y:S10]  /*a25b0*/  LDL.LU R145, [R1+0x1c00] ;  /* 0x001c000001917983 */ /* 0x000eb40000300800 */
[----:B----4-:R1:W-:Y:S01]  /*a25c0*/  @P5 STG.E desc[UR4][R76.64], R139 ;  /* 0x0000008b4c005986 */ /* 0x0103e2000c101904 */
[----:B------:R-:W-:Y:S01]  /*a25d0*/  ISETP.LT.AND P5, PT, R12, UR9, !P4 ;  /* 0x000000090c007c0c */ /* 0x000fe2000e7a1270 */
[----:B------:R-:W-:Y:S01]  /*a25e0*/  ULDC UR9, c[0x0][0x228] ;  /* 0x00008a0000097ab9 */ /* 0x000fe20000000800 */
[----:B-1----:R-:W-:-:S11]  /*a25f0*/  IMAD.WIDE R76, R252, 0x4, R4 ;  /* 0x00000004fc4c7825 */ /* 0x002fd600078e0204 */
[----:B------:R1:W-:Y:S04]  /*a2600*/  @P5 STG.E desc[UR4][R76.64], R138 ;  /* 0x0000008a4c005986 */ /* 0x0003e8000c101904 */
[----:B-1----:R-:W4:Y:S04]  /*a2610*/  LDL.LU R138, [R1+0x1400] ;  /* 0x00140000018a7983 */ /* 0x002f280000300800 */
[----:B------:R-:W4:Y:S04]  /*a2620*/  LDL.LU R146, [R1+0xc00] ;  /* 0x000c000001927983 */ /* 0x000f280000300800 */
[----:B------:R-:W4:Y:S04]  /*a2630*/  LDL.LU R139, [R1+0x810] ;  /* 0x00081000018b7983 */ /* 0x000f280000300800 */
[----:B------:R-:W4:Y:S01]  /*a2640*/  LDL.LU R141, [R1+0x2084] ;  /* 0x00208400018d7983 */ /* 0x000f220000300800 */
[----:B------:R-:W-:-:S02]  /*a2650*/  ISETP.LT.AND P5, PT, R13, UR9, !P4 ;  /* 0x000000090d007c0c */ /* 0x000fc4000e7a1270 */
        /* <DEDUP_REMOVED lines=16> */
[----:B------:R-:W-:Y:S02]  /*a2760*/  ULDC UR9, c[0x0][0x228] ;  /* 0x00008a0000097ab9 */ /* 0x000fe40000000800 */
[----:B-1----:R-:W3:Y:S01]  /*a2770*/  LDL.LU R143, [R1+0x400] ;  /* 0x00040000018f7983 */ /* 0x002ee20000300800 */
[----:B------:R-:W-:-:S09]  /*a2780*/  IMAD.WIDE R76, R144, 0x4, R4 ;  /* 0x00000004904c7825 */ /* 0x000fd200078e0204 */
[----:B--2---:R1:W-:Y:S04]  /*a2790*/  @P5 STG.E desc[UR4][R76.64], R140 ;  /* 0x0000008c4c005986 */ /* 0x0043e8000c101904 */
[----:B-1----:R-:W2:Y:S01]  /*a27a0*/  LDL.LU R140, [R1+0x10] ;  /* 0x00001000018c7983 */ /* 0x002ea20000300800 */
[----:B------:R-:W-:Y:S01]  /*a27b0*/  ISETP.LT.AND P5, PT, R13, UR9, !P4 ;  /* 0x000000090d007c0c */ /* 0x000fe2000e7a1270 */
[----:B------:R-:W-:Y:S01]  /*a27c0*/  IMAD.WIDE R76, R144, 0x4, R6 ;  /* 0x00000004904c7825 */ /* 0x000fe200078e0206 */
[----:B------:R-:W-:Y:S01]  /*a27d0*/  ISETP.LT.AND P4, PT, R14, UR8, !P4 ;  /* 0x000000080e007c0c */ /* 0x000fe2000e781270 */
[----:B------:R-:W-:-:S10]  /*a27e0*/  ULDC.64 UR8, c[0x0][0x228] ;  /* 0x00008a0000087ab9 */ /* 0x000fd40000000a00 */
[----:B------:R1:W-:Y:S02]  /*a27f0*/  @P5 STG.E desc[UR4][R76.64], R145 ;  /* 0x000000914c005986 */ /* 0x0003e4000c101904 */
[----:B-1----:R-:W-:Y:S02]  /*a2800*/  IMAD.WIDE R76, R144, 0x4, R8 ;  /* 0x00000004904c7825 */ /* 0x002fe400078e0208 */
[----:B------:R-:W2:Y:S04]  /*a2810*/  LDL.LU R144, [R1+0x208c] ;  /* 0x00208c0001907983 */ /* 0x000ea80000300800 */
[----:B------:R-:W2:Y:S04]  /*a2820*/  LDL.LU R145, [R1+0x1e44] ;  /* 0x001e440001917983 */ /* 0x000ea80000300800 */
[----:B----4-:R1:W-:Y:S01]  /*a2830*/  @P4 STG.E desc[UR4][R76.64], R138 ;  /* 0x0000008a4c004986 */ /* 0x0103e2000c101904 */
[----:B------:R-:W-:Y:S01]  /*a2840*/  ISETP.GE.AND P4, PT, R78, UR9, PT ;  /* 0x000000094e007c0c */ /* 0x000fe2000bf86270 */
[----:B------:R-:W-:-:S02]  /*a2850*/  ULDC UR9, c[0x0][0x228] ;  /* 0x00008a0000097ab9 */ /* 0x000fc40000000800 */
[----:B-1----:R-:W4:Y:S01]  /*a2860*/  LDL.LU R138, [R1+0x1e34] ;  /* 0x001e3400018a7983 */ /* 0x002f220000300800 */
[----:B------:R-:W-:Y:S01]  /*a2870*/  ISETP.LT.AND P5, PT, R11, UR10, !P4 ;  /* 0x0000000a0b007c0c */ /* 0x000fe2000e7a1270 */
[----:B------:R-:W-:Y:S01]  /*a2880*/  IMAD.WIDE R76, R141, 0x4, R2 ;  /* 0x000000048d4c7825 */ /* 0x000fe200078e0202 */
[----:B------:R-:W-:-:S11]  /*a2890*/  ULDC UR10, c[0x0][0x228] ;  /* 0x00008a00000a7ab9 */ /* 0x000fd60000000800 */
[----:B------:R1:W-:Y:S01]  /*a28a0*/  @P5 STG.E desc[UR4][R76.64], R146 ;  /* 0x000000924c005986 */ /* 0x0003e2000c101904 */
[----:B------:R-:W-:Y:S01]  /*a28b0*/  ISETP.LT.AND P5, PT, R12, UR9, !P4 ;  /* 0x000000090c007c0c */ /* 0x000fe2000e7a1270 */
[----:B------:R-:W-:Y:S02]  /*a28c0*/  ULDC UR9, c[0x0][0x228] ;  /* 0x00008a0000097ab9 */ /* 0x000fe40000000800 */
[----:B-1----:R-:W4:Y:S01]  /*a28d0*/  LDL.LU R146, [R1+0x1c04] ;  /* 0x001c040001927983 */ /* 0x002f220000300800 */
[----:B------:R-:W-:-:S09]  /*a28e0*/  IMAD.WIDE R76, R141, 0x4, R4 ;  /* 0x000000048d4c7825 */ /* 0x000fd200078e0204 */
[----:B------:R1:W-:Y:S04]  /*a28f0*/  @P5 STG.E desc[UR4][R76.64], R139 ;  /* 0x0000008b4c005986 */ /* 0x0003e8000c101904 */
[----:B-1----:R-:W4:Y:S01]  /*a2900*/  LDL.LU R139, [R1+0x1404] ;  /* 0x00140400018b7983 */ /* 0x002f220000300800 */
[----:B------:R-:W-:Y:S01]  /*a2910*/  ISETP.LT.AND P5, PT, R13, UR9, !P4 ;  /* 0x000000090d007c0c */ /* 0x000fe2000e7a1270 */
[----:B------:R-:W-:Y:S01]  /*a2920*/  IMAD.WIDE R76, R141, 0x4, R6 ;  /* 0x000000048d4c7825 */ /* 0x000fe200078e0206 */
[----:B------:R-:W-:Y:S01]  /*a2930*/  ISETP.LT.AND P4, PT, R14, UR8, !P4 ;  /* 0x000000080e007c0c */ /* 0x000fe2000e781270 */
[----:B------:R-:W-:Y:S02]  /*a2940*/  ULDC.64 UR8, c[0x0][0x228] ;  /* 0x00008a0000087ab9 */ /* 0x000fe40000000a00 */
[----:B------:R-:W-:-:S08]  /*a2950*/  VIADD R78, R10, 0xa ;  /* 0x0000000a0a4e7836 */ /* 0x000fd00000000000 */
[----:B---3--:R1:W-:Y:S02]  /*a2960*/  @P5 STG.E desc[UR4][R76.64], R143 ;  /* 0x0000008f4c005986 */ /* 0x0083e4000c101904 */
[----:B-1----:R-:W-:Y:S02]  /*a2970*/  IMAD.WIDE R76, R141, 0x4, R8 ;  /* 0x000000048d4c7825 */ /* 0x002fe400078e0208 */
[----:B------:R-:W3:Y:S04]  /*a2980*/  LDL.LU R141, [R1+0x2090] ;  /* 0x00209000018d7983 */ /* 0x000ee80000300800 */
[----:B------:R-:W3:Y:S04]  /*a2990*/  LDL.LU R143, [R1+0xc04] ;  /* 0x000c0400018f7983 */ /* 0x000ee80000300800 */
[----:B--2---:R1:W-:Y:S01]  /*a29a0*/  @P4 STG.E desc[UR4][R76.64], R140 ;  /* 0x0000008c4c004986 */ /* 0x0043e2000c101904 */
[----:B------:R-:W-:Y:S01]  /*a29b0*/  ISETP.GE.AND P4, PT, R78, UR9, PT ;  /* 0x000000094e007c0c */ /* 0x000fe2000bf86270 */
[----:B------:R-:W-:-:S02]  /*a29c0*/  ULDC UR9, c[0x0][0x228] ;  /* 0x00008a0000097ab9 */ /* 0x000fc40000000800 */
[----:B-1----:R-:W2:Y:S01]  /*a29d0*/  LDL.LU R140, [R1+0x814] ;  /* 0x00081400018c7983 */ /* 0x002ea20000300800 */
[----:B------:R-:W-:Y:S01]  /*a29e0*/  ISETP.LT.AND P5, PT, R11, UR10, !P4 ;  /* 0x0000000a0b007c0c */ /* 0x000fe2000e7a1270 */
[----:B------:R-:W-:Y:S01]  /*a29f0*/  IMAD.WIDE R76, R142, 0x4, R2 ;  /* 0x000000048e4c7825 */ /* 0x000fe200078e0202 */
[----:B------:R-:W-:-:S11]  /*a2a00*/  ULDC UR10, c[0x0][0x228] ;  /* 0x00008a00000a7ab9 */ /* 0x000fd60000000800 */
[----:B------:R1:W-:Y:S01]  /*a2a10*/  @P5 STG.E desc[UR4][R76.64], R145 ;  /* 0x000000914c005986 */ /* 0x0003e2000c101904 */
[----:B------:R-:W-:Y:S01]  /*a2a20*/  ISETP.LT.AND P5, PT, R12, UR9, !P4 ;  /* 0x000000090c007c0c */ /* 0x000fe2000e7a1270 */
[----:B------:R-:W-:Y:S02]  /*a2a30*/  ULDC UR9, c[0x0][0x228] ;  /* 0x00008a0000097ab9 */ /* 0x000fe40000000800 */
[----:B-1----:R-:W2:Y:S01]  /*a2a40*/  LDL.LU R145, [R1+0x404] ;  /* 0x0004040001917983 */ /* 0x002ea20000300800 */
[----:B------:R-:W-:-:S09]  /*a2a50*/  IMAD.WIDE R76, R142, 0x4, R4 ;  /* 0x000000048e4c7825 */ /* 0x000fd200078e0204 */
[----:B----4-:R1:W-:Y:S04]  /*a2a60*/  @P5 STG.E desc[UR4][R76.64], R138 ;  /* 0x0000008a4c005986 */ /* 0x0103e8000c101904 */
[----:B-1----:R-:W4:Y:S01]  /*a2a70*/  LDL.LU R138, [R1+0x14] ;  /* 0x00001400018a7983 */ /* 0x002f220000300800 */
[----:B------:R-:W-:Y:S02]  /*a2a80*/  ISETP.LT.AND P5, PT, R13, UR9, !P4 ;  /* 0x000000090d007c0c */ /* 0x000fe4000e7a1270 */
[----:B------:R-:W-:Y:S01]  /*a2a90*/  ISETP.LT.AND P4, PT, R14, UR8, !P4 ;  /* 0x000000080e007c0c */ /* 0x000fe2000e781270 */
[----:B------:R-:W-:Y:S01]  /*a2aa0*/  IMAD.WIDE R76, R142, 0x4, R6 ;  /* 0x000000048e4c7825 */ /* 0x000fe200078e0206 */
[----:B------:R-:W-:-:S09]  /*a2ab0*/  ULDC.64 UR8, c[0x0][0x228] ;  /* 0x00008a0000087ab9 */ /* 0x000fd20000000a00 */
[----:B------:R1:W-:Y:S02]  /*a2ac0*/  @P5 STG.E desc[UR4][R76.64], R146 ;  /* 0x000000924c005986 */ /* 0x0003e4000c101904 */
[----:B-1----:R-:W-:Y:S02]  /*a2ad0*/  IMAD.WIDE R76, R142, 0x4, R8 ;  /* 0x000000048e4c7825 */ /* 0x002fe400078e0208 */
[----:B------:R-:W4:Y:S04]  /*a2ae0*/  LDL.LU R142, [R1+0x2094] ;  /* 0x00209400018e7983 */ /* 0x000f280000300800 */
[----:B------:R1:W-:Y:S04]  /*a2af0*/  @P4 STG.E desc[UR4][R76.64], R139 ;  /* 0x0000008b4c004986 */ /* 0x0003e8000c101904 */
[----:B-1----:R-:W4:Y:S01]  /*a2b00*/  LDL.LU R139, [R1+0x1e48] ;  /* 0x001e4800018b7983 */ /* 0x002f220000300800 */
[----:B------:R-:W-:-:S03]  /*a2b10*/  VIADD R78, R10, 0xb ;  /* 0x0000000b0a4e7836 */ /* 0x000fc60000000000 */
[----:B------:R-:W4:Y:S02]  /*a2b20*/  LDL.LU R146, [R1+0x1e38] ;  /* 0x001e380001927983 */ /* 0x000f240000300800 */
[----:B------:R-:W-:Y:S01]  /*a2b30*/  ISETP.GE.AND P4, PT, R78, UR9, PT ;  /* 0x000000094e007c0c */ /* 0x000fe2000bf86270 */
[----:B------:R-:W-:Y:S01]  /*a2b40*/  IMAD.WIDE R76, R144, 0x4, R2 ;  /* 0x00000004904c7825 */ /* 0x000fe200078e0202 */
[----:B------:R-:W-:Y:S02]  /*a2b50*/  ULDC UR9, c[0x0][0x228] ;  /* 0x00008a0000097ab9 */ /* 0x000fe40000000800 */
[----:B------:R-:W-:Y:S01]  /*a2b60*/  ISETP.LT.AND P5, PT, R11, UR10, !P4 ;  /* 0x0000000a0b007c0c */ /* 0x000fe2000e7a1270 */
[----:B------:R-:W-:Y:S01]  /*a2b70*/  VIADD R78, R10, 0xc ;  /* 0x0000000c0a4e7836 */ /* 0x000fe20000000000 */
[----:B------:R-:W-:-:S11]  /*a2b80*/  ULDC UR10, c[0x0][0x228] ;  /* 0x00008a00000a7ab9 */ /* 0x000fd60000000800 */
[----:B---3--:R1:W-:Y:S01]  /*a2b90*/  @P5 STG.E desc[UR4][R76.64], R143 ;  /* 0x0000008f4c005986 */ /* 0x0083e2000c101904 */
[----:B------:R-:W-:Y:S01]  /*a2ba0*/  ISETP.LT.AND P5, PT, R12, UR9, !P4 ;  /* 0x000000090c007c0c */ /* 0x000fe2000e7a1270 */
[----:B------:R-:W-:Y:S02]  /*a2bb0*/  ULDC UR9, c[0x0][0x228] ;  /* 0x00008a0000097ab9 */ /* 0x000fe40000000800 */
[----:B-1----:R-:W3:Y:S01]  /*a2bc0*/  LDL.LU R143, [R1+0x1c08] ;  /* 0x001c0800018f7983 */ /* 0x002ee20000300800 */
[----:B------:R-:W-:-:S09]  /*a2bd0*/  IMAD.WIDE R76, R144, 0x4, R4 ;  /* 0x00000004904c7825 */ /* 0x000fd200078e0204 */
[----:B--2---:R1:W-:Y:S04]  /*a2be0*/  @P5 STG.E desc[UR4][R76.64], R140 ;  /* 0x0000008c4c005986 */ /* 0x0043e8000c101904 */
[----:B-1----:R-:W2:Y:S01]  /*a2bf0*/  LDL.LU R140, [R1+0x1408] ;  /* 0x00140800018c7983 */ /* 0x002ea20000300800 */
[----:B------:R-:W-:Y:S02]  /*a2c00*/  ISETP.LT.AND P5, PT, R13, UR9, !P4 ;  /* 0x000000090d007c0c */ /* 0x000fe4000e7a1270 */
[----:B------:R-:W-:Y:S01]  /*a2c10*/  ISETP.LT.AND P4, PT, R14, UR8, !P4 ;  /* 0x000000080e007c0c */ /* 0x000fe2000e781270 */
[----:B------:R-:W-:Y:S01]  /*a2c20*/  IMAD.WIDE R76, R144, 0x4, R6 ;  /* 0x00000004904c7825 */ /* 0x000fe200078e0206 */
[----:B------:R-:W-:-:S09]  /*a2c30*/  ULDC.64 UR8, c[0x0][0x228] ;  /* 0x00008a0000087ab9 */ /* 0x000fd20000000a00 */
[----:B------:R1:W-:Y:S02]  /*a2c40*/  @P5 STG.E desc[UR4][R76.64], R145 ;  /* 0x000000914c005986 */ /* 0x0003e4000c101904 */
[----:B-1----:R-:W-:Y:S02]  /*a2c50*/  IMAD.WIDE R76, R144, 0x4, R8 ;  /* 0x00000004904c7825 */ /* 0x002fe400078e0208 */
[----:B------:R-:W2:Y:S04]  /*a2c60*/  LDL.LU R144, [R1+0x2098] ;  /* 0x0020980001907983 */ /* 0x000ea80000300800 */
[----:B----4-:R1:W-:Y:S04]  /*a2c70*/  @P4 STG.E desc[UR4][R76.64], R138 ;  /* 0x0000008a4c004986 */ /* 0x0103e8000c101904 */
[----:B-1----:R-:W4:Y:S04]  /*a2c80*/  LDL.LU R138, [R1+0xc08] ;  /* 0x000c0800018a7983 */ /* 0x002f280000300800 */
[----:B------:R-:W4:Y:S01]  /*a2c90*/  LDL.LU R147, [R1+0x818] ;  /* 0x0008180001937983 */ /* 0x000f220000300800 */
[----:B------:R-:W-:Y:S01]  /*a2ca0*/  ISETP.GE.AND P4, PT, R78, UR9, PT ;  /* 0x000000094e007c0c */ /* 0x000fe2000bf86270 */
[----:B------:R-:W-:Y:S01]  /*a2cb0*/  IMAD.WIDE R76, R141, 0x4, R2 ;  /* 0x000000048d4c7825 */ /* 0x000fe200078e0202 */
[----:B------:R-:W-:Y:S01]  /*a2cc0*/  ULDC UR9, c[0x0][0x228] ;  /* 0x00008a0000097ab9 */ /* 0x000fe20000000800 */
[----:B------:R-:W4:Y:S01]  /*a2cd0*/  LDL.LU R145, [R1+0x408] ;  /* 0x0004080001917983 */ /* 0x000f220000300800 */
[----:B------:R-:W-:Y:S01]  /*a2ce0*/  ISETP.LT.AND P5, PT, R11, UR10, !P4 ;  /* 0x0000000a0b007c0c */ /* 0x000fe2000e7a1270 */
[----:B------:R-:W-:Y:S01]  /*a2cf0*/  VIADD R78, R10, 0xd ;  /* 0x0000000d0a4e7836 */ /* 0x000fe20000000000 */
[----:B------:R-:W-:-:S11]  /*a2d00*/  ULDC UR10, c[0x0][0x228] ;  /* 0x00008a00000a7ab9 */ /* 0x000fd60000000800 */
[----:B------:R1:W-:Y:S04]  /*a2d10*/  @P5 STG.E desc[UR4][R76.64], R139 ;  /* 0x0000008b4c005986 */ /* 0x0003e8000c101904 */
[----:B-1----:R-:W4:Y:S01]  /*a2d20*/  LDL.LU R139, [R1+0x18] ;  /* 0x00001800018b7983 */ /* 0x002f220000300800 */
[----:B------:R-:W-:Y:S01]  /*a2d30*/  ISETP.LT.AND P5, PT, R12, UR9, !P4 ;  /* 0x000000090c007c0c */ /* 0x000fe2000e7a1270 */
[----:B------:R-:W-:Y:S01]  /*a2d40*/  IMAD.WIDE R76, R141, 0x4, R4 ;  /* 0x000000048d4c7825 */ /* 0x000fe200078e0204 */
[----:B------:R-:W-:-:S11]  /*a2d50*/  ULDC UR9, c[0x0][0x228] ;  /* 0x00008a0000097ab9 */ /* 0x000fd60000000800 */
[----:B------:R1:W-:Y:S01]  /*a2d60*/  @P5 STG.E desc[UR4][R76.64], R146 ;  /* 0x000000924c005986 */ /* 0x0003e2000c101904 */
[----:B------:R-:W-:Y:S02]  /*a2d70*/  ISETP.LT.AND P5, PT, R13, UR9, !P4 ;  /* 0x000000090d007c0c */ /* 0x000fe4000e7a1270 */
[----:B------:R-:W-:Y:S01]  /*a2d80*/  ISETP.LT.AND P4, PT, R14, UR8, !P4 ;  /* 0x000000080e007c0c */ /* 0x000fe2000e781270 */
[----:B------:R-:W-:Y:S01]  /*a2d90*/  ULDC.64 UR8, c[0x0][0x228] ;  /* 0x00008a0000087ab9 */ /* 0x000fe20000000a00 */
[----:B-1----:R-:W-:-:S09]  /*a2da0*/  IMAD.WIDE R76, R141, 0x4, R6 ;  /* 0x000000048d4c7825 */ /* 0x002fd200078e0206 */
[----:B---3--:R1:W-:Y:S04]  /*a2db0*/  @P5 STG.E desc[UR4][R76.64], R143 ;  /* 0x0000008f4c005986 */ /* 0x0083e8000c101904 */
[----:B-1----:R-:W3:Y:S01]  /*a2dc0*/  LDL.LU R143, [R1+0x1e4c] ;  /* 0x001e4c00018f7983 */ /* 0x002ee20000300800 */
[----:B------:R-:W-:-:S03]  /*a2dd0*/  IMAD.WIDE R76, R141, 0x4, R8 ;  /* 0x000000048d4c7825 */ /* 0x000fc600078e0208 */
[----:B------:R-:W3:Y:S04]  /*a2de0*/  LDL.LU R141, [R1+0x209c] ;  /* 0x00209c00018d7983 */ /* 0x000ee80000300800 */
[----:B--2---:R1:W-:Y:S04]  /*a2df0*/  @P4 STG.E desc[UR4][R76.64], R140 ;  /* 0x0000008c4c004986 */ /* 0x0043e8000c101904 */
[----:B-1----:R-:W2:Y:S01]  /*a2e00*/  LDL.LU R140, [R1+0x1e3c] ;  /* 0x001e3c00018c7983 */ /* 0x002ea20000300800 */
[----:B------:R-:W-:Y:S01]  /*a2e10*/  ISETP.GE.AND P4, PT, R78, UR9, PT ;  /* 0x000000094e007c0c */ /* 0x000fe2000bf86270 */
[----:B------:R-:W-:Y:S01]  /*a2e20*/  IMAD.WIDE R76, R142, 0x4, R2 ;  /* 0x000000048e4c7825 */ /* 0x000fe200078e0202 */
[----:B------:R-:W-:Y:S01]  /*a2e30*/  ULDC UR9, c[0x0][0x228] ;  /* 0x00008a0000097ab9 */ /* 0x000fe20000000800 */
[----:B------:R-:W2:Y:S01]  /*a2e40*/  LDL.LU R146, [R1+0x1c0c] ;  /* 0x001c0c0001927983 */ /* 0x000ea20000300800 */
[----:B------:R-:W-:Y:S01]  /*a2e50*/  ISETP.LT.AND P5, PT, R11, UR10, !P4 ;  /* 0x0000000a0b007c0c */ /* 0x000fe2000e7a1270 */
[----:B------:R-:W-:Y:S01]  /*a2e60*/  VIADD R78, R10, 0xe ;  /* 0x0000000e0a4e7836 */ /* 0x000fe20000000000 */
[----:B------:R-:W-:-:S11]  /*a2e70*/  ULDC UR10, c[0x0][0x228] ;  /* 0x00008a00000a7ab9 */ /* 0x000fd60000000800 */
[----:B----4-:R1:W-:Y:S01]  /*a2e80*/  @P5 STG.E desc[UR4][R76.64], R138 ;  /* 0x0000008a4c005986 */ /* 0x0103e2000c101904 */
[----:B------:R-:W-:Y:S01]  /*a2e90*/  ISETP.LT.AND P5, PT, R12, UR9, !P4 ;  /* 0x000000090c007c0c */ /* 0x000fe2000e7a1270 */
[----:B------:R-:W-:Y:S02]  /*a2ea0*/  ULDC UR9, c[0x0][0x228] ;  /* 0x00008a0000097ab9 */ /* 0x000fe40000000800 */
[----:B-1----:R-:W4:Y:S01]  /*a2eb0*/  LDL.LU R138, [R1+0x140c] ;  /* 0x00140c00018a7983 */ /* 0x002f220000300800 */
[----:B------:R-:W-:-:S09]  /*a2ec0*/  IMAD.WIDE R76, R142, 0x4, R4 ;  /* 0x000000048e4c7825 */ /* 0x000fd200078e0204 */
[----:B------:R1:W-:Y:S01]  /*a2ed0*/  @P5 STG.E desc[UR4][R76.64], R147 ;  /* 0x000000934c005986 */ /* 0x0003e2000c101904 */
[----:B------:R-:W-:Y:S02]  /*a2ee0*/  ISETP.LT.AND P5, PT, R13, UR9, !P4 ;  /* 0x000000090d007c0c */ /* 0x000fe4000e7a1270 */
[----:B------:R-:W-:Y:S01]  /*a2ef0*/  ISETP.LT.AND P4, PT, R14, UR8, !P4 ;  /* 0x000000080e007c0c */ /* 0x000fe2000e781270 */
[----:B------:R-:W-:Y:S01]  /*a2f00*/  ULDC.64 UR8, c[0x0][0x228] ;  /* 0x00008a0000087ab9 */ /* 0x000fe20000000a00 */
[----:B-1----:R-:W-:-:S09]  /*a2f10*/  IMAD.WIDE R76, R142, 0x4, R6 ;  /* 0x000000048e4c7825 */ /* 0x002fd200078e0206 */
[----:B------:R1:W-:Y:S02]  /*a2f20*/  @P5 STG.E desc[UR4][R76.64], R145 ;  /* 0x000000914c005986 */ /* 0x0003e4000c101904 */
[----:B-1----:R-:W-:Y:S02]  /*a2f30*/  IMAD.WIDE R76, R142, 0x4, R8 ;  /* 0x000000048e4c7825 */ /* 0x002fe400078e0208 */
[----:B------:R-:W4:Y:S04]  /*a2f40*/  LDL.LU R142, [R1+0xc0c] ;  /* 0x000c0c00018e7983 */ /* 0x000f280000300800 */
[----:B------:R1:W-:Y:S04]  /*a2f50*/  @P4 STG.E desc[UR4][R76.64], R139 ;  /* 0x0000008b4c004986 */ /* 0x0003e8000c101904 */
[----:B-1----:R-:W4:Y:S01]  /*a2f60*/  LDL.LU R139, [R1+0x81c] ;  /* 0x00081c00018b7983 */ /* 0x002f220000300800 */
[----:B------:R-:W-:Y:S01]  /*a2f70*/  ISETP.GE.AND P4, PT, R78, UR9, PT ;  /* 0x000000094e007c0c */ /* 0x000fe2000bf86270 */
[----:B------:R-:W-:Y:S01]  /*a2f80*/  IMAD.WIDE R76, R144, 0x4, R2 ;  /* 0x00000004904c7825 */ /* 0x000fe200078e0202 */
[----:B------:R-:W-:Y:S01]  /*a2f90*/  ULDC UR9, c[0x0][0x228] ;  /* 0x00008a0000097ab9 */ /* 0x000fe20000000800 */
[----:B------:R-:W4:Y:S01]  /*a2fa0*/  LDL.LU R145, [R1+0x40c] ;  /* 0x00040c0001917983 */ /* 0x000f220000300800 */
[----:B------:R-:W-:Y:S01]  /*a2fb0*/  ISETP.LT.AND P5, PT, R11, UR10, !P4 ;  /* 0x0000000a0b007c0c */ /* 0x000fe2000e7a1270 */
[----:B------:R-:W-:Y:S01]  /*a2fc0*/  VIADD R78, R10, 0xf ;  /* 0x0000000f0a4e7836 */ /* 0x000fe20000000000 */
[----:B------:R-:W-:-:S11]  /*a2fd0*/  ULDC UR10, c[0x0][0x228] ;  /* 0x00008a00000a7ab9 */ /* 0x000fd60000000800 */
[----:B---3--:R1:W-:Y:S01]  /*a2fe0*/  @P5 STG.E desc[UR4][R76.64], R143 ;  /* 0x0000008f4c005986 */ /* 0x0083e2000c101904 */
[----:B------:R-:W-:Y:S01]  /*a2ff0*/  ISETP.LT.AND P5, PT, R12, UR9, !P4 ;  /* 0x000000090c007c0c */ /* 0x000fe2000e7a1270 */
[----:B------:R-:W-:Y:S01]  /*a3000*/  ULDC UR9, c[0x0][0x228] ;  /* 0x00008a0000097ab9 */ /* 0x000fe20000000800 */
[----:B-1----:R-:W-:-:S11]  /*a3010*/  IMAD.WIDE R76, R144, 0x4, R4 ;  /* 0x00000004904c7825 */ /* 0x002fd600078e0204 */
[----:B--2---:R1:W-:Y:S04]  /*a3020*/  @P5 STG.E desc[UR4][R76.64], R140 ;  /* 0x0000008c4c005986 */ /* 0x0043e8000c101904 */
[----:B-1----:R-:W2:Y:S01]  /*a3030*/  LDL.LU R140, [R1+0x1c] ;  /* 0x00001c00018c7983 */ /* 0x002ea20000300800 */
[----:B------:R-:W-:Y:S01]  /*a3040*/  ISETP.LT.AND P5, PT, R13, UR9, !P4 ;  /* 0x000000090d007c0c */ /* 0x000fe2000e7a1270 */
[----:B------:R-:W-:Y:S02]  /*a3050*/  IMAD.WIDE R76, R144, 0x4, R6 ;  /* 0x00000004904c7825 */ /* 0x000fe400078e0206 */
[----:B------:R-:W3:Y:S01]  /*a3060*/  LDL.LU R143, [R1+0x20a0] ;  /* 0x0020a000018f7983 */ /* 0x000ee20000300800 */
[----:B------:R-:W-:Y:S01]  /*a3070*/  ISETP.LT.AND P4, PT, R14, UR8, !P4 ;  /* 0x000000080e007c0c */ /* 0x000fe2000e781270 */
[----:B------:R-:W-:-:S08]  /*a3080*/  ULDC.64 UR8, c[0x0][0x228] ;  /* 0x00008a0000087ab9 */ /* 0x000fd00000000a00 */
[----:B------:R1:W-:Y:S02]  /*a3090*/  @P5 STG.E desc[UR4][R76.64], R146 ;  /* 0x000000924c005986 */ /* 0x0003e4000c101904 */
[----:B-1----:R-:W-:Y:S02]  /*a30a0*/  IMAD.WIDE R76, R144, 0x4, R8 ;  /* 0x00000004904c7825 */ /* 0x002fe400078e0208 */
[----:B------:R-:W3:Y:S04]  /*a30b0*/  LDL.LU R144, [R1+0x1c10] ;  /* 0x001c100001907983 */ /* 0x000ee80000300800 */
[----:B----4-:R1:W-:Y:S01]  /*a30c0*/  @P4 STG.E desc[UR4][R76.64], R138 ;  /* 0x0000008a4c004986 */ /* 0x0103e2000c101904 */
[----:B------:R-:W-:Y:S01]  /*a30d0*/  ISETP.GE.AND P4, PT, R78, UR9, PT ;  /* 0x000000094e007c0c */ /* 0x000fe2000bf86270 */
[----:B------:R-:W-:-:S02]  /*a30e0*/  ULDC UR9, c[0x0][0x228] ;  /* 0x00008a0000097ab9 */ /* 0x000fc40000000800 */
[----:B-1----:R-:W4:Y:S01]  /*a30f0*/  LDL.LU R138, [R1+0x1810] ;  /* 0x00181000018a7983 */ /* 0x002f220000300800 */
[----:B------:R-:W-:Y:S01]  /*a3100*/  ISETP.LT.AND P5, PT, R11, UR10, !P4 ;  /* 0x0000000a0b007c0c */ /* 0x000fe2000e7a1270 */
[C---:B------:R-:W-:Y:S01]  /*a3110*/  IMAD.WIDE R76, R141.reuse, 0x4, R2 ;  /* 0x000000048d4c7825 */ /* 0x040fe200078e0202 */
[----:B------:R-:W-:Y:S01]  /*a3120*/  ULDC UR10, c[0x0][0x228] ;  /* 0x00008a00000a7ab9 */ /* 0x000fe20000000800 */
[----:B------:R-:W4:Y:S10]  /*a3130*/  LDL.LU R146, [R1+0x1410] ;  /* 0x0014100001927983 */ /* 0x000f340000300800 */
[----:B------:R1:W-:Y:S01]  /*a3140*/  @P5 STG.E desc[UR4][R76.64], R142 ;  /* 0x0000008e4c005986 */ /* 0x0003e2000c101904 */
[----:B------:R-:W-:Y:S01]  /*a3150*/  ISETP.LT.AND P5, PT, R12, UR9, !P4 ;  /* 0x000000090c007c0c */ /* 0x000fe2000e7a1270 */
[----:B------:R-:W-:Y:S01]  /*a3160*/  ULDC UR9, c[0x0][0x228] ;  /* 0x00008a0000097ab9 */ /* 0x000fe20000000800 */
[----:B-1----:R-:W-:-:S11]  /*a3170*/  IMAD.WIDE R76, R141, 0x4, R4 ;  /* 0x000000048d4c7825 */ /* 0x002fd600078e0204 */
[----:B------:R1:W-:Y:S04]  /*a3180*/  @P5 STG.E desc[UR4][R76.64], R139 ;  /* 0x0000008b4c005986 */ /* 0x0003e8000c101904 */
[----:B-1----:R-:W4:Y:S01]  /*a3190*/  LDL.LU R139, [R1+0x1010] ;  /* 0x00101000018b7983 */ /* 0x002f220000300800 */
[----:B------:R-:W-:Y:S01]  /*a31a0*/  ISETP.LT.AND P5, PT, R13, UR9, !P4 ;  /* 0x000000090d007c0c */ /* 0x000fe2000e7a1270 */
[----:B------:R-:W-:Y:S02]  /*a31b0*/  IMAD.WIDE R76, R141, 0x4, R6 ;  /* 0x000000048d4c7825 */ /* 0x000fe400078e0206 */
[----:B------:R-:W4:Y:S01]  /*a31c0*/  LDL.LU R142, [R1+0x20a4] ;  /* 0x0020a400018e7983 */ /* 0x000f220000300800 */
[----:B------:R-:W-:Y:S01]  /*a31d0*/  ISETP.LT.AND P4, PT, R14, UR8, !P4 ;  /* 0x000000080e007c0c */ /* 0x000fe2000e781270 */
[----:B------:R-:W-:Y:S01]  /*a31e0*/  VIADD R78, R10, 0x10 ;  /* 0x000000100a4e7836 */ /* 0x000fe20000000000 */
[----:B------:R-:W-:-:S07]  /*a31f0*/  ULDC.64 UR8, c[0x0][0x228] ;  /* 0x00008a0000087ab9 */ /* 0x000fce0000000a00 */
[----:B------:R1:W-:Y:S04]  /*a3200*/  @P5 STG.E desc[UR4][R76.64], R145 ;  /* 0x000000914c005986 */ /* 0x0003e8000c101904 */
[----:B-1----:R-:W4:Y:S01]  /*a3210*/  LDL.LU R145, [R1+0xc10] ;  /* 0x000c100001917983 */ /* 0x002f220000300800 */
[----:B------:R-:W-:-:S05]  /*a3220*/  IMAD.WIDE R76, R141, 0x4, R8 ;  /* 0x000000048d4c7825 */ /* 0x000fca00078e0208 */
[----:B--2---:R1:W-:Y:S01]  /*a3230*/  @P4 STG.E desc[UR4][R76.64], R140 ;  /* 0x0000008c4c004986 */ /* 0x0043e2000c101904 */
[----:B------:R-:W-:Y:S01]  /*a3240*/  ISETP.GE.AND P4, PT, R78, UR9, PT ;  /* 0x000000094e007c0c */ /* 0x000fe2000bf86270 */
[----:B------:R-:W-:Y:S02]  /*a3250*/  ULDC UR9, c[0x0][0x228] ;  /* 0x00008a0000097ab9 */ /* 0x000fe40000000800 */
[----:B-1----:R-:W2:Y:S01]  /*a3260*/  LDL.LU R140, [R1+0x820] ;  /* 0x00082000018c7983 */ /* 0x002ea20000300800 */
[----:B------:R-:W-:Y:S01]  /*a3270*/  ISETP.LT.AND P5, PT, R11, UR10, !P4 ;  /* 0x0000000a0b007c0c */ /* 0x000fe2000e7a1270 */
[----:B---3--:R-:W-:Y:S01]  /*a3280*/  IMAD.WIDE R76, R143, 0x4, R2 ;  /* 0x000000048f4c7825 */ /* 0x008fe200078e0202 */
[----:B------:R-:W-:Y:S01]  /*a3290*/  ULDC UR10, c[0x0][0x228] ;  /* 0x00008a00000a7ab9 */ /* 0x000fe20000000800 */
[----:B------:R-:W3:Y:S10]  /*a32a0*/  LDL.LU R141, [R1+0x20a8] ;  /* 0x0020a800018d7983 */ /* 0x000ef40000300800 */
[----:B------:R1:W-:Y:S01]  /*a32b0*/  @P5 STG.E desc[UR4][R76.64], R144 ;  /* 0x000000904c005986 */ /* 0x0003e2000c101904 */
[----:B------:R-:W-:Y:S01]  /*a32c0*/  ISETP.LT.AND P5, PT, R12, UR9, !P4 ;  /* 0x000000090c007c0c */ /* 0x000fe2000e7a1270 */
[----:B------:R-:W-:-:S02]  /*a32d0*/  ULDC UR9, c[0x0][0x228] ;  /* 0x00008a0000097ab9 */ /* 0x000fc40000000800 */
[----:B-1----:R-:W3:Y:S01]  /*a32e0*/  LDL.LU R144, [R1+0x410] ;  /* 0x0004100001907983 */ /* 0x002ee20000300800 */
[----:B------:R-:W-:-:S09]  /*a32f0*/  IMAD.WIDE R76, R143, 0x4, R4 ;  /* 0x000000048f4c7825 */ /* 0x000fd200078e0204 */
[----:B----4-:R1:W-:Y:S04]  /*a3300*/  @P5 STG.E desc[UR4][R76.64], R138 ;  /* 0x0000008a4c005986 */ /* 0x0103e8000c101904 */
[----:B-1----:R-:W4:Y:S01]  /*a3310*/  LDL.LU R138, [R1+0x20] ;  /* 0x00002000018a7983 */ /* 0x002f220000300800 */
[----:B------:R-:W-:Y:S01]  /*a3320*/  ISETP.LT.AND P5, PT, R13, UR9, !P4 ;  /* 0x000000090d007c0c */ /* 0x000fe2000e7a1270 */
[----:B------:R-:W-:Y:S01]  /*a3330*/  IMAD.WIDE R76, R143, 0x4, R6 ;  /* 0x000000048f4c7825 */ /* 0x000fe200078e0206 */
[----:B------:R-:W-:Y:S01]  /*a3340*/  ISETP.LT.AND P4, PT, R14, UR8, !P4 ;  /* 0x000000080e007c0c */ /* 0x000fe2000e781270 */
[----:B------:R-:W-:-:S10]  /*a3350*/  ULDC.64 UR8, c[0x0][0x228] ;  /* 0x00008a0000087ab9 */ /* 0x000fd40000000a00 */
[----:B------:R1:W-:Y:S02]  /*a3360*/  @P5 STG.E desc[UR4][R76.64], R146 ;  /* 0x000000924c005986 */ /* 0x0003e4000c101904 */
[----:B-1----:R-:W-:Y:S02]  /*a3370*/  IMAD.WIDE R76, R143, 0x4, R8 ;  /* 0x000000048f4c7825 */ /* 0x002fe400078e0208 */
[----:B------:R-:W4:Y:S04]  /*a3380*/  LDL.LU R143, [R1+0x20ac] ;  /* 0x0020ac00018f7983 */ /* 0x000f280000300800 */
[----:B------:R-:W4:Y:S04]  /*a3390*/  LDL.LU R146, [R1+0x1c14] ;  /* 0x001c140001927983 */ /* 0x000f280000300800 */
[----:B------:R1:W-:Y:S04]  /*a33a0*/  @P4 STG.E desc[UR4][R76.64], R139 ;  /* 0x0000008b4c004986 */ /* 0x0003e8000c101904 */
[----:B-1----:R-:W4:Y:S01]  /*a33b0*/  LDL.LU R139, [R1+0x1814] ;  /* 0x00181400018b7983 */ /* 0x002f220000300800 */
[----:B------:R-:W-:-:S05]  /*a33c0*/  VIADD R78, R10, 0x11 ;  /* 0x000000110a4e7836 */ /* 0x000fca0000000000 */
[----:B------:R-:W-:Y:S01]  /*a33d0*/  ISETP.GE.AND P4, PT, R78, UR9, PT ;  /* 0x000000094e007c0c */ /* 0x000fe2000bf86270 */
[----:B------:R-:W-:Y:S01]  /*a33e0*/  IMAD.WIDE R76, R142, 0x4, R2 ;  /* 0x000000048e4c7825 */ /* 0x000fe200078e0202 */
[----:B------:R-:W-:Y:S02]  /*a33f0*/  ULDC UR9, c[0x0][0x228] ;  /* 0x00008a0000097ab9 */ /* 0x000fe40000000800 */
[----:B------:R-:W-:Y:S01]  /*a3400*/  ISETP.LT.AND P5, PT, R11, UR10, !P4 ;  /* 0x0000000a0b007c0c */ /* 0x000fe2000e7a1270 */
[----:B------:R-:W-:Y:S01]  /*a3410*/  VIADD R78, R10, 0x12 ;  /* 0x000000120a4e7836 */ /* 0x000fe20000000000 */
[----:B------:R-:W-:-:S11]  /*a3420*/  ULDC UR10, c[0x0][0x228] ;  /* 0x00008a00000a7ab9 */ /* 0x000fd60000000800 */
[----:B------:R1:W-:Y:S01]  /*a3430*/  @P5 STG.E desc[UR4][R76.64], R145 ;  /* 0x000000914c005986 */ /* 0x0003e2000c101904 */
[----:B------:R-:W-:Y:S01]  /*a3440*/  ISETP.LT.AND P5, PT, R12, UR9, !P4 ;  /* 0x000000090c007c0c */ /* 0x000fe2000e7a1270 */
[----:B------:R-:W-:Y:S02]  /*a3450*/  ULDC UR9, c[0x0][0x228] ;  /* 0x00008a0000097ab9 */ /* 0x000fe40000000800 */
[----:B-1----:R-:W4:Y:S01]  /*a3460*/  LDL.LU R145, [R1+0x1414] ;  /* 0x0014140001917983 */ /* 0x002f220000300800 */
[----:B------:R-:W-:-:S09]  /*a3470*/  IMAD.WIDE R76, R142, 0x4, R4 ;  /* 0x000000048e4c7825 */ /* 0x000fd200078e0204 */
[----:B--2---:R1:W-:Y:S04]  /*a3480*/  @P5 STG.E desc[UR4][R76.64], R140 ;  /* 0x0000008c4c005986 */ /* 0x0043e8000c101904 */
[----:B-1----:R-:W2:Y:S01]  /*a3490*/  LDL.LU R140, [R1+0x1014] ;  /* 0x00101400018c7983 */ /* 0x002ea20000300800 */
[----:B------:R-:W-:Y:S01]  /*a34a0*/  ISETP.LT.AND P5, PT, R13, UR9, !P4 ;  /* 0x000000090d007c0c */ /* 0x000fe2000e7a1270 */
[----:B------:R-:W-:Y:S01]  /*a34b0*/  IMAD.WIDE R76, R142, 0x4, R6 ;  /* 0x000000048e4c7825 */ /* 0x000fe200078e0206 */
[----:B------:R-:W-:Y:S01]  /*a34c0*/  ISETP.LT.AND P4, PT, R14, UR8, !P4 ;  /* 0x000000080e007c0c */ /* 0x000fe2000e781270 */
[----:B------:R-:W-:-:S10]  /*a34d0*/  ULDC.64 UR8, c[0x0][0x228] ;  /* 0x00008a0000087ab9 */ /* 0x000fd40000000a00 */
[----:B---3--:R1:W-:Y:S02]  /*a34e0*/  @P5 STG.E desc[UR4][R76.64], R144 ;  /* 0x000000904c005986 */ /* 0x0083e4000c101904 */
[----:B-1----:R-:W-:Y:S02]  /*a34f0*/  IMAD.WIDE R76, R142, 0x4, R8 ;  /* 0x000000048e4c7825 */ /* 0x002fe400078e0208 */
[----:B------:R-:W3:Y:S04]  /*a3500*/  LDL.LU R142, [R1+0x20b0] ;  /* 0x0020b000018e7983 */ /* 0x000ee80000300800 */
[----:B------:R-:W3:Y:S04]  /*a3510*/  LDL.LU R144, [R1+0xc14] ;  /* 0x000c140001907983 */ /* 0x000ee80000300800 */
        /* <DEDUP_REMOVED lines=17> */
[----:B------:R-:W-:-:S03]  /*a3630*/  ULDC.64 UR8, c[0x0][0x228] ;  /* 0x00008a0000087ab9 */ /* 0x000fc60000000a00 */
[----:B------:R-:W-:-:S06]  /*a3640*/  VIADD R78, R10, 0x13 ;  /* 0x000000130a4e7836 */ /* 0x000fcc0000000000 */
[----:B------:R1:W-:Y:S02]  /*a3650*/  @P5 STG.E desc[UR4][R76.64], R145 ;  /* 0x000000914c005986 */ /* 0x0003e4000c101904 */
[----:B-1----:R-:W-:Y:S02]  /*a3660*/  IMAD.WIDE R76, R141, 0x4, R8 ;  /* 0x000000048d4c7825 */ /* 0x002fe400078e0208 */
[----:B------:R-:W4:Y:S04]  /*a3670*/  LDL.LU R141, [R1+0x20b4] ;  /* 0x0020b400018d7983 */ /* 0x000f280000300800 */
[----:B--2---:R1:W-:Y:S01]  /*a3680*/  @P4 STG.E desc[UR4][R76.64], R140 ;  /* 0x0000008c4c004986 */ /* 0x0043e2000c101904 */
[----:B------:R-:W-:Y:S01]  /*a3690*/  ISETP.GE.AND P4, PT, R78, UR9, PT ;  /* 0x000000094e007c0c */ /* 0x000fe2000bf86270 */
[----:B------:R-:W-:-:S02]  /*a36a0*/  ULDC UR9, c[0x0][0x228] ;  /* 0x00008a0000097ab9 */ /* 0x000fc40000000800 */
[----:B-1----:R-:W2:Y:S01]  /*a36b0*/  LDL.LU R140, [R1+0x1c18] ;  /* 0x001c1800018c7983 */ /* 0x002ea20000300800 */
[----:B------:R-:W-:Y:S01]  /*a36c0*/  ISETP.LT.AND P5, PT, R11, UR10, !P4 ;  /* 0x0000000a0b007c0c */ /* 0x000fe2000e7a1270 */
[----:B------:R-:W-:Y:S01]  /*a36d0*/  IMAD.WIDE R76, R143, 0x4, R2 ;  /* 0x000000048f4c7825 */ /* 0x000fe200078e0202 */
[----:B------:R-:W-:Y:S01]  /*a36e0*/  ULDC UR10, c[0x0][0x228] ;  /* 0x00008a00000a7ab9 */ /* 0x000fe20000000800 */
[----:B------:R-:W2:Y:S10]  /*a36f0*/  LDL.LU R145, [R1+0x1818] ;  /* 0x0018180001917983 */ /* 0x000eb40000300800 */
[----:B---3--:R1:W-:Y:S01]  /*a3700*/  @P5 STG.E desc[UR4][R76.64], R144 ;  /* 0x000000904c005986 */ /* 0x0083e2000c101904 */
[----:B------:R-:W-:Y:S01]  /*a3710*/  ISETP.LT.AND P5, PT, R12, UR9, !P4 ;  /* 0x000000090c007c0c */ /* 0x000fe2000e7a1270 */
[----:B------:R-:W-:-:S02]  /*a3720*/  ULDC UR9, c[0x0][0x228] ;  /* 0x00008a0000097ab9 */ /* 0x000fc40000000800 */
[----:B-1----:R-:W3:Y:S01]  /*a3730*/  LDL.LU R144, [R1+0x1418] ;  /* 0x0014180001907983 */ /* 0x002ee20000300800 */
        /* <DEDUP_REMOVED lines=11> */
[----:B-1----:R-:W4:Y:S04]  /*a37f0*/  LDL.LU R139, [R1+0xc18] ;  /* 0x000c1800018b7983 */ /* 0x002f280000300800 */
[----:B------:R-:W4:Y:S01]  /*a3800*/  LDL.LU R147, [R1+0x828] ;  /* 0x0008280001937983 */ /* 0x000f220000300800 */
        /* <DEDUP_REMOVED lines=8> */
[----:B--2---:R1:W-:Y:S01]  /*a3890*/  @P5 STG.E desc[UR4][R76.64], R140 ;  /* 0x0000008c4c005986 */ /* 0x0043e2000c101904 */
[----:B------:R-:W-:Y:S01]  /*a38a0*/  ISETP.LT.AND P5, PT, R12, UR9, !P4 ;  /* 0x000000090c007c0c */ /* 0x000fe2000e7a1270 */
[----:B------:R-:W-:Y:S02]  /*a38b0*/  ULDC UR9, c[0x0][0x228] ;  /* 0x00008a0000097ab9 */ /* 0x000fe40000000800 */
[----:B-1----:R-:W2:Y:S01]  /*a38c0*/  LDL.LU R140, [R1+0x28] ;  /* 0x00002800018c7983 */ /* 0x002ea20000300800 */
[----:B------:R-:W-:-:S09]  /*a38d0*/  IMAD.WIDE R76, R142, 0x4, R4 ;  /* 0x000000048e4c7825 */ /* 0x000fd200078e0204 */
        /* <DEDUP_REMOVED lines=9> */
[----:B----4-:R1:W-:Y:S04]  /*a3970*/  @P4 STG.E desc[UR4][R76.64], R138 ;  /* 0x0000008a4c004986 */ /* 0x0103e8000c101904 */
        /* <DEDUP_REMOVED lines=26> */
[C---:B------:R-:W-:Y:S01]  /*a3b20*/  IMAD.WIDE R76, R143.reuse, 0x4, R2 ;  /* 0x000000048f4c7825 */ /* 0x040fe200078e0202 */
[----:B------:R-:W-:Y:S01]  /*a3b30*/  ULDC UR10, c[0x0][0x228] ;  /* 0x00008a00000a7ab9 */ /* 0x000fe20000000800 */
[----:B------:R-:W2:Y:S10]  /*a3b40*/  LDL.LU R146, [R1+0x41c] ;  /* 0x00041c0001927983 */ /* 0x000eb40000300800 */
[----:B---3--:R1:W-:Y:S01]  /*a3b50*/  @P5 STG.E desc[UR4][R76.64], R144 ;  /* 0x000000904c005986 */ /* 0x0083e2000c101904 */
[----:B------:R-:W-:Y:S01]  /*a3b60*/  ISETP.LT.AND P5, PT, R12, UR9, !P4 ;  /* 0x000000090c007c0c */ /* 0x000fe2000e7a1270 */
[----:B------:R-:W-:Y:S01]  /*a3b70*/  ULDC UR9, c[0x0][0x228] ;  /* 0x00008a0000097ab9 */ /* 0x000fe20000000800 */
[----:B-1----:R-:W-:-:S11]  /*a3b80*/  IMAD.WIDE R76, R143, 0x4, R4 ;  /* 0x000000048f4c7825 */ /* 0x002fd600078e0204 */
[----:B----4-:R1:W-:Y:S04]  /*a3b90*/  @P5 STG.E desc[UR4][R76.64], R138 ;  /* 0x0000008a4c005986 */ /* 0x0103e8000c101904 */
[----:B-1----:R-:W3:Y:S01]  /*a3ba0*/  LDL.LU R138, [R1+0x2c] ;  /* 0x00002c00018a7983 */ /* 0x002ee20000300800 */
[----:B------:R-:W-:Y:S01]  /*a3bb0*/  ISETP.LT.AND P5, PT, R13, UR9, !P4 ;  /* 0x000000090d007c0c */ /* 0x000fe2000e7a1270 */
[----:B------:R-:W-:Y:S02]  /*a3bc0*/  IMAD.WIDE R76, R143, 0x4, R6 ;  /* 0x000000048f4c7825 */ /* 0x000fe400078e0206 */
[----:B------:R-:W4:Y:S01]  /*a3bd0*/  LDL.LU R144, [R1+0x20c0] ;  /* 0x0020c00001907983 */ /* 0x000f220000300800 */
[----:B------:R-:W-:Y:S01]  /*a3be0*/  ISETP.LT.AND P4, PT, R14, UR8, !P4 ;  /* 0x000000080e007c0c */ /* 0x000fe2000e781270 */
[----:B------:R-:W-:Y:S01]  /*a3bf0*/  VIADD R78, R10, 0x17 ;  /* 0x000000170a4e7836 */ /* 0x000fe20000000000 */
[----:B------:R-:W-:-:S07]  /*a3c00*/  ULDC.64 UR8, c[0x0][0x228] ;  /* 0x00008a0000087ab9 */ /* 0x000fce0000000a00 */
        /* <DEDUP_REMOVED lines=12> */
[----:B------:R1:W-:Y:S01]  /*a3cd0*/  @P5 STG.E desc[UR4][R76.64], R141 ;  /* 0x0000008d4c005986 */ /* 0x0003e2000c101904 */
[----:B------:R-:W-:Y:S01]  /*a3ce0*/  ISETP.LT.AND P5, PT, R12, UR9, !P4 ;  /* 0x000000090c007c0c */ /* 0x000fe2000e7a1270 */
[----:B------:R-:W-:Y:S01]  /*a3cf0*/  ULDC UR9, c[0x0][0x228] ;  /* 0x00008a0000097ab9 */ /* 0x000fe20000000800 */
[----:B-1----:R-:W-:-:S11]  /*a3d00*/  IMAD.WIDE R76, R142, 0x4, R4 ;  /* 0x000000048e4c7825 */ /* 0x002fd600078e0204 */
[----:B--2---:R1:W-:Y:S04]  /*a3d10*/  @P5 STG.E desc[UR4][R76.64], R140 ;  /* 0x0000008c4c005986 */ /* 0x0043e8000c101904 */
[----:B-1----:R-:W2:Y:S01]  /*a3d20*/  LDL.LU R140, [R1+0x1020] ;  /* 0x00102000018c7983 */ /* 0x002ea20000300800 */
[----:B------:R-:W-:Y:S01]  /*a3d30*/  ISETP.LT.AND P5, PT, R13, UR9, !P4 ;  /* 0x000000090d007c0c */ /* 0x000fe2000e7a1270 */
[----:B------:R-:W-:Y:S02]  /*a3d40*/  IMAD.WIDE R76, R142, 0x4, R6 ;  /* 0x000000048e4c7825 */ /* 0x000fe400078e0206 */
[----:B------:R-:W2:Y:S01]  /*a3d50*/  LDL.LU R141, [R1+0x20c4] ;  /* 0x0020c400018d7983 */ /* 0x000ea20000300800 */
[----:B------:R-:W-:Y:S01]  /*a3d60*/  ISETP.LT.AND P4, PT, R14, UR8, !P4 ;  /* 0x000000080e007c0c */ /* 0x000fe2000e781270 */
[----:B------:R-:W-:-:S08]  /*a3d70*/  ULDC.64 UR8, c[0x0][0x228] ;  /* 0x00008a0000087ab9 */ /* 0x000fd00000000a00 */
[----:B------:R1:W-:Y:S04]  /*a3d80*/  @P5 STG.E desc[UR4][R76.64], R146 ;  /* 0x000000924c005986 */ /* 0x0003e8000c101904 */
[----:B-1----:R-:W2:Y:S01]  /*a3d90*/  LDL.LU R146, [R1+0xc20] ;  /* 0x000c200001927983 */ /* 0x002ea20000300800 */
[----:B------:R-:W-:-:S05]  /*a3da0*/  IMAD.WIDE R76, R142, 0x4, R8 ;  /* 0x000000048e4c7825 */ /* 0x000fca00078e0208 */
[----:B---3--:R1:W-:Y:S01]  /*a3db0*/  @P4 STG.E desc[UR4][R76.64], R138 ;  /* 0x0000008a4c004986 */ /* 0x0083e2000c101904 */
[----:B------:R-:W-:Y:S01]  /*a3dc0*/  ISETP.GE.AND P4, PT, R78, UR9, PT ;  /* 0x000000094e007c0c */ /* 0x000fe2000bf86270 */
[----:B------:R-:W-:Y:S02]  /*a3dd0*/  ULDC UR9, c[0x0][0x228] ;  /* 0x00008a0000097ab9 */ /* 0x000fe40000000800 */
[----:B-1----:R-:W3:Y:S01]  /*a3de0*/  LDL.LU R138, [R1+0x830] ;  /* 0x00083000018a7983 */ /* 0x002ee20000300800 */
[----:B------:R-:W-:Y:S01]  /*a3df0*/  ISETP.LT.AND P5, PT, R11, UR10, !P4 ;  /* 0x0000000a0b007c0c */ /* 0x000fe2000e7a1270 */
[----:B----4-:R-:W-:Y:S01]  /*a3e00*/  IMAD.WIDE R76, R144, 0x4, R2 ;  /* 0x00000004904c7825 */ /* 0x010fe200078e0202 */
[----:B------:R-:W-:Y:S01]  /*a3e10*/  ULDC UR10, c[0x0][0x228] ;  /* 0x00008a00000a7ab9 */ /* 0x000fe20000000800 */
[----:B------:R-:W4:Y:S10]  /*a3e20*/  LDL.LU R142, [R1+0x20c8] ;  /* 0x0020c800018e7983 */ /* 0x000f340000300800 */
[----:B------:R1:W-:Y:S01]  /*a3e30*/  @P5 STG.E desc[UR4][R76.64], R143 ;  /* 0x0000008f4c005986 */ /* 0x0003e2000c101904 */
[----:B------:R-:W-:Y:S01]  /*a3e40*/  ISETP.LT.AND P5, PT, R12, UR9, !P4 ;  /* 0x000000090c007c0c */ /* 0x000fe2000e7a1270 */
[----:B------:R-:W-:-:S02]  /*a3e50*/  ULDC UR9, c[0x0][0x228] ;  /* 0x00008a0000097ab9 */ /* 0x000fc40000000800 */
[----:B-1----:R-:W4:Y:S01]  /*a3e60*/  LDL.LU R143, [R1+0x430] ;  /* 0x00043000018f7983 */ /* 0x002f220000300800 */
[----:B------:R-:W-:-:S09]  /*a3e70*/  IMAD.WIDE R76, R144, 0x4, R4 ;  /* 0x00000004904c7825 */ /* 0x000fd200078e0204 */
[----:B------:R1:W-:Y:S04]  /*a3e80*/  @P5 STG.E desc[UR4][R76.64], R139 ;  /* 0x0000008b4c005986 */ /* 0x0003e8000c101904 */
        /* <DEDUP_REMOVED lines=8> */
[----:B------:R-:W4:Y:S01]  /*a3f10*/  LDL.LU R145, [R1+0x1c24] ;  /* 0x001c240001917983 */ /* 0x000f220000300800 */
[----:B------:R-:W-:-:S03]  /*a3f20*/  VIADD R78, R10, 0x19 ;  /* 0x000000190a4e7836 */ /* 0x000fc60000000000 */
[----:B--2---:R1:W-:Y:S02]  /*a3f30*/  @P4 STG.E desc[UR4][R76.64], R140 ;  /* 0x0000008c4c004986 */ /* 0x0043e4000c101904 */
[----:B------:R-:W-:Y:S01]  /*a3f40*/  ISETP.GE.AND P4, PT, R78, UR9, PT ;  /* 0x000000094e007c0c */ /* 0x000fe2000bf86270 */
[----:B------:R-:W-:Y:S01]  /*a3f50*/  ULDC UR9, c[0x0][0x228] ;  /* 0x00008a0000097ab9 */ /* 0x000fe20000000800 */
[----:B-1----:R-:W2:Y:S02]  /*a3f60*/  LDL.LU R140, [R1+0x1824] ;  /* 0x00182400018c7983 */ /* 0x002ea40000300800 */
        /* <DEDUP_REMOVED lines=8> */
[----:B---3--:R1:W-:Y:S04]  /*a3ff0*/  @P5 STG.E desc[UR4][R76.64], R138 ;  /* 0x0000008a4c005986 */ /* 0x0083e8000c101904 */
[----:B-1----:R-:W3:Y:S01]  /*a4000*/  LDL.LU R138, [R1+0x1024] ;  /* 0x00102400018a7983 */ /* 0x002ee20000300800 */
[----:B------:R-:W-:Y:S01]  /*a4010*/  ISETP.LT.AND P5, PT, R13, UR9, !P4 ;  /* 0x000000090d007c0c */ /* 0x000fe2000e7a1270 */
[----:B------:R-:W-:Y:S01]  /*a4020*/  IMAD.WIDE R76, R141, 0x4, R6 ;  /* 0x000000048d4c7825 */ /* 0x000fe200078e0206 */
[----:B------:R-:W-:Y:S01]  /*a4030*/  ISETP.LT.AND P4, PT, R14, UR8, !P4 ;  /* 0x000000080e007c0c */ /* 0x000fe2000e781270 */
[----:B------:R-:W-:-:S10]  /*a4040*/  ULDC.64 UR8, c[0x0][0x228] ;  /* 0x00008a0000087ab9 */ /* 0x000fd40000000a00 */
[----:B----4-:R1:W-:Y:S02]  /*a4050*/  @P5 STG.E desc[UR4][R76.64], R143 ;  /* 0x0000008f4c005986 */ /* 0x0103e4000c101904 */
        /* <DEDUP_REMOVED lines=26> */
[----:B---3--:R1:W-:Y:S01]  /*a4200*/  @P4 STG.E desc[UR4][R76.64], R138 ;  /* 0x0000008a4c004986 */ /* 0x0083e2000c101904 */
[----:B------:R-:W-:Y:S01]  /*a4210*/  ISETP.GE.AND P4, PT, R78, UR9, PT ;  /* 0x000000094e007c0c */ /* 0x000fe2000bf86270 */
[----:B------:R-:W-:-:S02]  /*a4220*/  ULDC UR9, c[0x0][0x228] ;  /* 0x00008a0000097ab9 */ /* 0x000fc40000000800 */
[----:B-1----:R-:W3:Y:S01]  /*a4230*/  LDL.LU R138, [R1+0x1c28] ;  /* 0x001c2800018a7983 */ /* 0x002ee20000300800 */
[----:B------:R-:W-:Y:S01]  /*a4240*/  ISETP.LT.AND P5, PT, R11, UR10, !P4 ;  /* 0x0000000a0b007c0c */ /* 0x000fe2000e7a1270 */
[----:B------:R-:W-:Y:S01]  /*a4250*/  IMAD.WIDE R76, R144, 0x4, R2 ;  /* 0x00000004904c7825 */ /* 0x000fe200078e0202 */
[----:B------:R-:W-:Y:S01]  /*a4260*/  ULDC UR10, c[0x0][0x228] ;  /* 0x00008a00000a7ab9 */ /* 0x000fe20000000800 */
[----:B------:R-:W3:Y:S10]  /*a4270*/  LDL.LU R146, [R1+0x1828] ;  /* 0x0018280001927983 */ /* 0x000ef40000300800 */
[----:B----4-:R1:W-:Y:S01]  /*a4280*/  @P5 STG.E desc[UR4][R76.64], R143 ;  /* 0x0000008f4c005986 */ /* 0x0103e2000c101904 */
[----:B------:R-:W-:Y:S01]  /*a4290*/  ISETP.LT.AND P5, PT, R12, UR9, !P4 ;  /* 0x000000090c007c0c */ /* 0x000fe2000e7a1270 */
[----:B------:R-:W-:-:S02]  /*a42a0*/  ULDC UR9, c[0x0][0x228] ;  /* 0x00008a0000097ab9 */ /* 0x000fc40000000800 */
[----:B-1----:R-:W4:Y:S01]  /*a42b0*/  LDL.LU R143, [R1+0x1428] ;  /* 0x00142800018f7983 */ /* 0x002f220000300800 */
[----:B------:R-:W-:-:S09]  /*a42c0*/  IMAD.WIDE R76, R144, 0x4, R4 ;  /* 0x00000004904c7825 */ /* 0x000fd200078e0204 */
[----:B------:R1:W-:Y:S04]  /*a42d0*/  @P5 STG.E desc[UR4][R76.64], R139 ;  /* 0x0000008b4c005986 */ /* 0x0003e8000c101904 */
[----:B-1----:R-:W4:Y:S01]  /*a42e0*/  LDL.LU R139, [R1+0x1028] ;  /* 0x00102800018b7983 */ /* 0x002f220000300800 */
[----:B------:R-:W-:Y:S02]  /*a42f0*/  ISETP.LT.AND P5, PT, R13, UR9, !P4 ;  /* 0x000000090d007c0c */ /* 0x000fe4000e7a1270 */
[----:B------:R-:W-:Y:S01]  /*a4300*/  ISETP.LT.AND P4, PT, R14, UR8, !P4 ;  /* 0x000000080e007c0c */ /* 0x000fe2000e781270 */
[----:B------:R-:W-:Y:S01]  /*a4310*/  IMAD.WIDE R76, R144, 0x4, R6 ;  /* 0x00000004904c7825 */ /* 0x000fe200078e0206 */
[----:B------:R-:W-:-:S09]  /*a4320*/  ULDC.64 UR8, c[0x0][0x228] ;  /* 0x00008a0000087ab9 */ /* 0x000fd20000000a00 */
[----:B------:R1:W-:Y:S02]  /*a4330*/  @P5 STG.E desc[UR4][R76.64], R145 ;  /* 0x000000914c005986 */ /* 0x0003e4000c101904 */
[----:B-1----:R-:W-:Y:S02]  /*a4340*/  IMAD.WIDE R76, R144, 0x4, R8 ;  /* 0x00000004904c7825 */ /* 0x002fe400078e0208 */
[----:B------:R-:W4:Y:S02]  /*a4350*/  LDL.LU R144, [R1+0x20d8] ;  /* 0x0020d80001907983 */ /* 0x000f240000300800 */
[----:B------:R-:W-:Y:S02]  /*a4360*/  VIADD R78, R10, 0x1c ;  /* 0x0000001c0a4e7836 */ /* 0x000fe40000000000 */
[----:B--2---:R1:W-:Y:S04]  /*a4370*/  @P4 STG.E desc[UR4][R76.64], R140 ;  /* 0x0000008c4c004986 */ /* 0x0043e8000c101904 */
[----:B-1----:R-:W2:Y:S04]  /*a4380*/  LDL.LU R140, [R1+0xc28] ;  /* 0x000c2800018c7983 */ /* 0x002ea80000300800 */
[----:B------:R-:W2:Y:S01]  /*a4390*/  LDL.LU R147, [R1+0x838] ;  /* 0x0008380001937983 */ /* 0x000ea20000300800 */
[----:B------:R-:W-:Y:S01]  /*a43a0*/  ISETP.GE.AND P4, PT, R78, UR9, PT ;  /* 0x000000094e007c0c */ /* 0x000fe2000bf86270 */
[----:B------:R-:W-:Y:S01]  /*a43b0*/  IMAD.WIDE R76, R141, 0x4, R2 ;  /* 0x000000048d4c7825 */ /* 0x000fe200078e0202 */
[----:B------:R-:W-:Y:S01]  /*a43c0*/  ULDC UR9, c[0x0][0x228] ;  /* 0x00008a0000097ab9 */ /* 0x000fe20000000800 */
[----:B------:R-:W2:Y:S01]  /*a43d0*/  LDL.LU R145, [R1+0x438] ;  /* 0x0004380001917983 */ /* 0x000ea20000300800 */
        /* <DEDUP_REMOVED lines=8> */
[----:B------:R1:W-:Y:S01]  /*a4460*/  @P5 STG.E desc[UR4][R76.64], R146 ;  /* 0x000000924c005986 */ /* 0x0003e2000c101904 */
[----:B------:R-:W-:Y:S02]  /*a4470*/  ISETP.LT.AND P5, PT, R13, UR9, !P4 ;  /* 0x000000090d007c0c */ /* 0x000fe4000e7a1270 */
[----:B------:R-:W-:Y:S01]  /*a4480*/  ISETP.LT.AND P4, PT, R14, UR8, !P4 ;  /* 0x000000080e007c0c */ /* 0x000fe2000e781270 */
[----:B------:R-:W-:Y:S01]  /*a4490*/  ULDC.64 UR8, c[0x0][0x228] ;  /* 0x00008a0000087ab9 */ /* 0x000fe20000000a00 */
[----:B-1----:R-:W-:-:S09]  /*a44a0*/  IMAD.WIDE R76, R141, 0x4, R6 ;  /* 0x000000048d4c7825 */ /* 0x002fd200078e0206 */
[----:B----4-:R1:W-:Y:S04]  /*a44b0*/  @P5 STG.E desc[UR4][R76.64], R143 ;  /* 0x0000008f4c005986 */ /* 0x0103e8000c101904 */
[----:B-1----:R-:W4:Y:S01]  /*a44c0*/  LDL.LU R143, [R1+0x1c2c] ;  /* 0x001c2c00018f7983 */ /* 0x002f220000300800 */
[----:B------:R-:W-:-:S03]  /*a44d0*/  IMAD.WIDE R76, R141, 0x4, R8 ;  /* 0x000000048d4c7825 */ /* 0x000fc600078e0208 */
        /* <DEDUP_REMOVED lines=54> */
[----:B------:R1:W-:Y:S01]  /*a4840*/  @P5 STG.E desc[UR4][R76.64], R142 ;  /* 0x0000008e4c005986 */ /* 0x0003e2000c101904 */
[----:B------:R-:W-:Y:S01]  /*a4850*/  ISETP.LT.AND P5, PT, R12, UR9, !P4 ;  /* 0x000000090c007c0c */ /* 0x000fe2000e7a1270 */
[----:B------:R-:W-:Y:S01]  /*a4860*/  ULDC UR9, c[0x0][0x228] ;  /* 0x00008a0000097ab9 */ /* 0x000fe20000000800 */
[----:B-1----:R-:W-:-:S11]  /*a4870*/  IMAD.WIDE R76, R141, 0x4, R4 ;  /* 0x000000048d4c7825 */ /* 0x002fd600078e0204 */
[----:B---3--:R1:W-:Y:S04]  /*a4880*/  @P5 STG.E desc[UR4][R76.64], R138 ;  /* 0x0000008a4c005986 */ /* 0x0083e8000c101904 */
[----:B-1----:R-:W3:Y:S01]  /*a4890*/  LDL.LU R138, [R1+0x1030] ;  /* 0x00103000018a7983 */ /* 0x002ee20000300800 */
[----:B------:R-:W-:Y:S01]  /*a48a0*/  ISETP.LT.AND P5, PT, R13, UR9, !P4 ;  /* 0x000000090d007c0c */ /* 0x000fe2000e7a1270 */
[----:B------:R-:W-:Y:S02]  /*a48b0*/  IMAD.WIDE R76, R141, 0x4, R6 ;  /* 0x000000048d4c7825 */ /* 0x000fe400078e0206 */
[----:B------:R-:W3:Y:S01]  /*a48c0*/  LDL.LU R142, [R1+0x20e4] ;  /* 0x0020e400018e7983 */ /* 0x000ee20000300800 */
[----:B------:R-:W-:Y:S01]  /*a48d0*/  ISETP.LT.AND P4, PT, R14, UR8, !P4 ;  /* 0x000000080e007c0c */ /* 0x000fe2000e781270 */
[----:B------:R-:W-:Y:S01]  /*a48e0*/  VIADD R78, R10, 0x20 ;  /* 0x000000200a4e7836 */ /* 0x000fe20000000000 */
[----:B------:R-:W-:-:S07]  /*a48f0*/  ULDC.64 UR8, c[0x0][0x228] ;  /* 0x00008a0000087ab9 */ /* 0x000fce0000000a00 */
[----:B------:R1:W-:Y:S04]  /*a4900*/  @P5 STG.E desc[UR4][R76.64], R145 ;  /* 0x000000914c005986 */ /* 0x0003e8000c101904 */
[----:B-1----:R-:W3:Y:S01]  /*a4910*/  LDL.LU R145, [R1+0xc30] ;  /* 0x000c300001917983 */ /* 0x002ee20000300800 */
[----:B------:R-:W-:-:S05]  /*a4920*/  IMAD.WIDE R76, R141, 0x4, R8 ;  /* 0x000000048d4c7825 */ /* 0x000fca00078e0208 */
        /* <DEDUP_REMOVED lines=24> */
[----:B---3--:R1:W-:Y:S01]  /*a4ab0*/  @P4 STG.E desc[UR4][R76.64], R138 ;  /* 0x0000008a4c004986 */ /* 0x0083e2000c101904 */
[----:B------:R-:W-:Y:S01]  /*a4ac0*/  ISETP.GE.AND P4, PT, R78, UR9, PT ;  /* 0x000000094e007c0c */ /* 0x000fe2000bf86270 */
[----:B------:R-:W-:-:S02]  /*a4ad0*/  ULDC UR9, c[0x0][0x228] ;  /* 0x00008a0000097ab9 */ /* 0x000fc40000000800 */
[----:B-1----:R-:W3:Y:S01]  /*a4ae0*/  LDL.LU R138, [R1+0x1834] ;  /* 0x00183400018a7983 */ /* 0x002ee20000300800 */
[----:B------:R-:W-:Y:S01]  /*a4af0*/  ISETP.LT.AND P5, PT, R11, UR10, !P4 ;  /* 0x0000000a0b007c0c */ /* 0x000fe2000e7a1270 */
[----:B------:R-:W-:Y:S01]  /*a4b00*/  IMAD.WIDE R76, R142, 0x4, R2 ;  /* 0x000000048e4c7825 */ /* 0x000fe200078e0202 */
[----:B------:R-:W-:-:S11]  /*a4b10*/  ULDC UR10, c[0x0][0x228] ;  /* 0x00008a00000a7ab9 */ /* 0x000fd60000000800 */
[----:B------:R1:W-:Y:S01]  /*a4b20*/  @P5 STG.E desc[UR4][R76.64], R145 ;  /* 0x000000914c005986 */ /* 0x0003e2000c101904 */
[----:B------:R-:W-:Y:S01]  /*a4b30*/  ISETP.LT.AND P5, PT, R12, UR9, !P4 ;  /* 0x000000090c007c0c */ /* 0x000fe2000e7a1270 */
[----:B------:R-:W-:Y:S02]  /*a4b40*/  ULDC UR9, c[0x0][0x228] ;  /* 0x00008a0000097ab9 */ /* 0x000fe40000000800 */
        /* <DEDUP_REMOVED lines=27> */
[----:B------:R-:W-:Y:S02]  /*a4d00*/  ISETP.LT.AND P5, PT, R13, UR9, !P4 ;  /* 0x000000090d007c0c */ /* 0x000fe4000e7a1270 */
[----:B------:R-:W-:Y:S01]  /*a4d10*/  ISETP.LT.AND P4, PT, R14, UR8, !P4 ;  /* 0x000000080e007c0c */ /* 0x000fe2000e781270 */
[----:B------:R-:W-:Y:S01]  /*a4d20*/  IMAD.WIDE R76, R141, 0x4, R6 ;  /* 0x000000048d4c7825 */ /* 0x000fe200078e0206 */
[----:B------:R-:W-:-:S09]  /*a4d30*/  ULDC.64 UR8, c[0x0][0x228] ;  /* 0x00008a0000087ab9 */ /* 0x000fd20000000a00 */
[----:B------:R1:W-:Y:S02]  /*a4d40*/  @P5 STG.E desc[UR4][R76.64], R145 ;  /* 0x000000914c005986 */ /* 0x0003e4000c101904 */
[----:B-1----:R-:W-:Y:S02]  /*a4d50*/  IMAD.WIDE R76, R141, 0x4, R8 ;  /* 0x000000048d4c7825 */ /* 0x002fe400078e0208 */
[----:B------:R-:W3:Y:S04]  /*a4d60*/  LDL.LU R141, [R1+0x20f4] ;  /* 0x0020f400018d7983 */ /* 0x000ee80000300800 */
[----:B----4-:R1:W-:Y:S04]  /*a4d70*/  @P4 STG.E desc[UR4][R76.64], R139 ;  /* 0x0000008b4c004986 */ /* 0x0103e8000c101904 */
        /* <DEDUP_REMOVED lines=23> */
[----:B---3--:R1:W-:Y:S04]  /*a4ef0*/  @P4 STG.E desc[UR4][R76.64], R138 ;  /* 0x0000008a4c004986 */ /* 0x0083e8000c101904 */
[----:B-1----:R-:W3:Y:S04]  /*a4f00*/  LDL.LU R138, [R1+0xc38] ;  /* 0x000c3800018a7983 */ /* 0x002ee80000300800 */
[----:B------:R-:W3:Y:S01]  /*a4f10*/  LDL.LU R147, [R1+0x848] ;  /* 0x0008480001937983 */ /* 0x000ee20000300800 */
[----:B------:R-:W-:Y:S01]  /*a4f20*/  ISETP.GE.AND P4, PT, R78, UR9, PT ;  /* 0x000000094e007c0c */ /* 0x000fe2000bf86270 */
[----:B------:R-:W-:Y:S01]  /*a4f30*/  IMAD.WIDE R76, R142, 0x4, R2 ;  /* 0x000000048e4c7825 */ /* 0x000fe200078e0202 */
[----:B------:R-:W-:Y:S01]  /*a4f40*/  ULDC UR9, c[0x0][0x228] ;  /* 0x00008a0000097ab9 */ /* 0x000fe20000000800 */
[----:B------:R-:W3:Y:S01]  /*a4f50*/  LDL.LU R146, [R1+0x448] ;  /* 0x0004480001927983 */ /* 0x000ee20000300800 */
[----:B------:R-:W-:Y:S01]  /*a4f60*/  ISETP.LT.AND P5, PT, R11, UR10, !P4 ;  /* 0x0000000a0b007c0c */ /* 0x000fe2000e7a1270 */
[----:B------:R-:W-:Y:S01]  /*a4f70*/  VIADD R78, R10, 0x25 ;  /* 0x000000250a4e7836 */ /* 0x000fe20000000000 */
[----:B------:R-:W-:-:S11]  /*a4f80*/  ULDC UR10, c[0x0][0x228] ;  /* 0x00008a00000a7ab9 */ /* 0x000fd60000000800 */
[----:B----4-:R1:W-:Y:S04]  /*a4f90*/  @P5 STG.E desc[UR4][R76.64], R139 ;  /* 0x0000008b4c005986 */ /* 0x0103e8000c101904 */
        /* <DEDUP_REMOVED lines=9> */
[----:B------:R1:W-:Y:S04]  /*a5030*/  @P5 STG.E desc[UR4][R76.64], R144 ;  /* 0x000000904c005986 */ /* 0x0003e8000c101904 */
[----:B-1----:R-:W4:Y:S01]  /*a5040*/  LDL.LU R144, [R1+0x1c3c] ;  /* 0x001c3c0001907983 */ /* 0x002f220000300800 */
[----:B------:R-:W-:-:S03]  /*a5050*/  IMAD.WIDE R76, R142, 0x4, R8 ;  /* 0x000000048e4c7825 */ /* 0x000fc600078e0208 */
[----:B------:R-:W4:Y:S04]  /*a5060*/  LDL.LU R142, [R1+0x20fc] ;  /* 0x0020fc00018e7983 */ /* 0x000f280000300800 */
        /* <DEDUP_REMOVED lines=53> */
[----:B------:R1:W-:Y:S01]  /*a53c0*/  @P5 STG.E desc[UR4][R76.64], R141 ;  /* 0x0000008d4c005986 */ /* 0x0003e2000c101904 */
[----:B------:R-:W-:Y:S01]  /*a53d0*/  ISETP.LT.AND P5, PT, R12, UR9, !P4 ;  /* 0x000000090c007c0c */ /* 0x000fe2000e7a1270 */
[----:B------:R-:W-:Y:S01]  /*a53e0*/  ULDC UR9, c[0x0][0x228] ;  /* 0x00008a0000097ab9 */ /* 0x000fe20000000800 */
[----:B-1----:R-:W-:-:S11]  /*a53f0*/  IMAD.WIDE R76, R142, 0x4, R4 ;  /* 0x000000048e4c7825 */ /* 0x002fd600078e0204 */
[----:B----4-:R1:W-:Y:S04]  /*a5400*/  @P5 STG.E desc[UR4][R76.64], R139 ;  /* 0x0000008b4c005986 */ /* 0x0103e8000c101904 */
        /* <DEDUP_REMOVED lines=18> */
[----:B------:R1:W-:Y:S01]  /*a5530*/  @P5 STG.E desc[UR4][R76.64], R143 ;  /* 0x0000008f4c005986 */ /* 0x0003e2000c101904 */
[----:B------:R-:W-:Y:S01]  /*a5540*/  ISETP.LT.AND P5, PT, R12, UR9, !P4 ;  /* 0x000000090c007c0c */ /* 0x000fe2000e7a1270 */
[----:B------:R-:W-:-:S02]  /*a5550*/  ULDC UR9, c[0x0][0x228] ;  /* 0x00008a0000097ab9 */ /* 0x000fc40000000800 */
        /* <DEDUP_REMOVED lines=8> */
[----:B------:R1:W-:Y:S02]  /*a55e0*/  @P5 STG.E desc[UR4][R76.64], R145 ;  /* 0x000000914c005986 */ /* 0x0003e4000c101904 */
[----:B-1----:R-:W-:Y:S02]  /*a55f0*/  IMAD.WIDE R76, R144, 0x4, R8 ;  /* 0x00000004904c7825 */ /* 0x002fe400078e0208 */
[----:B------:R-:W3:Y:S04]  /*a5600*/  LDL.LU R144, [R1+0x210c] ;  /* 0x00210c0001907983 */ /* 0x000ee80000300800 */
[----:B------:R-:W3:Y:S04]  /*a5610*/  LDL.LU R145, [R1+0x1c44] ;  /* 0x001c440001917983 */ /* 0x000ee80000300800 */
[----:B----4-:R1:W-:Y:S04]  /*a5620*/  @P4 STG.E desc[UR4][R76.64], R139 ;  /* 0x0000008b4c004986 */ /* 0x0103e8000c101904 */
        /* <DEDUP_REMOVED lines=88> */
[----:B------:R1:W-:Y:S04]  /*a5bb0*/  @P5 STG.E desc[UR4][R76.64], R143 ;  /* 0x0000008f4c005986 */ /* 0x0003e8000c101904 */
[----:B-1----:R-:W2:Y:S01]  /*a5bc0*/  LDL.LU R143, [R1+0x1c4c] ;  /* 0x001c4c00018f7983 */ /* 0x002ea20000300800 */
[----:B------:R-:W-:-:S03]  /*a5bd0*/  IMAD.WIDE R76, R141, 0x4, R8 ;  /* 0x000000048d4c7825 */ /* 0x000fc600078e0208 */
[----:B------:R-:W2:Y:S04]  /*a5be0*/  LDL.LU R141, [R1+0x211c] ;  /* 0x00211c00018d7983 */ /* 0x000ea80000300800 */
[----:B---3--:R1:W-:Y:S04]  /*a5bf0*/  @P4 STG.E desc[UR4][R76.64], R138 ;  /* 0x0000008a4c004986 */ /* 0x0083e8000c101904 */
[----:B-1----:R-:W3:Y:S01]  /*a5c00*/  LDL.LU R138, [R1+0x184c] ;  /* 0x00184c00018a7983 */ /* 0x002ee20000300800 */
        /* <DEDUP_REMOVED lines=71> */
[----:B------:R-:W-:Y:S01]  /*a6080*/  IMAD.WIDE R76, R143, 0x4, R2 ;  /* 0x000000048f4c7825 */ /* 0x000fe200078e0202 */
        /* <DEDUP_REMOVED lines=106> */
[----:B------:R1:W-:Y:S04]  /*a6730*/  @P5 STG.E desc[UR4][R76.64], R144 ;  /* 0x000000904c005986 */ /* 0x0003e8000c101904 */
        /* <DEDUP_REMOVED lines=30> */
[C---:B------:R-:W-:Y:S01]  /*a6920*/  IMAD.WIDE R76, R143.reuse, 0x4, R2 ;  /* 0x000000048f4c7825 */ /* 0x040fe200078e0202 */
        /* <DEDUP_REMOVED lines=19> */
[----:B------:R-:W-:-:S03]  /*a6a60*/  ULDC UR9, c[0x0][0x228] ;  /* 0x00008a0000097ab9 */ /* 0x000fc60000000800 */
[----:B------:R-:W-:Y:S01]  /*a6a70*/  ISETP.LT.AND P5, PT, R11, UR10, !P4 ;  /* 0x0000000a0b007c0c */ /* 0x000fe2000e7a1270 */
[----:B-1----:R-:W2:Y:S01]  /*a6a80*/  LDL.LU R140, [R1+0x1860] ;  /* 0x00186000018c7983 */ /* 0x002ea20000300800 */
[----:B------:R-:W-:Y:S01]  /*a6a90*/  IMAD.WIDE R76, R142, 0x4, R2 ;  /* 0x000000048e4c7825 */ /* 0x000fe200078e0202 */
[----:B------:R-:W-:Y:S02]  /*a6aa0*/  ULDC UR10, c[0x0][0x228] ;  /* 0x00008a00000a7ab9 */ /* 0x000fe40000000800 */
[----:B------:R-:W2:Y:S08]  /*a6ab0*/  LDL.LU R145, [R1+0x1460] ;  /* 0x0014600001917983 */ /* 0x000eb00000300800 */
        /* <DEDUP_REMOVED lines=29> */
[----:B--2---:R1:W-:Y:S01]  /*a6c90*/  @P5 STG.E desc[UR4][R76.64], R140 ;  /* 0x0000008c4c005986 */ /* 0x0043e2000c101904 */
[----:B------:R-:W-:-:S03]  /*a6ca0*/  ISETP.LT.AND P5, PT, R13, UR9, !P4 ;  /* 0x000000090d007c0c */ /* 0x000fc6000e7a1270 */
[----:B-1----:R-:W2:Y:S01]  /*a6cb0*/  LDL.LU R140, [R1+0x70] ;  /* 0x00007000018c7983 */ /* 0x002ea20000300800 */
[----:B------:R-:W-:Y:S01]  /*a6cc0*/  IMAD.WIDE R76, R144, 0x4, R6 ;  /* 0x00000004904c7825 */ /* 0x000fe200078e0206 */
[----:B------:R-:W-:Y:S01]  /*a6cd0*/  ISETP.LT.AND P4, PT, R14, UR8, !P4 ;  /* 0x000000080e007c0c */ /* 0x000fe2000e781270 */
[----:B------:R-:W-:-:S07]  /*a6ce0*/  ULDC.64 UR8, c[0x0][0x228] ;  /* 0x00008a0000087ab9 */ /* 0x000fce0000000a00 */
        /* <DEDUP_REMOVED lines=29> */
[----:B------:R-:W-:-:S03]  /*a6ec0*/  ULDC UR9, c[0x0][0x228] ;  /* 0x00008a0000097ab9 */ /* 0x000fc60000000800 */
[----:B------:R-:W-:Y:S01]  /*a6ed0*/  ISETP.LT.AND P5, PT, R11, UR10, !P4 ;  /* 0x0000000a0b007c0c */ /* 0x000fe2000e7a1270 */
[----:B-1----:R-:W2:Y:S01]  /*a6ee0*/  LDL.LU R140, [R1+0x874] ;  /* 0x00087400018c7983 */ /* 0x002ea20000300800 */
[----:B------:R-:W-:Y:S01]  /*a6ef0*/  IMAD.WIDE R76, R142, 0x4, R2 ;  /* 0x000000048e4c7825 */ /* 0x000fe200078e0202 */
[----:B------:R-:W-:-:S10]  /*a6f00*/  ULDC UR10, c[0x0][0x228] ;  /* 0x00008a00000a7ab9 */ /* 0x000fd40000000800 */
        /* <DEDUP_REMOVED lines=97> */
[----:B--2---:R1:W-:Y:S01]  /*a7520*/  @P5 STG.E desc[UR4][R76.64], R140 ;  /* 0x0000008c4c005986 */ /* 0x0043e2000c101904 */
[----:B------:R-:W-:-:S03]  /*a7530*/  ISETP.LT.AND P5, PT, R13, UR9, !P4 ;  /* 0x000000090d007c0c */ /* 0x000fc6000e7a1270 */
[----:B-1----:R-:W2:Y:S01]  /*a7540*/  LDL.LU R140, [R1+0x7c] ;  /* 0x00007c00018c7983 */ /* 0x002ea20000300800 */
[----:B------:R-:W-:-:S03]  /*a7550*/  IMAD.WIDE R76, R144, 0x4, R6 ;  /* 0x00000004904c7825 */ /* 0x000fc600078e0206 */
[----:B------:R-:W2:Y:S06]  /*a7560*/  LDL.LU R143, [R1+0x2160] ;  /* 0x00216000018f7983 */ /* 0x000eac0000300800 */
[----:B------:R1:W-:Y:S01]  /*a7570*/  @P5 STG.E desc[UR4][R76.64], R146 ;  /* 0x000000924c005986 */ /* 0x0003e2000c101904 */
[----:B------:R-:W-:Y:S01]  /*a7580*/  ISETP.LT.AND P4, PT, R14, UR8, !P4 ;  /* 0x000000080e007c0c */ /* 0x000fe2000e781270 */
[----:B------:R-:W-:Y:S01]  /*a7590*/  ULDC.64 UR8, c[0x0][0x228] ;  /* 0x00008a0000087ab9 */ /* 0x000fe20000000a00 */
[----:B-1----:R-:W-:Y:S02]  /*a75a0*/  IMAD.WIDE R76, R144, 0x4, R8 ;  /* 0x00000004904c7825 */ /* 0x002fe400078e0208 */
[----:B------:R-:W2:Y:S09]  /*a75b0*/  LDL.LU R144, [R1+0x1e50] ;  /* 0x001e500001907983 */ /* 0x000eb20000300800 */
        /* <DEDUP_REMOVED lines=36> */
[----:B---3--:R1:W-:Y:S01]  /*a7800*/  @P5 STG.E desc[UR4][R76.64], R138 ;  /* 0x0000008a4c005986 */ /* 0x0083e2000c101904 */
[----:B------:R-:W-:-:S03]  /*a7810*/  ISETP.LT.AND P5, PT, R13, UR9, !P4 ;  /* 0x000000090d007c0c */ /* 0x000fc6000e7a1270 */
[----:B-1----:R-:W3:Y:S01]  /*a7820*/  LDL.LU R138, [R1+0x480] ;  /* 0x00048000018a7983 */ /* 0x002ee20000300800 */
[----:B------:R-:W-:Y:S01]  /*a7830*/  IMAD.WIDE R76, R143, 0x4, R6 ;  /* 0x000000048f4c7825 */ /* 0x000fe200078e0206 */
[----:B------:R-:W-:Y:S01]  /*a7840*/  ISETP.LT.AND P4, PT, R14, UR8, !P4 ;  /* 0x000000080e007c0c */ /* 0x000fe2000e781270 */
[----:B------:R-:W-:-:S07]  /*a7850*/  ULDC.64 UR8, c[0x0][0x228] ;  /* 0x00008a0000087ab9 */ /* 0x000fce0000000a00 */
        /* <DEDUP_REMOVED lines=78> */
[----:B------:R-:W4:Y:S01]  /*a7d40*/  LDL.LU R146, [R1+0x888] ;  /* 0x0008880001927983 */ /* 0x000f220000300800 */
[----:B------:R-:W-:Y:S01]  /*a7d50*/  ULDC UR9, c[0x0][0x228] ;  /* 0x00008a0000097ab9 */ /* 0x000fe20000000800 */
        /* <DEDUP_REMOVED lines=44> */
[C---:B------:R-:W-:Y:S01]  /*a8020*/  IMAD.WIDE R76, R143.reuse, 0x4, R2 ;  /* 0x000000048f4c7825 */ /* 0x040fe200078e0202 */
[----:B------:R-:W-:Y:S02]  /*a8030*/  ULDC UR10, c[0x0][0x228] ;  /* 0x00008a00000a7ab9 */ /* 0x000fe40000000800 */
[----:B------:R-:W2:Y:S08]  /*a8040*/  LDL.LU R146, [R1+0x88c] ;  /* 0x00088c0001927983 */ /* 0x000eb00000300800 */
[----:B------:R1:W-:Y:S01]  /*a8050*/  @P5 STG.E desc[UR4][R76.64], R144 ;  /* 0x000000904c005986 */ /* 0x0003e2000c101904 */
[----:B------:R-:W-:Y:S01]  /*a8060*/  ISETP.LT.AND P5, PT, R12, UR9, !P4 ;  /* 0x000000090c007c0c */ /* 0x000fe2000e7a1270 */
[----:B------:R-:W-:Y:S01]  /*a8070*/  ULDC UR9, c[0x0][0x228] ;  /* 0x00008a0000097ab9 */ /* 0x000fe20000000800 */
[----:B-1----:R-:W-:-:S11]  /*a8080*/  IMAD.WIDE R76, R143, 0x4, R4 ;  /* 0x000000048f4c7825 */ /* 0x002fd600078e0204 */
[----:B---3--:R1:W-:Y:S01]  /*a8090*/  @P5 STG.E desc[UR4][R76.64], R138 ;  /* 0x0000008a4c005986 */ /* 0x0083e2000c101904 */
[----:B------:R-:W-:-:S03]  /*a80a0*/  ISETP.LT.AND P5, PT, R13, UR9, !P4 ;  /* 0x000000090d007c0c */ /* 0x000fc6000e7a1270 */
[----:B-1----:R-:W3:Y:S01]  /*a80b0*/  LDL.LU R138, [R1+0x48c] ;  /* 0x00048c00018a7983 */ /* 0x002ee20000300800 */
[----:B------:R-:W-:-:S03]  /*a80c0*/  IMAD.WIDE R76, R143, 0x4, R6 ;  /* 0x000000048f4c7825 */ /* 0x000fc600078e0206 */
[----:B------:R-:W3:Y:S06]  /*a80d0*/  LDL.LU R144, [R1+0x2180] ;  /* 0x0021800001907983 */ /* 0x000eec0000300800 */
[----:B------:R1:W-:Y:S01]  /*a80e0*/  @P5 STG.E desc[UR4][R76.64], R145 ;  /* 0x000000914c005986 */ /* 0x0003e2000c101904 */
[----:B------:R-:W-:Y:S01]  /*a80f0*/  ISETP.LT.AND P4, PT, R14, UR8, !P4 ;  /* 0x000000080e007c0c */ /* 0x000fe2000e781270 */
[----:B------:R-:W-:Y:S01]  /*a8100*/  VIADD R78, R10, 0x47 ;  /* 0x000000470a4e7836 */ /* 0x000fe20000000000 */
[----:B------:R-:W-:Y:S01]  /*a8110*/  ULDC.64 UR8, c[0x0][0x228] ;  /* 0x00008a0000087ab9 */ /* 0x000fe20000000a00 */
[----:B-1----:R-:W-:-:S02]  /*a8120*/  IMAD.WIDE R76, R143, 0x4, R8 ;  /* 0x000000048f4c7825 */ /* 0x002fc400078e0208 */
[----:B------:R-:W3:Y:S08]  /*a8130*/  LDL.LU R143, [R1+0x1e60] ;  /* 0x001e6000018f7983 */ /* 0x000ef00000300800 */
        /* <DEDUP_REMOVED lines=20> */
[----:B------:R-:W-:Y:S02]  /*a8280*/  ULDC.64 UR8, c[0x0][0x228] ;  /* 0x00008a0000087ab9 */ /* 0x000fe40000000a00 */
[----:B-1----:R-:W2:Y:S01]  /*a8290*/  LDL.LU R146, [R1+0x1080] ;  /* 0x0010800001927983 */ /* 0x002ea20000300800 */
[----:B------:R-:W-:-:S09]  /*a82a0*/  IMAD.WIDE R76, R142, 0x4, R8 ;  /* 0x000000048e4c7825 */ /* 0x000fd200078e0208 */
[----:B---3--:R1:W-:Y:S01]  /*a82b0*/  @P4 STG.E desc[UR4][R76.64], R138 ;  /* 0x0000008a4c004986 */ /* 0x0083e2000c101904 */
[----:B------:R-:W-:Y:S01]  /*a82c0*/  ISETP.GE.AND P4, PT, R78, UR9, PT ;  /* 0x000000094e007c0c */ /* 0x000fe2000bf86270 */
[----:B------:R-:W-:-:S03]  /*a82d0*/  ULDC UR9, c[0x0][0x228] ;  /* 0x00008a0000097ab9 */ /* 0x000fc60000000800 */
[----:B------:R-:W-:Y:S01]  /*a82e0*/  ISETP.LT.AND P5, PT, R11, UR10, !P4 ;  /* 0x0000000a0b007c0c */ /* 0x000fe2000e7a1270 */
[----:B-1----:R-:W3:Y:S01]  /*a82f0*/  LDL.LU R138, [R1+0xc80] ;  /* 0x000c8000018a7983 */ /* 0x002ee20000300800 */
[----:B------:R-:W-:Y:S01]  /*a8300*/  IMAD.WIDE R76, R144, 0x4, R2 ;  /* 0x00000004904c7825 */ /* 0x000fe200078e0202 */
[----:B------:R-:W-:Y:S02]  /*a8310*/  ULDC UR10, c[0x0][0x228] ;  /* 0x00008a00000a7ab9 */ /* 0x000fe40000000800 */
[----:B------:R-:W3:Y:S08]  /*a8320*/  LDL.LU R142, [R1+0x2188] ;  /* 0x00218800018e7983 */ /* 0x000ef00000300800 */
        /* <DEDUP_REMOVED lines=28> */
[----:B---3--:R1:W-:Y:S01]  /*a84f0*/  @P5 STG.E desc[UR4][R76.64], R138 ;  /* 0x0000008a4c005986 */ /* 0x0083e2000c101904 */
[----:B------:R-:W-:Y:S01]  /*a8500*/  ISETP.LT.AND P5, PT, R13, UR9, !P4 ;  /* 0x000000090d007c0c */ /* 0x000fe2000e7a1270 */
[----:B------:R-:W-:Y:S02]  /*a8510*/  VIADD R78, R10, 0x4a ;  /* 0x0000004a0a4e7836 */ /* 0x000fe40000000000 */
[----:B-1----:R-:W3:Y:S01]  /*a8520*/  LDL.LU R138, [R1+0x1484] ;  /* 0x00148400018a7983 */ /* 0x002ee20000300800 */
[----:B------:R-:W-:Y:S01]  /*a8530*/  IMAD.WIDE R76, R141, 0x4, R6 ;  /* 0x000000048d4c7825 */ /* 0x000fe200078e0206 */
[----:B------:R-:W-:Y:S01]  /*a8540*/  ISETP.LT.AND P4, PT, R14, UR8, !P4 ;  /* 0x000000080e007c0c */ /* 0x000fe2000e781270 */
[----:B------:R-:W-:Y:S01]  /*a8550*/  ULDC UR8, c[0x0][0x22c] ;  /* 0x00008b0000087ab9 */ /* 0x000fe20000000800 */
[----:B------:R-:W-:-:S06]  /*a8560*/  ULDC UR9, c[0x0][0x228] ;  /* 0x00008a0000097ab9 */ /* 0x000fcc0000000800 */
[----:B------:R1:W-:Y:S02]  /*a8570*/  @P5 STG.E desc[UR4][R76.64], R143 ;  /* 0x0000008f4c005986 */ /* 0x0003e4000c101904 */
[----:B-1----:R-:W-:Y:S02]  /*a8580*/  IMAD.WIDE R76, R141, 0x4, R8 ;  /* 0x000000048d4c7825 */ /* 0x002fe400078e0208 */
[----:B------:R-:W3:Y:S04]  /*a8590*/  LDL.LU R141, [R1+0x2190] ;  /* 0x00219000018d7983 */ /* 0x000ee80000300800 */
[----:B------:R-:W3:Y:S04]  /*a85a0*/  LDL.LU R143, [R1+0x1084] ;  /* 0x00108400018f7983 */ /* 0x000ee80000300800 */
[----:B----4-:R1:W-:Y:S04]  /*a85b0*/  @P4 STG.E desc[UR4][R76.64], R139 ;  /* 0x0000008b4c004986 */ /* 0x0103e8000c101904 */
[----:B-1----:R-:W4:Y:S01]  /*a85c0*/  LDL.LU R139, [R1+0xc84] ;  /* 0x000c8400018b7983 */ /* 0x002f220000300800 */
[----:B------:R-:W-:Y:S01]  /*a85d0*/  ISETP.GE.AND P4, PT, R78, UR8, PT ;  /* 0x000000084e007c0c */ /* 0x000fe2000bf86270 */
[----:B------:R-:W-:Y:S01]  /*a85e0*/  IMAD.WIDE R76, R142, 0x4, R2 ;  /* 0x000000048e4c7825 */ /* 0x000fe200078e0202 */
[----:B------:R-:W-:-:S02]  /*a85f0*/  ULDC UR8, c[0x0][0x228] ;  /* 0x00008a0000087ab9 */ /* 0x000fc40000000800 */
        /* <DEDUP_REMOVED lines=9> */
[----:B------:R-:W-:Y:S01]  /*a8690*/  ISETP.LT.AND P5, PT, R13, UR8, !P4 ;  /* 0x000000080d007c0c */ /* 0x000fe2000e7a1270 */
[----:B------:R-:W-:Y:S02]  /*a86a0*/  ULDC UR8, c[0x0][0x228] ;  /* 0x00008a0000087ab9 */ /* 0x000fe40000000800 */
[----:B-1----:R-:W2:Y:S01]  /*a86b0*/  LDL.LU R140, [R1+0x94] ;  /* 0x00009400018c7983 */ /* 0x002ea20000300800 */
[----:B------:R-:W-:Y:S01]  /*a86c0*/  IMAD.WIDE R76, R142, 0x4, R6 ;  /* 0x000000048e4c7825 */ /* 0x000fe200078e0206 */
[----:B------:R-:W-:Y:S01]  /*a86d0*/  ISETP.LT.AND P4, PT, R14, UR8, !P4 ;  /* 0x000000080e007c0c */ /* 0x000fe2000e781270 */
[----:B------:R-:W-:-:S07]  /*a86e0*/  ULDC UR8, c[0x0][0x22c] ;  /* 0x00008b0000087ab9 */ /* 0x000fce0000000800 */
[----:B------:R1:W-:Y:S02]  /*a86f0*/  @P5 STG.E desc[UR4][R76.64], R146 ;  /* 0x000000924c005986 */ /* 0x0003e4000c101904 */
[----:B-1----:R-:W-:Y:S02]  /*a8700*/  IMAD.WIDE R76, R142, 0x4, R8 ;  /* 0x000000048e4c7825 */ /* 0x002fe400078e0208 */
[----:B------:R-:W2:Y:S04]  /*a8710*/  LDL.LU R142, [R1+0x2194] ;  /* 0x00219400018e7983 */ /* 0x000ea80000300800 */
[----:B------:R-:W2:Y:S04]  /*a8720*/  LDL.LU R146, [R1+0x1e68] ;  /* 0x001e680001927983 */ /* 0x000ea80000300800 */
[----:B---3--:R1:W-:Y:S01]  /*a8730*/  @P4 STG.E desc[UR4][R76.64], R138 ;  /* 0x0000008a4c004986 */ /* 0x0083e2000c101904 */
[----:B------:R-:W-:Y:S01]  /*a8740*/  ISETP.GE.AND P4, PT, R78, UR8, PT ;  /* 0x000000084e007c0c */ /* 0x000fe2000bf86270 */
[----:B------:R-:W-:-:S03]  /*a8750*/  ULDC UR8, c[0x0][0x228] ;  /* 0x00008a0000087ab9 */ /* 0x000fc60000000800 */
[----:B------:R-:W-:Y:S01]  /*a8760*/  ISETP.LT.AND P5, PT, R11, UR9, !P4 ;  /* 0x000000090b007c0c */ /* 0x000fe2000e7a1270 */
[----:B-1----:R-:W3:Y:S01]  /*a8770*/  LDL.LU R138, [R1+0x1c88] ;  /* 0x001c8800018a7983 */ /* 0x002ee20000300800 */
[----:B------:R-:W-:-:S11]  /*a8780*/  IMAD.WIDE R76, R144, 0x4, R2 ;  /* 0x00000004904c7825 */ /* 0x000fd600078e0202 */
        /* <DEDUP_REMOVED lines=9> */
[----:B------:R-:W-:Y:S02]  /*a8820*/  ULDC UR8, c[0x0][0x228] ;  /* 0x00008a0000087ab9 */ /* 0x000fe40000000800 */
[----:B------:R-:W-:Y:S01]  /*a8830*/  ISETP.LT.AND P4, PT, R14, UR8, !P4 ;  /* 0x000000080e007c0c */ /* 0x000fe2000e781270 */
[----:B------:R-:W-:Y:S01]  /*a8840*/  VIADD R78, R10, 0x4c ;  /* 0x0000004c0a4e7836 */ /* 0x000fe20000000000 */
[----:B------:R-:W-:-:S07]  /*a8850*/  ULDC.64 UR8, c[0x0][0x228] ;  /* 0x00008a0000087ab9 */ /* 0x000fce0000000a00 */
[----:B------:R1:W-:Y:S02]  /*a8860*/  @P5 STG.E desc[UR4][R76.64], R145 ;  /* 0x000000914c005986 */ /* 0x0003e4000c101904 */
[----:B-1----:R-:W-:Y:S02]  /*a8870*/  IMAD.WIDE R76, R144, 0x4, R8 ;  /* 0x00000004904c7825 */ /* 0x002fe400078e0208 */
[----:B------:R-:W4:Y:S04]  /*a8880*/  LDL.LU R144, [R1+0x2198] ;  /* 0x0021980001907983 */ /* 0x000f280000300800 */
[----:B------:R-:W4:Y:S04]  /*a8890*/  LDL.LU R145, [R1+0x1088] ;  /* 0x0010880001917983 */ /* 0x000f280000300800 */
[----:B--2---:R1:W-:Y:S01]  /*a88a0*/  @P4 STG.E desc[UR4][R76.64], R140 ;  /* 0x0000008c4c004986 */ /* 0x0043e2000c101904 */
        /* <DEDUP_REMOVED lines=28> */
[----:B------:R-:W-:-:S13]  /*a8a70*/  ISETP.LT.AND P5, PT, R11, UR9, !P4 ;  /* 0x000000090b007c0c */ /* 0x000fda000e7a1270 */
[----:B------:R1:W-:Y:S01]  /*a8a80*/  @P5 STG.E desc[UR4][R76.64], R145 ;  /* 0x000000914c005986 */ /* 0x0003e2000c101904 */
[----:B------:R-:W-:Y:S01]  /*a8a90*/  ISETP.LT.AND P5, PT, R12, UR8, !P4 ;  /* 0x000000080c007c0c */ /* 0x000fe2000e7a1270 */
[----:B------:R-:W-:Y:S02]  /*a8aa0*/  ULDC UR8, c[0x0][0x228] ;  /* 0x00008a0000087ab9 */ /* 0x000fe40000000800 */
[----:B-1----:R-:W4:Y:S01]  /*a8ab0*/  LDL.LU R145, [R1+0x188c] ;  /* 0x00188c0001917983 */ /* 0x002f220000300800 */
[----:B------:R-:W-:-:S04]  /*a8ac0*/  IMAD.WIDE R76, R142, 0x4, R4 ;  /* 0x000000048e4c7825 */ /* 0x000fc800078e0204 */
[----:B------:R-:W-:-:S05]  /*a8ad0*/  VIADD R78, R10, 0x4e ;  /* 0x0000004e0a4e7836 */ /* 0x000fca0000000000 */
[----:B--2---:R1:W-:Y:S01]  /*a8ae0*/  @P5 STG.E desc[UR4][R76.64], R140 ;  /* 0x0000008c4c005986 */ /* 0x0043e2000c101904 */
[----:B------:R-:W-:Y:S01]  /*a8af0*/  ISETP.LT.AND P5, PT, R13, UR8, !P4 ;  /* 0x000000080d007c0c */ /* 0x000fe2000e7a1270 */
[----:B------:R-:W-:Y:S02]  /*a8b00*/  ULDC UR8, c[0x0][0x228] ;  /* 0x00008a0000087ab9 */ /* 0x000fe40000000800 */
[----:B-1----:R-:W2:Y:S01]  /*a8b10*/  LDL.LU R140, [R1+0x148c] ;  /* 0x00148c00018c7983 */ /* 0x002ea20000300800 */
[----:B------:R-:W-:Y:S01]  /*a8b20*/  IMAD.WIDE R76, R142, 0x4, R6 ;  /* 0x000000048e4c7825 */ /* 0x000fe200078e0206 */
[----:B------:R-:W-:Y:S01]  /*a8b30*/  ISETP.LT.AND P4, PT, R14, UR8, !P4 ;  /* 0x000000080e007c0c */ /* 0x000fe2000e781270 */
[----:B------:R-:W-:-:S07]  /*a8b40*/  ULDC.64 UR8, c[0x0][0x228] ;  /* 0x00008a0000087ab9 */ /* 0x000fce0000000a00 */
        /* <DEDUP_REMOVED lines=22> */
[----:B------:R-:W-:Y:S01]  /*a8cb0*/  ULDC UR8, c[0x0][0x22c] ;  /* 0x00008b0000087ab9 */ /* 0x000fe20000000800 */
[----:B------:R-:W-:-:S06]  /*a8cc0*/  ULDC UR9, c[0x0][0x228] ;  /* 0x00008a0000097ab9 */ /* 0x000fcc0000000800 */
        /* <DEDUP_REMOVED lines=16> */
[----:B------:R-:W-:Y:S01]  /*a8dd0*/  ISETP.LT.AND P5, PT, R13, UR8, !P4 ;  /* 0x000000080d007c0c */ /* 0x000fe2000e7a1270 */
[----:B------:R-:W-:Y:S02]  /*a8de0*/  ULDC UR8, c[0x0][0x228] ;  /* 0x00008a0000087ab9 */ /* 0x000fe40000000800 */
[----:B-1----:R-:W3:Y:S01]  /*a8df0*/  LDL.LU R138, [R1+0x1090] ;  /* 0x00109000018a7983 */ /* 0x002ee20000300800 */
[----:B------:R-:W-:-:S03]  /*a8e00*/  IMAD.WIDE R76, R141, 0x4, R6 ;  /* 0x000000048d4c7825 */ /* 0x000fc600078e0206 */
[----:B------:R-:W3:Y:S06]  /*a8e10*/  LDL.LU R142, [R1+0x21a4] ;  /* 0x0021a400018e7983 */ /* 0x000eec0000300800 */
[----:B------:R1:W-:Y:S01]  /*a8e20*/  @P5 STG.E desc[UR4][R76.64], R146 ;  /* 0x000000924c005986 */ /* 0x0003e2000c101904 */
[----:B------:R-:W-:Y:S01]  /*a8e30*/  ISETP.LT.AND P4, PT, R14, UR8, !P4 ;  /* 0x000000080e007c0c */ /* 0x000fe2000e781270 */
[----:B------:R-:W-:Y:S01]  /*a8e40*/  VIADD R78, R10, 0x50 ;  /* 0x000000500a4e7836 */ /* 0x000fe20000000000 */
[----:B------:R-:W-:Y:S01]  /*a8e50*/  ULDC UR8, c[0x0][0x22c] ;  /* 0x00008b0000087ab9 */ /* 0x000fe20000000800 */
[----:B-1----:R-:W3:Y:S01]  /*a8e60*/  LDL.LU R146, [R1+0xc90] ;  /* 0x000c900001927983 */ /* 0x002ee20000300800 */
[----:B------:R-:W-:-:S09]  /*a8e70*/  IMAD.WIDE R76, R141, 0x4, R8 ;  /* 0x000000048d4c7825 */ /* 0x000fd200078e0208 */
[----:B----4-:R1:W-:Y:S04]  /*a8e80*/  @P4 STG.E desc[UR4][R76.64], R139 ;  /* 0x0000008b4c004986 */ /* 0x0103e8000c101904 */
[----:B-1----:R-:W4:Y:S01]  /*a8e90*/  LDL.LU R139, [R1+0x8a0] ;  /* 0x0008a000018b7983 */ /* 0x002f220000300800 */
[----:B------:R-:W-:Y:S01]  /*a8ea0*/  ISETP.GE.AND P4, PT, R78, UR8, PT ;  /* 0x000000084e007c0c */ /* 0x000fe2000bf86270 */
[----:B------:R-:W-:Y:S01]  /*a8eb0*/  IMAD.WIDE R76, R143, 0x4, R2 ;  /* 0x000000048f4c7825 */ /* 0x000fe200078e0202 */
[----:B------:R-:W-:Y:S01]  /*a8ec0*/  ULDC UR8, c[0x0][0x228] ;  /* 0x00008a0000087ab9 */ /* 0x000fe20000000800 */
[----:B------:R-:W4:Y:S01]  /*a8ed0*/  LDL.LU R141, [R1+0x21a8] ;  /* 0x0021a800018d7983 */ /* 0x000f220000300800 */
        /* <DEDUP_REMOVED lines=11> */
[----:B------:R-:W-:-:S09]  /*a8f90*/  IMAD.WIDE R76, R143, 0x4, R6 ;  /* 0x000000048f4c7825 */ /* 0x000fd200078e0206 */
[----:B------:R1:W-:Y:S01]  /*a8fa0*/  @P5 STG.E desc[UR4][R76.64], R145 ;  /* 0x000000914c005986 */ /* 0x0003e2000c101904 */
[----:B------:R-:W-:Y:S01]  /*a8fb0*/  ISETP.LT.AND P4, PT, R14, UR8, !P4 ;  /* 0x000000080e007c0c */ /* 0x000fe2000e781270 */
[----:B------:R-:W-:Y:S01]  /*a8fc0*/  ULDC.64 UR8, c[0x0][0x228] ;  /* 0x00008a0000087ab9 */ /* 0x000fe20000000a00 */
[----:B-1----:R-:W-:Y:S02]  /*a8fd0*/  IMAD.WIDE R76, R143, 0x4, R8 ;  /* 0x000000048f4c7825 */ /* 0x002fe400078e0208 */
[----:B------:R-:W2:Y:S04]  /*a8fe0*/  LDL.LU R143, [R1+0x21ac] ;  /* 0x0021ac00018f7983 */ /* 0x000ea80000300800 */
[----:B------:R-:W2:Y:S05]  /*a8ff0*/  LDL.LU R145, [R1+0x1c94] ;  /* 0x001c940001917983 */ /* 0x000eaa0000300800 */
[----:B---3--:R1:W-:Y:S01]  /*a9000*/  @P4 STG.E desc[UR4][R76.64], R138 ;  /* 0x0000008a4c004986 */ /* 0x0083e2000c101904 */
[----:B------:R-:W-:Y:S01]  /*a9010*/  ISETP.GE.AND P4, PT, R78, UR9, PT ;  /* 0x000000094e007c0c */ /* 0x000fe2000bf86270 */
[----:B------:R-:W-:-:S03]  /*a9020*/  ULDC UR9, c[0x0][0x228] ;  /* 0x00008a0000097ab9 */ /* 0x000fc60000000800 */
[----:B------:R-:W-:Y:S01]  /*a9030*/  ISETP.LT.AND P5, PT, R11, UR10, !P4 ;  /* 0x0000000a0b007c0c */ /* 0x000fe2000e7a1270 */
[----:B-1----:R-:W3:Y:S01]  /*a9040*/  LDL.LU R138, [R1+0x1894] ;  /* 0x00189400018a7983 */ /* 0x002ee20000300800 */
[----:B------:R-:W-:Y:S01]  /*a9050*/  IMAD.WIDE R76, R142, 0x4, R2 ;  /* 0x000000048e4c7825 */ /* 0x000fe200078e0202 */
[----:B------:R-:W-:-:S10]  /*a9060*/  ULDC UR10, c[0x0][0x228] ;  /* 0x00008a00000a7ab9 */ /* 0x000fd40000000800 */
        /* <DEDUP_REMOVED lines=10> */
[----:B------:R-:W-:Y:S01]  /*a9110*/  ULDC UR8, c[0x0][0x22c] ;  /* 0x00008b0000087ab9 */ /* 0x000fe20000000800 */
[----:B------:R-:W-:Y:S01]  /*a9120*/  ULDC UR9, c[0x0][0x228] ;  /* 0x00008a0000097ab9 */ /* 0x000fe20000000800 */
[----:B------:R-:W-:-:S08]  /*a9130*/  VIADD R78, R10, 0x52 ;  /* 0x000000520a4e7836 */ /* 0x000fd00000000000 */
        /* <DEDUP_REMOVED lines=9> */
[----:B------:R-:W-:-:S11]  /*a91d0*/  IMAD.WIDE R76, R141, 0x4, R2 ;  /* 0x000000048d4c7825 */ /* 0x000fd600078e0202 */
[----:B------:R1:W-:Y:S01]  /*a91e0*/  @P5 STG.E desc[UR4][R76.64], R145 ;  /* 0x000000914c005986 */ /* 0x0003e2000c101904 */
[----:B------:R-:W-:Y:S01]  /*a91f0*/  ISETP.LT.AND P5, PT, R12, UR8, !P4 ;  /* 0x000000080c007c0c */ /* 0x000fe2000e7a1270 */
[----:B------:R-:W-:Y:S02]  /*a9200*/  ULDC UR8, c[0x0][0x228] ;  /* 0x00008a0000087ab9 */ /* 0x000fe40000000800 */
[----:B-1----:R-:W2:Y:S01]  /*a9210*/  LDL.LU R145, [R1+0x494] ;  /* 0x0004940001917983 */ /* 0x002ea20000300800 */
[----:B------:R-:W-:-:S09]  /*a9220*/  IMAD.WIDE R76, R141, 0x4, R4 ;  /* 0x000000048d4c7825 */ /* 0x000fd200078e0204 */
[----:B---3--:R1:W-:Y:S01]  /*a9230*/  @P5 STG.E desc[UR4][R76.64], R138 ;  /* 0x0000008a4c005986 */ /* 0x0083e2000c101904 */
[----:B------:R-:W-:Y:S01]  /*a9240*/  ISETP.LT.AND P5, PT, R13, UR8, !P4 ;  /* 0x000000080d007c0c */ /* 0x000fe2000e7a1270 */
[----:B------:R-:W-:Y:S02]  /*a9250*/  ULDC UR8, c[0x0][0x228] ;  /* 0x00008a0000087ab9 */ /* 0x000fe40000000800 */
        /* <DEDUP_REMOVED lines=52> */
[----:B------:R-:W-:-:S07]  /*a95a0*/  ULDC UR8, c[0x0][0x22c] ;  /* 0x00008b0000087ab9 */ /* 0x000fce0000000800 */
        /* <DEDUP_REMOVED lines=22> */
[----:B------:R-:W-:-:S07]  /*a9710*/  ULDC UR8, c[0x0][0x22c] ;  /* 0x00008b0000087ab9 */ /* 0x000fce0000000800 */
[----:B------:R1:W-:Y:S02]  /*a9720*/  @P5 STG.E desc[UR4][R76.64], R146 ;  /* 0x000000924c005986 */ /* 0x0003e4000c101904 */
[----:B-1----:R-:W-:Y:S02]  /*a9730*/  IMAD.WIDE R76, R141, 0x4, R8 ;  /* 0x000000048d4c7825 */ /* 0x002fe400078e0208 */
[----:B------:R-:W3:Y:S04]  /*a9740*/  LDL.LU R141, [R1+0xc9c] ;  /* 0x000c9c00018d7983 */ /* 0x000ee80000300800 */
[----:B----4-:R1:W-:Y:S04]  /*a9750*/  @P4 STG.E desc[UR4][R76.64], R139 ;  /* 0x0000008b4c004986 */ /* 0x0103e8000c101904 */
[----:B-1----:R-:W4:Y:S01]  /*a9760*/  LDL.LU R139, [R1+0x8ac] ;  /* 0x0008ac00018b7983 */ /* 0x002f220000300800 */
[----:B------:R-:W-:-:S02]  /*a9770*/  VIADD R78, R10, 0x56 ;  /* 0x000000560a4e7836 */ /* 0x000fc40000000000 */
[----:B------:R-:W-:Y:S01]  /*a9780*/  IMAD.WIDE R76, R143, 0x4, R2 ;  /* 0x000000048f4c7825 */ /* 0x000fe200078e0202 */
[----:B------:R-:W4:Y:S02]  /*a9790*/  LDL.LU R146, [R1+0x49c] ;  /* 0x00049c0001927983 */ /* 0x000f240000300800 */
[----:B------:R-:W-:Y:S01]  /*a97a0*/  ISETP.GE.AND P4, PT, R78, UR8, PT ;  /* 0x000000084e007c0c */ /* 0x000fe2000bf86270 */
[----:B------:R-:W-:-:S03]  /*a97b0*/  ULDC UR8, c[0x0][0x228] ;  /* 0x00008a0000087ab9 */ /* 0x000fc60000000800 */
[----:B------:R-:W-:-:S13]  /*a97c0*/  ISETP.LT.AND P5, PT, R11, UR9, !P4 ;  /* 0x000000090b007c0c */ /* 0x000fda000e7a1270 */
[----:B------:R1:W-:Y:S01]  /*a97d0*/  @P5 STG.E desc[UR4][R76.64], R142 ;  /* 0x0000008e4c005986 */ /* 0x0003e2000c101904 */
[----:B------:R-:W-:Y:S01]  /*a97e0*/  ISETP.LT.AND P5, PT, R12, UR8, !P4 ;  /* 0x000000080c007c0c */ /* 0x000fe2000e7a1270 */
[----:B------:R-:W-:Y:S01]  /*a97f0*/  ULDC UR8, c[0x0][0x228] ;  /* 0x00008a0000087ab9 */ /* 0x000fe20000000800 */
[----:B-1----:R-:W-:-:S04]  /*a9800*/  IMAD.WIDE R76, R143, 0x4, R4 ;  /* 0x000000048f4c7825 */ /* 0x002fc800078e0204 */
[----:B------:R-:W-:-:S07]  /*a9810*/  VIADD R78, R10, 0x57 ;  /* 0x000000570a4e7836 */ /* 0x000fce0000000000 */
[----:B--2---:R1:W-:Y:S01]  /*a9820*/  @P5 STG.E desc[UR4][R76.64], R140 ;  /* 0x0000008c4c005986 */ /* 0x0043e2000c101904 */
[----:B------:R-:W-:Y:S01]  /*a9830*/  ISETP.LT.AND P5, PT, R13, UR8, !P4 ;  /* 0x000000080d007c0c */ /* 0x000fe2000e7a1270 */
[----:B------:R-:W-:Y:S02]  /*a9840*/  ULDC UR8, c[0x0][0x228] ;  /* 0x00008a0000087ab9 */ /* 0x000fe40000000800 */
[----:B-1----:R-:W2:Y:S01]  /*a9850*/  LDL.LU R140, [R1+0xac] ;  /* 0x0000ac00018c7983 */ /* 0x002ea20000300800 */
[----:B------:R-:W-:-:S03]  /*a9860*/  IMAD.WIDE R76, R143, 0x4, R6 ;  /* 0x000000048f4c7825 */ /* 0x000fc600078e0206 */
[----:B------:R-:W2:Y:S01]  /*a9870*/  LDL.LU R142, [R1+0x21c0] ;  /* 0x0021c000018e7983 */ /* 0x000ea20000300800 */
[----:B------:R-:W-:Y:S01]  /*a9880*/  ISETP.LT.AND P4, PT, R14, UR8, !P4 ;  /* 0x000000080e007c0c */ /* 0x000fe2000e781270 */
[----:B------:R-:W-:-:S04]  /*a9890*/  ULDC.64 UR8, c[0x0][0x228] ;  /* 0x00008a0000087ab9 */ /* 0x000fc80000000a00 */
        /* <DEDUP_REMOVED lines=24> */
[----:B------:R1:W-:Y:S04]  /*a9a20*/  @P5 STG.E desc[UR4][R76.64], R146 ;  /* 0x000000924c005986 */ /* 0x0003e8000c101904 */
[----:B-1----:R-:W4:Y:S01]  /*a9a30*/  LDL.LU R146, [R1+0xca0] ;  /* 0x000ca00001927983 */ /* 0x002f220000300800 */
[----:B------:R-:W-:-:S05]  /*a9a40*/  IMAD.WIDE R76, R144, 0x4, R8 ;  /* 0x00000004904c7825 */ /* 0x000fca00078e0208 */
[----:B--2---:R1:W-:Y:S01]  /*a9a50*/  @P4 STG.E desc[UR4][R76.64], R140 ;  /* 0x0000008c4c004986 */ /* 0x0043e2000c101904 */
[----:B------:R-:W-:Y:S01]  /*a9a60*/  ISETP.GE.AND P4, PT, R78, UR8, PT ;  /* 0x000000084e007c0c */ /* 0x000fe2000bf86270 */
[----:B------:R-:W-:-:S03]  /*a9a70*/  ULDC UR8, c[0x0][0x228] ;  /* 0x00008a0000087ab9 */ /* 0x000fc60000000800 */
[----:B------:R-:W-:Y:S01]  /*a9a80*/  ISETP.LT.AND P5, PT, R11, UR9, !P4 ;  /* 0x000000090b007c0c */ /* 0x000fe2000e7a1270 */
[----:B-1----:R-:W2:Y:S01]  /*a9a90*/  LDL.LU R140, [R1+0x8b0] ;  /* 0x0008b000018c7983 */ /* 0x002ea20000300800 */
[----:B------:R-:W-:-:S03]  /*a9aa0*/  IMAD.WIDE R76, R142, 0x4, R2 ;  /* 0x000000048e4c7825 */ /* 0x000fc600078e0202 */
[----:B------:R-:W2:Y:S08]  /*a9ab0*/  LDL.LU R144, [R1+0x21c8] ;  /* 0x0021c80001907983 */ /* 0x000eb00000300800 */
[----:B------:R1:W-:Y:S01]  /*a9ac0*/  @P5 STG.E desc[UR4][R76.64], R143 ;  /* 0x0000008f4c005986 */ /* 0x0003e2000c101904 */
[----:B------:R-:W-:Y:S01]  /*a9ad0*/  ISETP.LT.AND P5, PT, R12, UR8, !P4 ;  /* 0x000000080c007c0c */ /* 0x000fe2000e7a1270 */
[----:B------:R-:W-:-:S02]  /*a9ae0*/  ULDC UR8, c[0x0][0x228] ;  /* 0x00008a0000087ab9 */ /* 0x000fc40000000800 */
[----:B-1----:R-:W2:Y:S01]  /*a9af0*/  LDL.LU R143, [R1+0x4b0] ;  /* 0x0004b000018f7983 */ /* 0x002ea20000300800 */
[----:B------:R-:W-:-:S09]  /*a9b00*/  IMAD.WIDE R76, R142, 0x4, R4 ;  /* 0x000000048e4c7825 */ /* 0x000fd200078e0204 */
[----:B---3--:R1:W-:Y:S01]  /*a9b10*/  @P5 STG.E desc[UR4][R76.64], R138 ;  /* 0x0000008a4c005986 */ /* 0x0083e2000c101904 */
[----:B------:R-:W-:Y:S01]  /*a9b20*/  ISETP.LT.AND P5, PT, R13, UR8, !P4 ;  /* 0x000000080d007c0c */ /* 0x000fe2000e7a1270 */
[----:B------:R-:W-:Y:S02]  /*a9b30*/  ULDC UR8, c[0x0][0x228] ;  /* 0x00008a0000087ab9 */ /* 0x000fe40000000800 */
[----:B-1----:R-:W3:Y:S01]  /*a9b40*/  LDL.LU R138, [R1+0x4a0] ;  /* 0x0004a000018a7983 */ /* 0x002ee20000300800 */
[----:B------:R-:W-:-:S09]  /*a9b50*/  IMAD.WIDE R76, R142, 0x4, R6 ;  /* 0x000000048e4c7825 */ /* 0x000fd200078e0206 */
[----:B------:R1:W-:Y:S01]  /*a9b60*/  @P5 STG.E desc[UR4][R76.64], R145 ;  /* 0x000000914c005986 */ /* 0x0003e2000c101904 */
[----:B------:R-:W-:Y:S01]  /*a9b70*/  ISETP.LT.AND P4, PT, R14, UR8, !P4 ;  /* 0x000000080e007c0c */ /* 0x000fe2000e781270 */
[----:B------:R-:W-:Y:S01]  /*a9b80*/  VIADD R78, R10, 0x59 ;  /* 0x000000590a4e7836 */ /* 0x000fe20000000000 */
[----:B------:R-:W-:Y:S01]  /*a9b90*/  ULDC.64 UR8, c[0x0][0x228] ;  /* 0x00008a0000087ab9 */ /* 0x000fe20000000a00 */
        /* <DEDUP_REMOVED lines=131> */
[----:B-1----:R-:W-:Y:S01]  /*aa3d0*/  IMAD.WIDE R76, R142, 0x4, R4 ;  /* 0x000000048e4c7825 */ /* 0x002fe200078e0204 */
[----:B------:R-:W2:Y:S10]  /*aa3e0*/  LDL.LU R141, [R1+0x4ac] ;  /* 0x0004ac00018d7983 */ /* 0x000eb40000300800 */
[----:B---3--:R1:W-:Y:S01]  /*aa3f0*/  @P5 STG.E desc[UR4][R76.64], R138 ;  /* 0x0000008a4c005986 */ /* 0x0083e2000c101904 */
[----:B------:R-:W-:Y:S01]  /*aa400*/  ISETP.LT.AND P5, PT, R13, UR8, !P4 ;  /* 0x000000080d007c0c */ /* 0x000fe2000e7a1270 */
[----:B------:R-:W-:-:S02]  /*aa410*/  ULDC UR8, c[0x0][0x228] ;  /* 0x00008a0000087ab9 */ /* 0x000fc40000000800 */
[----:B------:R-:W-:Y:S01]  /*aa420*/  ISETP.LT.AND P4, PT, R14, UR8, !P4 ;  /* 0x000000080e007c0c */ /* 0x000fe2000e781270 */
[----:B------:R-:W-:Y:S01]  /*aa430*/  VIADD R78, R10, 0x5f ;  /* 0x0000005f0a4e7836 */ /* 0x000fe20000000000 */
[----:B------:R-:W-:Y:S01]  /*aa440*/  ULDC UR8, c[0x0][0x22c] ;  /* 0x00008b0000087ab9 */ /* 0x000fe20000000800 */
[C---:B-1----:R-:W-:Y:S01]  /*aa450*/  IMAD.WIDE R76, R142.reuse, 0x4, R6 ;  /* 0x000000048e4c7825 */ /* 0x042fe200078e0206 */
[----:B------:R-:W3:Y:S06]  /*aa460*/  LDL.LU R138, [R1+0x21e0] ;  /* 0x0021e000018a7983 */ /* 0x000eec0000300800 */
[----:B------:R1:W-:Y:S02]  /*aa470*/  @P5 STG.E desc[UR4][R76.64], R145 ;  /* 0x000000914c005986 */ /* 0x0003e4000c101904 */
[----:B-1----:R-:W-:-:S02]  /*aa480*/  IMAD.WIDE R76, R142, 0x4, R8 ;  /* 0x000000048e4c7825 */ /* 0x002fc400078e0208 */
[----:B------:R-:W3:Y:S04]  /*aa490*/  LDL.LU R142, [R1+0x1cb0] ;  /* 0x001cb000018e7983 */ /* 0x000ee80000300800 */
        /* <DEDUP_REMOVED lines=9> */
[----:B------:R-:W-:Y:S01]  /*aa530*/  ULDC UR8, c[0x0][0x228] ;  /* 0x00008a0000087ab9 */ /* 0x000fe20000000800 */
[----:B-1----:R-:W-:Y:S01]  /*aa540*/  IMAD.WIDE R76, R143, 0x4, R4 ;  /* 0x000000048f4c7825 */ /* 0x002fe200078e0204 */
[----:B------:R-:W4:Y:S03]  /*aa550*/  LDL.LU R146, [R1+0x10b0] ;  /* 0x0010b00001927983 */ /* 0x000f260000300800 */
[----:B------:R-:W-:-:S07]  /*aa560*/  VIADD R78, R10, 0x60 ;  /* 0x000000600a4e7836 */ /* 0x000fce0000000000 */
[----:B--2---:R1:W-:Y:S01]  /*aa570*/  @P5 STG.E desc[UR4][R76.64], R140 ;  /* 0x0000008c4c005986 */ /* 0x0043e2000c101904 */
[----:B------:R-:W-:Y:S01]  /*aa580*/  ISETP.LT.AND P5, PT, R13, UR8, !P4 ;  /* 0x000000080d007c0c */ /* 0x000fe2000e7a1270 */
[----:B------:R-:W-:Y:S02]  /*aa590*/  ULDC UR8, c[0x0][0x228] ;  /* 0x00008a0000087ab9 */ /* 0x000fe40000000800 */
[----:B------:R-:W-:Y:S01]  /*aa5a0*/  ISETP.LT.AND P4, PT, R14, UR8, !P4 ;  /* 0x000000080e007c0c */ /* 0x000fe2000e781270 */
[----:B------:R-:W-:Y:S01]  /*aa5b0*/  ULDC.64 UR8, c[0x0][0x228] ;  /* 0x00008a0000087ab9 */ /* 0x000fe20000000a00 */
[C---:B-1----:R-:W-:Y:S01]  /*aa5c0*/  IMAD.WIDE R76, R143.reuse, 0x4, R6 ;  /* 0x000000048f4c7825 */ /* 0x042fe200078e0206 */
[----:B------:R-:W2:Y:S07]  /*aa5d0*/  LDL.LU R140, [R1+0x21e4] ;  /* 0x0021e400018c7983 */ /* 0x000eae0000300800 */
[----:B------:R1:W-:Y:S04]  /*aa5e0*/  @P5 STG.E desc[UR4][R76.64], R144 ;  /* 0x000000904c005986 */ /* 0x0003e8000c101904 */
[----:B-1----:R-:W2:Y:S01]  /*aa5f0*/  LDL.LU R144, [R1+0xcb0] ;  /* 0x000cb00001907983 */ /* 0x002ea20000300800 */
[----:B------:R-:W-:-:S05]  /*aa600*/  IMAD.WIDE R76, R143, 0x4, R8 ;  /* 0x000000048f4c7825 */ /* 0x000fca00078e0208 */
[----:B------:R1:W-:Y:S01]  /*aa610*/  @P4 STG.E desc[UR4][R76.64], R141 ;  /* 0x0000008d4c004986 */ /* 0x0003e2000c101904 */
[----:B------:R-:W-:Y:S01]  /*aa620*/  ISETP.GE.AND P4, PT, R78, UR9, PT ;  /* 0x000000094e007c0c */ /* 0x000fe2000bf86270 */
[----:B------:R-:W-:-:S03]  /*aa630*/  ULDC UR9, c[0x0][0x228] ;  /* 0x00008a0000097ab9 */ /* 0x000fc60000000800 */
[----:B------:R-:W-:Y:S01]  /*aa640*/  ISETP.LT.AND P5, PT, R11, UR10, !P4 ;  /* 0x0000000a0b007c0c */ /* 0x000fe2000e7a1270 */
[----:B-1----:R-:W2:Y:S01]  /*aa650*/  LDL.LU R141, [R1+0x8c0] ;  /* 0x0008c000018d7983 */ /* 0x002ea20000300800 */
[----:B---3--:R-:W-:-:S03]  /*aa660*/  IMAD.WIDE R76, R138, 0x4, R2 ;  /* 0x000000048a4c7825 */ /* 0x008fc600078e0202 */
[----:B------:R-:W3:Y:S01]  /*aa670*/  LDL.LU R143, [R1+0x21e8] ;  /* 0x0021e800018f7983 */ /* 0x000ee20000300800 */
[----:B------:R-:W-:-:S07]  /*aa680*/  ULDC UR10, c[0x0][0x228] ;  /* 0x00008a00000a7ab9 */ /* 0x000fce0000000800 */
        /* <DEDUP_REMOVED lines=17> */
[----:B------:R1:W-:Y:S01]  /*aa7a0*/  @P4 STG.E desc[UR4][R76.64], R146 ;  /* 0x000000924c004986 */ /* 0x0003e2000c101904 */
[----:B------:R-:W-:Y:S01]  /*aa7b0*/  ISETP.GE.AND P4, PT, R78, UR8, PT ;  /* 0x000000084e007c0c */ /* 0x000fe2000bf86270 */
[----:B------:R-:W-:-:S03]  /*aa7c0*/  ULDC UR8, c[0x0][0x228] ;  /* 0x00008a0000087ab9 */ /* 0x000fc60000000800 */
[----:B------:R-:W-:Y:S01]  /*aa7d0*/  ISETP.LT.AND P5, PT, R11, UR9, !P4 ;  /* 0x000000090b007c0c */ /* 0x000fe2000e7a1270 */
[----:B-1----:R-:W4:Y:S01]  /*aa7e0*/  LDL.LU R146, [R1+0x18b4] ;  /* 0x0018b40001927983 */ /* 0x002f220000300800 */
[----:B--2---:R-:W-:-:S11]  /*aa7f0*/  IMAD.WIDE R76, R140, 0x4, R2 ;  /* 0x000000048c4c7825 */ /* 0x004fd600078e0202 */
[----:B------:R1:W-:Y:S01]  /*aa800*/  @P5 STG.E desc[UR4][R76.64], R144 ;  /* 0x000000904c005986 */ /* 0x0003e2000c101904 */
[----:B------:R-:W-:Y:S01]  /*aa810*/  ISETP.LT.AND P5, PT, R12, UR8, !P4 ;  /* 0x000000080c007c0c */ /* 0x000fe2000e7a1270 */
[----:B------:R-:W-:Y:S02]  /*aa820*/  ULDC UR8, c[0x0][0x228] ;  /* 0x00008a0000087ab9 */ /* 0x000fe40000000800 */
[----:B-1----:R-:W2:Y:S01]  /*aa830*/  LDL.LU R144, [R1+0x14b4] ;  /* 0x0014b40001907983 */ /* 0x002ea20000300800 */
[----:B------:R-:W-:-:S09]  /*aa840*/  IMAD.WIDE R76, R140, 0x4, R4 ;  /* 0x000000048c4c7825 */ /* 0x000fd200078e0204 */
[----:B------:R1:W-:Y:S01]  /*aa850*/  @P5 STG.E desc[UR4][R76.64], R141 ;  /* 0x0000008d4c005986 */ /* 0x0003e2000c101904 */
[----:B------:R-:W-:Y:S01]  /*aa860*/  ISETP.LT.AND P5, PT, R13, UR8, !P4 ;  /* 0x000000080d007c0c */ /* 0x000fe2000e7a1270 */
[----:B------:R-:W-:Y:S02]  /*aa870*/  ULDC UR8, c[0x0][0x228] ;  /* 0x00008a0000087ab9 */ /* 0x000fe40000000800 */
[----:B-1----:R-:W2:Y:S01]  /*aa880*/  LDL.LU R141, [R1+0x10b4] ;  /* 0x0010b400018d7983 */ /* 0x002ea20000300800 */
[----:B------:R-:W-:Y:S01]  /*aa890*/  IMAD.WIDE R76, R140, 0x4, R6 ;  /* 0x000000048c4c7825 */ /* 0x000fe200078e0206 */
[----:B------:R-:W-:Y:S01]  /*aa8a0*/  ISETP.LT.AND P4, PT, R14, UR8, !P4 ;  /* 0x000000080e007c0c */ /* 0x000fe2000e781270 */
[----:B------:R-:W-:-:S07]  /*aa8b0*/  ULDC.64 UR8, c[0x0][0x228] ;  /* 0x00008a0000087ab9 */ /* 0x000fce0000000a00 */
[----:B---3--:R1:W-:Y:S02]  /*aa8c0*/  @P5 STG.E desc[UR4][R76.64], R142 ;  /* 0x0000008e4c005986 */ /* 0x0083e4000c101904 */
[----:B-1----:R-:W-:Y:S02]  /*aa8d0*/  IMAD.WIDE R76, R140, 0x4, R8 ;  /* 0x000000048c4c7825 */ /* 0x002fe400078e0208 */
[----:B------:R-:W3:Y:S04]  /*aa8e0*/  LDL.LU R142, [R1+0x21f0] ;  /* 0x0021f000018e7983 */ /* 0x000ee80000300800 */
[----:B------:R-:W3:Y:S04]  /*aa8f0*/  LDL.LU R140, [R1+0xcb4] ;  /* 0x000cb400018c7983 */ /* 0x000ee80000300800 */
[----:B----4-:R1:W-:Y:S04]  /*aa900*/  @P4 STG.E desc[UR4][R76.64], R139 ;  /* 0x0000008b4c004986 */ /* 0x0103e8000c101904 */
[----:B-1----:R-:W4:Y:S04]  /*aa910*/  LDL.LU R139, [R1+0x8c4] ;  /* 0x0008c400018b7983 */ /* 0x002f280000300800 */
[----:B------:R-:W4:Y:S01]  /*aa920*/  LDL.LU R147, [R1+0x4c4] ;  /* 0x0004c40001937983 */ /* 0x000f220000300800 */
[----:B------:R-:W-:-:S05]  /*aa930*/  VIADD R78, R10, 0x62 ;  /* 0x000000620a4e7836 */ /* 0x000fca0000000000 */
[----:B------:R-:W-:Y:S01]  /*aa940*/  ISETP.GE.AND P4, PT, R78, UR9, PT ;  /* 0x000000094e007c0c */ /* 0x000fe2000bf86270 */
[----:B------:R-:W-:Y:S01]  /*aa950*/  IMAD.WIDE R76, R143, 0x4, R2 ;  /* 0x000000048f4c7825 */ /* 0x000fe200078e0202 */
[----:B------:R-:W-:Y:S02]  /*aa960*/  ULDC UR9, c[0x0][0x228] ;  /* 0x00008a0000097ab9 */ /* 0x000fe40000000800 */
[----:B------:R-:W-:-:S13]  /*aa970*/  ISETP.LT.AND P5, PT, R11, UR10, !P4 ;  /* 0x0000000a0b007c0c */ /* 0x000fda000e7a1270 */
[----:B------:R1:W-:Y:S01]  /*aa980*/  @P5 STG.E desc[UR4][R76.64], R145 ;  /* 0x000000914c005986 */ /* 0x0003e2000c101904 */
[----:B------:R-:W-:Y:S01]  /*aa990*/  ISETP.LT.AND P5, PT, R12, UR9, !P4 ;  /* 0x000000090c007c0c */ /* 0x000fe2000e7a1270 */
[----:B------:R-:W-:Y:S01]  /*aa9a0*/  ULDC UR9, c[0x0][0x228] ;  /* 0x00008a0000097ab9 */ /* 0x000fe20000000800 */
[----:B-1----:R-:W-:Y:S01]  /*aa9b0*/  IMAD.WIDE R76, R143, 0x4, R4 ;  /* 0x000000048f4c7825 */ /* 0x002fe200078e0204 */
[----:B------:R-:W4:Y:S10]  /*aa9c0*/  LDL.LU R145, [R1+0xc4] ;  /* 0x0000c40001917983 */ /* 0x000f340000300800 */
[----:B------:R1:W-:Y:S01]  /*aa9d0*/  @P5 STG.E desc[UR4][R76.64], R146 ;  /* 0x000000924c005986 */ /* 0x0003e2000c101904 */
[----:B------:R-:W-:Y:S01]  /*aa9e0*/  ISETP.LT.AND P5, PT, R13, UR9, !P4 ;  /* 0x000000090d007c0c */ /* 0x000fe2000e7a1270 */
[----:B------:R-:W-:Y:S01]  /*aa9f0*/  VIADD R78, R10, 0x63 ;  /* 0x000000630a4e7836 */ /* 0x000fe20000000000 */
[----:B------:R-:W-:Y:S01]  /*aaa00*/  ISETP.LT.AND P4, PT, R14, UR8, !P4 ;  /* 0x000000080e007c0c */ /* 0x000fe2000e781270 */
[----:B------:R-:W-:Y:S01]  /*aaa10*/  ULDC UR8, c[0x0][0x22c] ;  /* 0x00008b0000087ab9 */ /* 0x000fe20000000800 */
[----:B------:R-:W-:Y:S01]  /*aaa20*/  ULDC UR9, c[0x0][0x228] ;  /* 0x00008a0000097ab9 */ /* 0x000fe20000000800 */
[C---:B-1----:R-:W-:Y:S01]  /*aaa30*/  IMAD.WIDE R76, R143.reuse, 0x4, R6 ;  /* 0x000000048f4c7825 */ /* 0x042fe200078e0206 */
[----:B------:R-:W4:Y:S07]  /*aaa40*/  LDL.LU R146, [R1+0x21f4] ;  /* 0x0021f40001927983 */ /* 0x000f2e0000300800 */
[----:B--2---:R1:W-:Y:S04]  /*aaa50*/  @P5 STG.E desc[UR4][R76.64], R144 ;  /* 0x000000904c005986 */ /* 0x0043e8000c101904 */
[----:B-1----:R-:W2:Y:S01]  /*aaa60*/  LDL.LU R144, [R1+0x1cb8] ;  /* 0x001cb80001907983 */ /* 0x002ea20000300800 */
[----:B------:R-:W-:-:S03]  /*aaa70*/  IMAD.WIDE R76, R143, 0x4, R8 ;  /* 0x000000048f4c7825 */ /* 0x000fc600078e0208 */
[----:B------:R-:W2:Y:S04]  /*aaa80*/  LDL.LU R143, [R1+0x18b8] ;  /* 0x0018b800018f7983 */ /* 0x000ea80000300800 */
[----:B------:R1:W-:Y:S01]  /*aaa90*/  @P4 STG.E desc[UR4][R76.64], R141 ;  /* 0x0000008d4c004986 */ /* 0x0003e2000c101904 */
[----:B------:R-:W-:Y:S01]  /*aaaa0*/  ISETP.GE.AND P4, PT, R78, UR8, PT ;  /* 0x000000084e007c0c */ /* 0x000fe2000bf86270 */
[----:B------:R-:W-:-:S03]  /*aaab0*/  ULDC UR8, c[0x0][0x228] ;  /* 0x00008a0000087ab9 */ /* 0x000fc60000000800 */
[----:B------:R-:W-:Y:S01]  /*aaac0*/  ISETP.LT.AND P5, PT, R11, UR9, !P4 ;  /* 0x000000090b007c0c */ /* 0x000fe2000e7a1270 */
[----:B-1----:R-:W-:Y:S01]  /*aaad0*/  IMAD.WIDE R76, R138, 0x4, R2 ;  /* 0x000000048a4c7825 */ /* 0x002fe200078e0202 */
[----:B------:R-:W2:Y:S01]  /*aaae0*/  LDL.LU R141, [R1+0x14b8] ;  /* 0x0014b800018d7983 */ /* 0x000ea20000300800 */
[----:B------:R-:W-:-:S10]  /*aaaf0*/  ULDC UR9, c[0x0][0x228] ;  /* 0x00008a0000097ab9 */ /* 0x000fd40000000800 */
[----:B---3--:R1:W-:Y:S01]  /*aab00*/  @P5 STG.E desc[UR4][R76.64], R140 ;  /* 0x0000008c4c005986 */ /* 0x0083e2000c101904 */
[----:B------:R-:W-:Y:S01]  /*aab10*/  ISETP.LT.AND P5, PT, R12, UR8, !P4 ;  /* 0x000000080c007c0c */ /* 0x000fe2000e7a1270 */
[----:B------:R-:W-:Y:S01]  /*aab20*/  ULDC UR8, c[0x0][0x228] ;  /* 0x00008a0000087ab9 */ /* 0x000fe20000000800 */
[C---:B-1----:R-:W-:Y:S01]  /*aab30*/  IMAD.WIDE R76, R138.reuse, 0x4, R4 ;  /* 0x000000048a4c7825 */ /* 0x042fe200078e0204 */
[----:B------:R-:W3:Y:S10]  /*aab40*/  LDL.LU R140, [R1+0x10b8] ;  /* 0x0010b800018c7983 */ /* 0x000ef40000300800 */
[----:B----4-:R1:W-:Y:S01]  /*aab50*/  @P5 STG.E desc[UR4][R76.64], R139 ;  /* 0x0000008b4c005986 */ /* 0x0103e2000c101904 */
[----:B------:R-:W-:Y:S01]  /*aab60*/  ISETP.LT.AND P5, PT, R13, UR8, !P4 ;  /* 0x000000080d007c0c */ /* 0x000fe2000e7a1270 */
[----:B------:R-:W-:Y:S01]  /*aab70*/  ULDC UR8, c[0x0][0x228] ;  /* 0x00008a0000087ab9 */ /* 0x000fe20000000800 */
[C---:B-1----:R-:W-:Y:S01]  /*aab80*/  IMAD.WIDE R76, R138.reuse, 0x4, R6 ;  /* 0x000000048a4c7825 */ /* 0x042fe200078e0206 */
[----:B------:R-:W4:Y:S10]  /*aab90*/  LDL.LU R139, [R1+0xcb8] ;  /* 0x000cb800018b7983 */ /* 0x000f340000300800 */
[----:B------:R1:W-:Y:S02]  /*aaba0*/  @P5 STG.E desc[UR4][R76.64], R147 ;  /* 0x000000934c005986 */ /* 0x0003e4000c101904 */
[----:B-1----:R-:W-:-:S02]  /*aabb0*/  IMAD.WIDE R76, R138, 0x4, R8 ;  /* 0x000000048a4c7825 */ /* 0x002fc400078e0208 */
[----:B------:R-:W4:Y:S01]  /*aabc0*/  LDL.LU R138, [R1+0x8c8] ;  /* 0x0008c800018a7983 */ /* 0x000f220000300800 */
[----:B------:R-:W-:Y:S01]  /*aabd0*/  ISETP.LT.AND P4, PT, R14, UR8, !P4 ;  /* 0x000000080e007c0c */ /* 0x000fe2000e781270 */
[----:B------:R-:W-:Y:S01]  /*aabe0*/  VIADD R78, R10, 0x64 ;  /* 0x000000640a4e7836 */ /* 0x000fe20000000000 */
[----:B------:R-:W-:Y:S01]  /*aabf0*/  ULDC UR8, c[0x0][0x22c] ;  /* 0x00008b0000087ab9 */ /* 0x000fe20000000800 */
[----:B------:R-:W4:Y:S10]  /*aac00*/  LDL.LU R79, [R1+0x21fc] ;  /* 0x0021fc00014f7983 */ /* 0x000f340000300800 */
[----:B------:R1:W-:Y:S01]  /*aac10*/  @P4 STG.E desc[UR4][R76.64], R145 ;  /* 0x000000914c004986 */ /* 0x0003e2000c101904 */
[----:B------:R-:W-:Y:S01]  /*aac20*/  ISETP.GE.AND P4, PT, R78, UR8, PT ;  /* 0x000000084e007c0c */ /* 0x000fe2000bf86270 */
[----:B------:R-:W-:-:S03]  /*aac30*/  ULDC UR8, c[0x0][0x228] ;  /* 0x00008a0000087ab9 */ /* 0x000fc60000000800 */
[----:B------:R-:W-:Y:S01]  /*aac40*/  ISETP.LT.AND P5, PT, R11, UR9, !P4 ;  /* 0x000000090b007c0c */ /* 0x000fe2000e7a1270 */
[----:B-1----:R-:W-:Y:S01]  /*aac50*/  IMAD.WIDE R76, R142, 0x4, R2 ;  /* 0x000000048e4c7825 */ /* 0x002fe200078e0202 */
[----:B------:R-:W4:Y:S11]  /*aac60*/  LDL.LU R145, [R1+0x4c8] ;  /* 0x0004c80001917983 */ /* 0x000f360000300800 */
[----:B--2---:R1:W-:Y:S01]  /*aac70*/  @P5 STG.E desc[UR4][R76.64], R144 ;  /* 0x000000904c005986 */ /* 0x0043e2000c101904 */
[----:B------:R-:W-:Y:S01]  /*aac80*/  ISETP.LT.AND P5, PT, R12, UR8, !P4 ;  /* 0x000000080c007c0c */ /* 0x000fe2000e7a1270 */
[----:B------:R-:W-:Y:S01]  /*aac90*/  ULDC UR8, c[0x0][0x228] ;  /* 0x00008a0000087ab9 */ /* 0x000fe20000000800 */
[----:B-1----:R-:W-:-:S11]  /*aaca0*/  IMAD.WIDE R76, R142, 0x4, R4 ;  /* 0x000000048e4c7825 */ /* 0x002fd600078e0204 */
[----:B------:R1:W-:Y:S01]  /*aacb0*/  @P5 STG.E desc[UR4][R76.64], R143 ;  /* 0x0000008f4c005986 */ /* 0x0003e2000c101904 */
[----:B------:R-:W-:Y:S01]  /*aacc0*/  ISETP.LT.AND P5, PT, R13, UR8, !P4 ;  /* 0x000000080d007c0c */ /* 0x000fe2000e7a1270 */
[----:B------:R-:W-:Y:S02]  /*aacd0*/  ULDC UR8, c[0x0][0x228] ;  /* 0x00008a0000087ab9 */ /* 0x000fe40000000800 */
[----:B------:R-:W-:Y:S01]  /*aace0*/  ISETP.LT.AND P4, PT, R14, UR8, !P4 ;  /* 0x000000080e007c0c */ /* 0x000fe2000e781270 */
[----:B------:R-:W-:Y:S01]  /*aacf0*/  ULDC UR8, c[0x0][0x228] ;  /* 0x00008a0000087ab9 */ /* 0x000fe20000000800 */
[----:B-1----:R-:W-:-:S08]  /*aad00*/  IMAD.WIDE R76, R142, 0x4, R6 ;  /* 0x000000048e4c7825 */ /* 0x002fd000078e0206 */
[----:B------:R1:W-:Y:S02]  /*aad10*/  @P5 STG.E desc[UR4][R76.64], R141 ;  /* 0x0000008d4c005986 */ /* 0x0003e4000c101904 */
[----:B-1----:R-:W-:-:S05]  /*aad20*/  IMAD.WIDE R76, R142, 0x4, R8 ;  /* 0x000000048e4c7825 */ /* 0x002fca00078e0208 */
[----:B---3--:R1:W-:Y:S01]  /*aad30*/  @P4 STG.E desc[UR4][R76.64], R140 ;  /* 0x0000008c4c004986 */ /* 0x0083e2000c101904 */
[----:B------:R-:W-:Y:S01]  /*aad40*/  ISETP.LT.AND P4, PT, R11, UR8, !P3 ;  /* 0x000000080b007c0c */ /* 0x000fe2000df81270 */
[----:B------:R-:W-:Y:S02]  /*aad50*/  ULDC UR8, c[0x0][0x228] ;  /* 0x00008a0000087ab9 */ /* 0x000fe40000000800 */
[----:B------:R-:W-:Y:S01]  /*aad60*/  ISETP.LT.AND P3, PT, R12, UR8, !P3 ;  /* 0x000000080c007c0c */ /* 0x000fe2000df61270 */
[----:B-1----:R-:W-:-:S09]  /*aad70*/  IMAD.WIDE R76, R146, 0x4, R2 ;  /* 0x00000004924c7825 */ /* 0x002fd200078e0202 */
[----:B----4-:R1:W-:Y:S02]  /*aad80*/  @P4 STG.E desc[UR4][R76.64], R139 ;  /* 0x0000008b4c004986 */ /* 0x0103e4000c101904 */
[C---:B-1----:R-:W-:Y:S02]  /*aad90*/  IMAD.WIDE R76, R146.reuse, 0x4, R4 ;  /* 0x00000004924c7825 */ /* 0x042fe400078e0204 */
[----:B------:R-:W2:Y:S04]  /*aada0*/  LDL.LU R139, [R1+0xc8] ;  /* 0x0000c800018b7983 */ /* 0x000ea80000300800 */
[----:B------:R1:W-:Y:S04]  /*aadb0*/  @P3 STG.E desc[UR4][R76.64], R138 ;  /* 0x0000008a4c003986 */ /* 0x0003e8000c101904 */
[----:B-1----:R-:W3:Y:S04]  /*aadc0*/  LDL.LU R138, [R1+0x1cbc] ;  /* 0x001cbc00018a7983 */ /* 0x002ee80000300800 */
[----:B------:R-:W4:Y:S04]  /*aadd0*/  LDL.LU R144, [R1+0x18bc] ;  /* 0x0018bc0001907983 */ /* 0x000f280000300800 */
[----:B------:R-:W4:Y:S04]  /*aade0*/  LDL.LU R143, [R1+0x14bc] ;  /* 0x0014bc00018f7983 */ /* 0x000f280000300800 */
[----:B------:R-:W3:Y:S04]  /*aadf0*/  LDL.LU R141, [R1+0x21f8] ;  /* 0x0021f800018d7983 */ /* 0x000ee80000300800 */
[----:B------:R-:W4:Y:S01]  /*aae00*/  LDL.LU R142, [R1+0x10bc] ;  /* 0x0010bc00018e7983 */ /* 0x000f220000300800 */
[----:B------:R-:W-:-:S03]  /*aae10*/  IMAD.WIDE R76, R146, 0x4, R6 ;  /* 0x00000004924c7825 */ /* 0x000fc600078e0206 */
[----:B------:R-:W4:Y:S04]  /*aae20*/  LDL.LU R140, [R1+0xcbc] ;  /* 0x000cbc00018c7983 */ /* 0x000f280000300800 */
[----:B------:R1:W-:Y:S02]  /*aae30*/  @P2 STG.E desc[UR4][R76.64], R145 ;  /* 0x000000914c002986 */ /* 0x0003e4000c101904 */
[----:B-1----:R-:W-:Y:S01]  /*aae40*/  IMAD.WIDE R76, R146, 0x4, R8 ;  /* 0x00000004924c7825 */ /* 0x002fe200078e0208 */
[----:B------:R-:W-:Y:S02]  /*aae50*/  LOP3.LUT P3, RZ, R153, 0x8000, RZ, 0xc0, !PT ;  /* 0x0000800099ff7812 */ /* 0x000fe4000786c0ff */
[----:B------:R-:W-:-:S11]  /*aae60*/  LOP3.LUT R31, R31, 0xfffffeff, RZ, 0xc0, !PT ;  /* 0xfffffeff1f1f7812 */ /* 0x000fd600078ec0ff */
[----:B------:R-:W-:Y:S02]  /*aae70*/  @P3 LOP3.LUT R31, R31, 0x100, RZ, 0xfc, !PT ;  /* 0x000001001f1f3812 */ /* 0x000fe400078efcff */
[----:B------:R-:W-:Y:S02]  /*aae80*/  LOP3.LUT P3, RZ, R153, 0x400, RZ, 0xc0, !PT ;  /* 0x0000040099ff7812 */ /* 0x000fe4000786c0ff */
[----:B------:R-:W-:-:S11]  /*aae90*/  LOP3.LUT R31, R31, 0xfffffdff, RZ, 0xc0, !PT ;  /* 0xfffffdff1f1f7812 */ /* 0x000fd600078ec0ff */
[----:B------:R-:W-:Y:S02]  /*aaea0*/  @P3 LOP3.LUT R31, R31, 0x200, RZ, 0xfc, !PT ;  /* 0x000002001f1f3812 */ /* 0x000fe400078efcff */
[----:B------:R-:W-:Y:S02]  /*aaeb0*/  LOP3.LUT P3, RZ, R153, 0x200, RZ, 0xc0, !PT ;  /* 0x0000020099ff7812 */ /* 0x000fe4000786c0ff */
[----:B------:R-:W-:-:S11]  /*aaec0*/  LOP3.LUT R31, R31, 0xfffffbff, RZ, 0xc0, !PT ;  /* 0xfffffbff1f1f7812 */ /* 0x000fd600078ec0ff */
[----:B------:R-:W-:Y:S01]  /*aaed0*/  @P3 LOP3.LUT R31, R31, 0x400, RZ, 0xfc, !PT ;  /* 0x000004001f1f3812 */ /* 0x000fe200078efcff */
[----:B--2---:R1:W-:Y:S04]  /*aaee0*/  @P1 STG.E desc[UR4][R76.64], R139 ;  /* 0x0000008b4c001986 */ /* 0x0043e8000c101904 */
[----:B-1----:R-:W2:Y:S01]  /*aaef0*/  LDL.LU R139, [R1+0x8cc] ;  /* 0x0008cc00018b7983 */ /* 0x002ea20000300800 */
[----:B---3--:R-:W-:-:S05]  /*aaf00*/  IMAD.WIDE R76, R141, 0x4, R2 ;  /* 0x000000048d4c7825 */ /* 0x008fca00078e0202 */
[----:B------:R1:W-:Y:S04]  /*aaf10*/  @P0 STG.E desc[UR4][R76.64], R138 ;  /* 0x0000008a4c000986 */ /* 0x0003e8000c101904 */
[----:B-1----:R-:W3:Y:S01]  /*aaf20*/  LDL.LU R138, [R1+0x4cc] ;  /* 0x0004cc00018a7983 */ /* 0x002ee20000300800 */
[----:B------:R-:W-:Y:S02]  /*aaf30*/  LOP3.LUT P3, RZ, R153, 0x100, RZ, 0xc0, !PT ;  /* 0x0000010099ff7812 */ /* 0x000fe4000786c0ff */
[----:B------:R-:W-:Y:S01]  /*aaf40*/  LOP3.LUT R31, R31, 0xfffff7ff, RZ, 0xc0, !PT ;  /* 0xfffff7ff1f1f7812 */ /* 0x000fe200078ec0ff */
[----:B------:R-:W3:Y:S04]  /*aaf50*/  LDL.LU R148, [R1+0x2200] ;  /* 0x0022000001947983 */ /* 0x000ee80000300800 */
[----:B------:R-:W3:Y:S04]  /*aaf60*/  LDL.LU R152, [R1+0xcc] ;  /* 0x0000cc0001987983 */ /* 0x000ee80000300800 */
[----:B------:R-:W3:Y:S02]  /*aaf70*/  LDL.LU R151, [R1+0x1e70] ;  /* 0x001e700001977983 */ /* 0x000ee40000300800 */
[----:B------:R-:W-:-:S02]  /*aaf80*/  @P3 LOP3.LUT R31, R31, 0x800, RZ, 0xfc, !PT ;  /* 0x000008001f1f3812 */ /* 0x000fc400078efcff */
[----:B------:R-:W-:Y:S01]  /*aaf90*/  LOP3.LUT P3, RZ, R153, 0x80, RZ, 0xc0, !PT ;  /* 0x0000008099ff7812 */ /* 0x000fe2000786c0ff */
[----:B------:R-:W3:Y:S01]  /*aafa0*/  LDL.LU R149, [R1+0x1cc0] ;  /* 0x001cc00001957983 */ /* 0x000ee20000300800 */
[----:B------:R-:W-:Y:S02]  /*aafb0*/  LOP3.LUT R31, R31, 0xffffefff, RZ, 0xc0, !PT ;  /* 0xffffefff1f1f7812 */ /* 0x000fe400078ec0ff */
[----:B------:R-:W-:Y:S01]  /*aafc0*/  LOP3.LUT P4, RZ, R153, 0x1, RZ, 0xc0, !PT ;  /* 0x0000000199ff7812 */ /* 0x000fe2000788c0ff */
[----:B------:R-:W3:Y:S01]  /*aafd0*/  LDL.LU R150, [R1+0x18c0] ;  /* 0x0018c00001967983 */ /* 0x000ee20000300800 */
[----:B------:R-:W-:Y:S01]  /*aafe0*/  IMAD.WIDE R76, R141, 0x4, R4 ;  /* 0x000000048d4c7825 */ /* 0x000fe200078e0204 */
[----:B------:R-:W-:Y:S02]  /*aaff0*/  LOP3.LUT P5, RZ, R153, 0x2, RZ, 0xc0, !PT ;  /* 0x0000000299ff7812 */ /* 0x000fe400078ac0ff */
[----:B------:R-:W3:Y:S04]  /*ab000*/  LDL.LU R147, [R1+0x14c0] ;  /* 0x0014c00001937983 */ /* 0x000ee80000300800 */
[----:B------:R-:W-:-:S02]  /*ab010*/  @P3 LOP3.LUT R31, R31, 0x1000, RZ, 0xfc, !PT ;  /* 0x000010001f1f3812 */ /* 0x000fc400078efcff */
[----:B------:R-:W-:Y:S02]  /*ab020*/  LOP3.LUT P3, RZ, R153, 0x40, RZ, 0xc0, !PT ;  /* 0x0000004099ff7812 */ /* 0x000fe4000786c0ff */
[----:B------:R-:W-:-:S11]  /*ab030*/  LOP3.LUT R31, R31, 0xffffdfff, RZ, 0xc0, !PT ;  /* 0xffffdfff1f1f7812 */ /* 0x000fd600078ec0ff */
[----:B------:R-:W-:Y:S02]  /*ab040*/  @P3 LOP3.LUT R31, R31, 0x2000, RZ, 0xfc, !PT ;  /* 0x000020001f1f3812 */ /* 0x000fe400078efcff */
[----:B------:R-:W-:Y:S02]  /*ab050*/  LOP3.LUT P3, RZ, R153, 0x20, RZ, 0xc0, !PT ;  /* 0x0000002099ff7812 */ /* 0x000fe4000786c0ff */
[----:B------:R-:W-:Y:S01]  /*ab060*/  LOP3.LUT R31, R31, 0xffffbfff, RZ, 0xc0, !PT ;  /* 0xffffbfff1f1f7812 */ /* 0x000fe200078ec0ff */
[----:B----4-:R1:W-:Y:S10]  /*ab070*/  @P6 STG.E desc[UR4][R76.64], R144 ;  /* 0x000000904c006986 */ /* 0x0103f4000c101904 */
[----:B------:R-:W-:-:S02]  /*ab080*/  @P3 LOP3.LUT R31, R31, 0x4000, RZ, 0xfc, !PT ;  /* 0x000040001f1f3812 */ /* 0x000fc400078efcff */
[----:B------:R-:W-:Y:S01]  /*ab090*/  LOP3.LUT P3, RZ, R153, 0x10, RZ, 0xc0, !PT ;  /* 0x0000001099ff7812 */ /* 0x000fe2000786c0ff */
[----:B-1----:R-:W-:Y:S01]  /*ab0a0*/  IMAD.WIDE R76, R141, 0x4, R6 ;  /* 0x000000048d4c7825 */ /* 0x002fe200078e0206 */
[----:B------:R-:W-:-:S04]  /*ab0b0*/  LOP3.LUT R31, R31, 0xffff7fff, RZ, 0xc0, !PT ;  /* 0xffff7fff1f1f7812 */ /* 0x000fc800078ec0ff */
[----:B------:R1:W-:Y:S07]  /*ab0c0*/  @P4 STG.E desc[UR4][R76.64], R143 ;  /* 0x0000008f4c004986 */ /* 0x0003ee000c101904 */
[----:B------:R-:W-:Y:S02]  /*ab0d0*/  @P3 LOP3.LUT R31, R31, 0x8000, RZ, 0xfc, !PT ;  /* 0x000080001f1f3812 */ /* 0x000fe400078efcff */
[----:B------:R-:W-:Y:S01]  /*ab0e0*/  LOP3.LUT P3, RZ, R153, 0x8, RZ, 0xc0, !PT ;  /* 0x0000000899ff7812 */ /* 0x000fe2000786c0ff */
[----:B-1----:R-:W4:Y:S01]  /*ab0f0*/  LDL.LU R143, [R1+0x2204] ;  /* 0x00220400018f7983 */ /* 0x002f220000300800 */
[----:B------:R-:W-:-:S03]  /*ab100*/  IMAD.WIDE R76, R141, 0x4, R8 ;  /* 0x000000048d4c7825 */ /* 0x000fc600078e0208 */
[----:B------:R-:W4:Y:S04]  /*ab110*/  LDL.LU R145, [R1+0x10c0] ;  /* 0x0010c00001917983 */ /* 0x000f280000300800 */
[----:B------:R1:W-:Y:S04]  /*ab120*/  @P5 STG.E desc[UR4][R76.64], R142 ;  /* 0x0000008e4c005986 */ /* 0x0003e8000c101904 */
[----:B------:R-:W4:Y:S04]  /*ab130*/  LDL.LU R146, [R1+0xcc0] ;  /* 0x000cc00001927983 */ /* 0x000f280000300800 */
[----:B------:R-:W4:Y:S01]  /*ab140*/  LDL.LU R144, [R1+0x8d0] ;  /* 0x0008d00001907983 */ /* 0x000f220000300800 */
[----:B-1----:R-:W-:-:S03]  /*ab150*/  IMAD.WIDE R76, R79, 0x4, R2 ;  /* 0x000000044f4c7825 */ /* 0x002fc600078e0202 */
[----:B------:R-:W4:Y:S04]  /*ab160*/  LDL.LU R141, [R1+0x4d0] ;  /* 0x0004d000018d7983 */ /* 0x000f280000300800 */
[----:B------:R1:W-:Y:S01]  /*ab170*/  @P3 STG.E desc[UR4][R76.64], R140 ;  /* 0x0000008c4c003986 */ /* 0x0003e2000c101904 */
[----:B------:R-:W-:-:S03]  /*ab180*/  LOP3.LUT P3, RZ, R31, 0x8000, RZ, 0xc0, !PT ;  /* 0x000080001fff7812 */ /* 0x000fc6000786c0ff */
[----:B------:R-:W4:Y:S01]  /*ab190*/  LDL.LU R142, [R1+0x2208] ;  /* 0x00220800018e7983 */ /* 0x000f220000300800 */
[----:B-1----:R-:W-:-:S03]  /*ab1a0*/  IMAD.WIDE R76, R79, 0x4, R4 ;  /* 0x000000044f4c7825 */ /* 0x002fc600078e0204 */
[----:B------:R-:W4:Y:S06]  /*ab1b0*/  LDL.LU R140, [R1+0x1e74] ;  /* 0x001e7400018c7983 */ /* 0x000f2c0000300800 */
[----:B--2---:R1:W-:Y:S01]  /*ab1c0*/  @P3 STG.E desc[UR4][R76.64], R139 ;  /* 0x0000008b4c003986 */ /* 0x0043e2000c101904 */
[----:B------:R-:W-:-:S03]  /*ab1d0*/  LOP3.LUT P3, RZ, R31, 0x4000, RZ, 0xc0, !PT ;  /* 0x000040001fff7812 */ /* 0x000fc6000786c0ff */
[----:B-1----:R-:W2:Y:S01]  /*ab1e0*/  LDL.LU R139, [R1+0x1cc4] ;  /* 0x001cc400018b7983 */ /* 0x002ea20000300800 */
[----:B------:R-:W-:-:S09]  /*ab1f0*/  IMAD.WIDE R76, R79, 0x4, R6 ;  /* 0x000000044f4c7825 */ /* 0x000fd200078e0206 */
[----:B---3--:R1:W-:Y:S04]  /*ab200*/  @P3 STG.E desc[UR4][R76.64], R138 ;  /* 0x0000008a4c003986 */ /* 0x0083e8000c101904 */
[----:B-1----:R-:W3:Y:S01]  /*ab210*/  LDL.LU R138, [R1+0x18c4] ;  /* 0x0018c400018a7983 */ /* 0x002ee20000300800 */
[----:B------:R-:W-:Y:S01]  /*ab220*/  LOP3.LUT P3, RZ, R31, 0x2000, RZ, 0xc0, !PT ;  /* 0x000020001fff7812 */ /* 0x000fe2000786c0ff */
[----:B------:R-:W-:-:S12]  /*ab230*/  IMAD.WIDE R76, R79, 0x4, R8 ;  /* 0x000000044f4c7825 */ /* 0x000fd800078e0208 */
[----:B------:R1:W-:Y:S01]  /*ab240*/  @P3 STG.E desc[UR4][R76.64], R152 ;  /* 0x000000984c003986 */ /* 0x0003e2000c101904 */
[----:B------:R-:W-:Y:S01]  /*ab250*/  LOP3.LUT P3, RZ, R31, 0x1000, RZ, 0xc0, !PT ;  /* 0x000010001fff7812 */ /* 0x000fe2000786c0ff */
[----:B-1----:R-:W-:-:S12]  /*ab260*/  IMAD.WIDE R76, R148, 0x4, R2 ;  /* 0x00000004944c7825 */ /* 0x002fd800078e0202 */
[----:B------:R1:W-:Y:S01]  /*ab270*/  @P3 STG.E desc[UR4][R76.64], R151 ;  /* 0x000000974c003986 */ /* 0x0003e2000c101904 */
[----:B------:R-:W-:Y:S01]  /*ab280*/  LOP3.LUT P3, RZ, R31, 0x800, RZ, 0xc0, !PT ;  /* 0x000008001fff7812 */ /* 0x000fe2000786c0ff */
[----:B-1----:R-:W-:-:S12]  /*ab290*/  IMAD.WIDE R76, R148, 0x4, R4 ;  /* 0x00000004944c7825 */ /* 0x002fd800078e0204 */
[----:B------:R1:W-:Y:S01]  /*ab2a0*/  @P3 STG.E desc[UR4][R76.64], R149 ;  /* 0x000000954c003986 */ /* 0x0003e2000c101904 */
[----:B------:R-:W-:Y:S01]  /*ab2b0*/  LOP3.LUT P3, RZ, R31, 0x400, RZ, 0xc0, !PT ;  /* 0x000004001fff7812 */ /* 0x000fe2000786c0ff */
[----:B-1----:R-:W-:-:S12]  /*ab2c0*/  IMAD.WIDE R76, R148, 0x4, R6 ;  /* 0x00000004944c7825 */ /* 0x002fd800078e0206 */
[----:B------:R1:W-:Y:S01]  /*ab2d0*/  @P3 STG.E desc[UR4][R76.64], R150 ;  /* 0x000000964c003986 */ /* 0x0003e2000c101904 */
[----:B------:R-:W-:Y:S02]  /*ab2e0*/  LOP3.LUT P3, RZ, R31, 0x200, RZ, 0xc0, !PT ;  /* 0x000002001fff7812 */ /* 0x000fe4000786c0ff */
[C---:B------:R-:W-:Y:S02]  /*ab2f0*/  LOP3.LUT P6, RZ, R153.reuse, 0x800, RZ, 0xc0, !PT ;  /* 0x0000080099ff7812 */ /* 0x040fe400078cc0ff */
[----:B------:R-:W-:Y:S01]  /*ab300*/  LOP3.LUT P0, RZ, R153, 0x1000, RZ, 0xc0, !PT ;  /* 0x0000100099ff7812 */ /* 0x000fe2000780c0ff */
[----:B-1----:R-:W-:-:S08]  /*ab310*/  IMAD.WIDE R76, R148, 0x4, R8 ;  /* 0x00000004944c7825 */ /* 0x002fd000078e0208 */
[----:B------:R4:W-:Y:S01]  /*ab320*/  @P3 STG.E desc[UR4][R76.64], R147 ;  /* 0x000000934c003986 */ /* 0x0009e2000c101904 */
[----:B------:R-:W-:Y:S01]  /*ab330*/  LOP3.LUT P1, RZ, R153, 0x2000, RZ, 0xc0, !PT ;  /* 0x0000200099ff7812 */ /* 0x000fe2000782c0ff */
[----:B----4-:R-:W-:-:S05]  /*ab340*/  IMAD.WIDE R76, R143, 0x4, R2 ;  /* 0x000000048f4c7825 */ /* 0x010fca00078e0202 */
[----:B------:R1:W-:Y:S01]  /*ab350*/  @P6 STG.E desc[UR4][R76.64], R145 ;  /* 0x000000914c006986 */ /* 0x0003e2000c101904 */
[----:B------:R-:W-:Y:S01]  /*ab360*/  LOP3.LUT P2, RZ, R153, 0x4000, RZ, 0xc0, !PT ;  /* 0x0000400099ff7812 */ /* 0x000fe2000784c0ff */
[----:B-1----:R-:W-:-:S05]  /*ab370*/  IMAD.WIDE R76, R143, 0x4, R4 ;  /* 0x000000048f4c7825 */ /* 0x002fca00078e0204 */
[----:B------:R1:W-:Y:S01]  /*ab380*/  @P0 STG.E desc[UR4][R76.64], R146 ;  /* 0x000000924c000986 */ /* 0x0003e2000c101904 */
[----:B------:R-:W-:Y:S01]  /*ab390*/  LOP3.LUT P3, RZ, R31, 0x100, RZ, 0xc0, !PT ;  /* 0x000001001fff7812 */ /* 0x000fe2000786c0ff */
[----:B-1----:R-:W-:-:S05]  /*ab3a0*/  IMAD.WIDE R76, R143, 0x4, R6 ;  /* 0x000000048f4c7825 */ /* 0x002fca00078e0206 */
[----:B------:R1:W-:Y:S01]  /*ab3b0*/  @P1 STG.E desc[UR4][R76.64], R144 ;  /* 0x000000904c001986 */ /* 0x0003e2000c101904 */
[----:B------:R-:W-:Y:S01]  /*ab3c0*/  LOP3.LUT P4, RZ, R153, 0x10000, RZ, 0xc0, !PT ;  /* 0x0001000099ff7812 */ /* 0x000fe2000788c0ff */
[----:B-1----:R-:W-:Y:S01]  /*ab3d0*/  IMAD.WIDE R76, R143, 0x4, R8 ;  /* 0x000000048f4c7825 */ /* 0x002fe200078e0208 */
[----:B------:R-:W-:Y:S01]  /*ab3e0*/  LOP3.LUT P5, RZ, R153, 0x20000, RZ, 0xc0, !PT ;  /* 0x0002000099ff7812 */ /* 0x000fe200078ac0ff */
[----:B------:R-:W4:Y:S04]  /*ab3f0*/  LDL.LU R143, [R1+0x14c4] ;  /* 0x0014c400018f7983 */ /* 0x000f280000300800 */
[----:B------:R1:W-:Y:S02]  /*ab400*/  @P2 STG.E desc[UR4][R76.64], R141 ;  /* 0x0000008d4c002986 */ /* 0x0003e4000c101904 */
[----:B-1----:R-:W-:-:S02]  /*ab410*/  IMAD.WIDE R76, R142, 0x4, R2 ;  /* 0x000000048e4c7825 */ /* 0x002fc400078e0202 */
[----:B------:R-:W4:Y:S04]  /*ab420*/  LDL.LU R141, [R1+0x10c4] ;  /* 0x0010c400018d7983 */ /* 0x000f280000300800 */
[----:B------:R1:W-:Y:S02]  /*ab430*/  @P3 STG.E desc[UR4][R76.64], R140 ;  /* 0x0000008c4c003986 */ /* 0x0003e4000c101904 */
[C---:B-1----:R-:W-:Y:S02]  /*ab440*/  IMAD.WIDE R76, R142.reuse, 0x4, R4 ;  /* 0x000000048e4c7825 */ /* 0x042fe400078e0204 */
[----:B------:R-:W4:Y:S04]  /*ab450*/  LDL.LU R140, [R1+0xcc4] ;  /* 0x000cc400018c7983 */ /* 0x000f280000300800 */
[----:B--2---:R1:W-:Y:S02]  /*ab460*/  @P4 STG.E desc[UR4][R76.64], R139 ;  /* 0x0000008b4c004986 */ /* 0x0043e4000c101904 */
[----:B-1----:R-:W-:-:S02]  /*ab470*/  IMAD.WIDE R76, R142, 0x4, R6 ;  /* 0x000000048e4c7825 */ /* 0x002fc400078e0206 */
[----:B------:R-:W2:Y:S04]  /*ab480*/  LDL.LU R139, [R1+0x8d4] ;  /* 0x0008d400018b7983 */ /* 0x000ea80000300800 */
[----:B---3--:R1:W-:Y:S04]  /*ab490*/  @P5 STG.E desc[UR4][R76.64], R138 ;  /* 0x0000008a4c005986 */ /* 0x0083e8000c101904 */
[----:B-1----:R-:W3:Y:S04]  /*ab4a0*/  LDL.LU R138, [R1+0x220c] ;  /* 0x00220c00018a7983 */ /* 0x002ee80000300800 */
[----:B------:R-:W2:Y:S01]  /*ab4b0*/  LDL.LU R248, [R1+0x4d4] ;  /* 0x0004d40001f87983 */ /* 0x000ea20000300800 */
[----:B------:R-:W-:-:S03]  /*ab4c0*/  IMAD.WIDE R76, R142, 0x4, R8 ;  /* 0x000000048e4c7825 */ /* 0x000fc600078e0208 */
[----:B------:R-:W2:Y:S04]  /*ab4d0*/  LDL.LU R152, [R1+0x2210] ;  /* 0x0022100001987983 */ /* 0x000ea80000300800 */
        /* <DEDUP_REMOVED lines=8> */
[----:B------:R-:W2:Y:S01]  /*ab560*/  LDL.LU R148, [R1+0x8d8] ;  /* 0x0008d80001947983 */ /* 0x000ea20000300800 */
[----:B------:R-:W-:-:S02]  /*ab570*/  LOP3.LUT P2, RZ, R153, 0x40000, RZ, 0xc0, !PT ;  /* 0x0004000099ff7812 */ /* 0x000fc4000784c0ff */
[C---:B------:R-:W-:Y:S01]  /*ab580*/  LOP3.LUT P3, RZ, R153.reuse, 0x80000, RZ, 0xc0, !PT ;  /* 0x0008000099ff7812 */ /* 0x040fe2000786c0ff */
[----:B------:R-:W2:Y:S01]  /*ab590*/  LDL.LU R145, [R1+0x4d8] ;  /* 0x0004d80001917983 */ /* 0x000ea20000300800 */
[----:B------:R-:W-:-:S03]  /*ab5a0*/  LOP3.LUT P4, RZ, R153, 0x100000, RZ, 0xc0, !PT ;  /* 0x0010000099ff7812 */ /* 0x000fc6000788c0ff */
[----:B------:R-:W2:Y:S01]  /*ab5b0*/  LDL.LU R146, [R1+0x1e7c] ;  /* 0x001e7c0001927983 */ /* 0x000ea20000300800 */
[----:B------:R-:W-:-:S03]  /*ab5c0*/  LOP3.LUT P5, RZ, R153, 0x200000, RZ, 0xc0, !PT ;  /* 0x0020000099ff7812 */ /* 0x000fc600078ac0ff */
[----:B------:R-:W2:Y:S01]  /*ab5d0*/  LDL.LU R144, [R1+0x1ccc] ;  /* 0x001ccc0001907983 */ /* 0x000ea20000300800 */
[----:B------:R-:W-:Y:S02]  /*ab5e0*/  LOP3.LUT P6, RZ, R153, 0x40000000, RZ, 0xc0, !PT ;  /* 0x4000000099ff7812 */ /* 0x000fe400078cc0ff */
[----:B------:R-:W-:Y:S01]  /*ab5f0*/  LOP3.LUT R31, R31, 0xfffffffe, RZ, 0xc0, !PT ;  /* 0xfffffffe1f1f7812 */ /* 0x000fe200078ec0ff */
[----:B----4-:R3:W-:Y:S10]  /*ab600*/  @P2 STG.E desc[UR4][R76.64], R143 ;  /* 0x0000008f4c002986 */ /* 0x0107f4000c101904 */
[----:B------:R-:W-:-:S02]  /*ab610*/  @P6 LOP3.LUT R31, R31, 0x1, RZ, 0xfc, !PT ;  /* 0x000000011f1f6812 */ /* 0x000fc400078efcff */
        /* <DEDUP_REMOVED lines=8> */
[----:B------:R-:W-:Y:S02]  /*ab6a0*/  @P6 LOP3.LUT R31, R31, 0x8, RZ, 0xfc, !PT ;  /* 0x000000081f1f6812 */ /* 0x000fe400078efcff */
[----:B------:R-:W-:Y:S01]  /*ab6b0*/  LOP3.LUT P6, RZ, R153, 0x4000000, RZ, 0xc0, !PT ;  /* 0x0400000099ff7812 */ /* 0x000fe200078cc0ff */
[----:B---3--:R-:W-:-:S05]  /*ab6c0*/  IMAD.WIDE R76, R138, 0x4, R2 ;  /* 0x000000048a4c7825 */ /* 0x008fca00078e0202 */
[----:B------:R1:W-:Y:S02]  /*ab6d0*/  @P3 STG.E desc[UR4][R76.64], R141 ;  /* 0x0000008d4c003986 */ /* 0x0003e4000c101904 */
[C---:B-1----:R-:W-:Y:S02]  /*ab6e0*/  IMAD.WIDE R76, R138.reuse, 0x4, R4 ;  /* 0x000000048a4c7825 */ /* 0x042fe400078e0204 */
[----:B------:R-:W3:Y:S04]  /*ab6f0*/  LDL.LU R141, [R1+0x18cc] ;  /* 0x0018cc00018d7983 */ /* 0x000ee80000300800 */
[----:B------:R1:W-:Y:S02]  /*ab700*/  @P4 STG.E desc[UR4][R76.64], R140 ;  /* 0x0000008c4c004986 */ /* 0x0003e4000c101904 */
[----:B-1----:R-:W-:-:S02]  /*ab710*/  IMAD.WIDE R76, R138, 0x4, R6 ;  /* 0x000000048a4c7825 */ /* 0x002fc400078e0206 */
[----:B------:R-:W4:Y:S04]  /*ab720*/  LDL.LU R140, [R1+0x14cc] ;  /* 0x0014cc00018c7983 */ /* 0x000f280000300800 */
[----:B--2---:R1:W-:Y:S02]  /*ab730*/  @P5 STG.E desc[UR4][R76.64], R139 ;  /* 0x0000008b4c005986 */ /* 0x0043e4000c101904 */
[----:B-1----:R-:W-:Y:S02]  /*ab740*/  IMAD.WIDE R76, R138, 0x4, R8 ;  /* 0x000000048a4c7825 */ /* 0x002fe400078e0208 */
[----:B------:R-:W2:Y:S04]  /*ab750*/  LDL.LU R139, [R1+0x10cc] ;  /* 0x0010cc00018b7983 */ /* 0x000ea80000300800 */
[----:B------:R-:W2:Y:S04]  /*ab760*/  LDL.LU R138, [R1+0xccc] ;  /* 0x000ccc00018a7983 */ /* 0x000ea80000300800 */
[----:B------:R-:W2:Y:S01]  /*ab770*/  LDL.LU R143, [R1+0x221c] ;  /* 0x00221c00018f7983 */ /* 0x000ea20000300800 */
[----:B------:R-:W-:-:S04]  /*ab780*/  LOP3.LUT R31, R31, 0xffffffef, RZ, 0xc0, !PT ;  /* 0xffffffef1f1f7812 */ /* 0x000fc800078ec0ff */
[----:B------:R-:W-:Y:S02]  /*ab790*/  @P6 LOP3.LUT R31, R31, 0x10, RZ, 0xfc, !PT ;  /* 0x000000101f1f6812 */ /* 0x000fe400078efcff */
        /* <DEDUP_REMOVED lines=9> */
[----:B------:R-:W-:-:S13]  /*ab830*/  LOP3.LUT P6, RZ, R153, 0x400000, RZ, 0xc0, !PT ;  /* 0x0040000099ff7812 */ /* 0x000fda00078cc0ff */
        /* <DEDUP_REMOVED lines=23> */
[----:B------:R-:W-:Y:S02]  /*ab9b0*/  LOP3.LUT P0, RZ, R153, 0x80000000, RZ, 0xc0, !PT ;  /* 0x8000000099ff7812 */ /* 0x000fe4000780c0ff */
[----:B------:R-:W-:Y:S01]  /*ab9c0*/  LOP3.LUT P1, RZ, R0, 0x1, RZ, 0xc0, !PT ;  /* 0x0000000100ff7812 */ /* 0x000fe2000782c0ff */
[----:B-1----:R-:W-:-:S08]  /*ab9d0*/  IMAD.WIDE R76, R147, 0x4, R8 ;  /* 0x00000004934c7825 */ /* 0x002fd000078e0208 */
        /* <DEDUP_REMOVED lines=10> */
[----:B------:R-:W2:Y:S04]  /*aba80*/  LDL.LU R144, [R1+0x8dc] ;  /* 0x0008dc0001907983 */ /* 0x000ea80000300800 */
[----:B---3--:R1:W-:Y:S02]  /*aba90*/  @P2 STG.E desc[UR4][R76.64], R141 ;  /* 0x0000008d4c002986 */ /* 0x0083e4000c101904 */
[----:B-1----:R-:W-:-:S02]  /*abaa0*/  IMAD.WIDE R76, R142, 0x4, R8 ;  /* 0x000000048e4c7825 */ /* 0x002fc400078e0208 */
[----:B------:R-:W3:Y:S04]  /*abab0*/  LDL.LU R142, [R1+0x4dc] ;  /* 0x0004dc00018e7983 */ /* 0x000ee80000300800 */
[----:B----4-:R1:W-:Y:S04]  /*abac0*/  @P3 STG.E desc[UR4][R76.64], R140 ;  /* 0x0000008c4c003986 */ /* 0x0103e8000c101904 */
[----:B------:R-:W4:Y:S04]  /*abad0*/  LDL.LU R141, [R1+0x1cd0] ;  /* 0x001cd000018d7983 */ /* 0x000f280000300800 */
[----:B-1----:R-:W4:Y:S01]  /*abae0*/  LDL.LU R140, [R1+0x18d0] ;  /* 0x0018d000018c7983 */ /* 0x002f220000300800 */
[----:B--2---:R-:W-:-:S05]  /*abaf0*/  IMAD.WIDE R76, R143, 0x4, R2 ;  /* 0x000000048f4c7825 */ /* 0x004fca00078e0202 */
[----:B------:R1:W-:Y:S02]  /*abb00*/  @P4 STG.E desc[UR4][R76.64], R139 ;  /* 0x0000008b4c004986 */ /* 0x0003e4000c101904 */
[----:B-1----:R-:W-:Y:S02]  /*abb10*/  IMAD.WIDE R76, R143, 0x4, R4 ;  /* 0x000000048f4c7825 */ /* 0x002fe400078e0204 */
[----:B------:R-:W2:Y:S04]  /*abb20*/  LDL.LU R139, [R1+0x14d0] ;  /* 0x0014d000018b7983 */ /* 0x000ea80000300800 */
[----:B------:R1:W-:Y:S04]  /*abb30*/  @P5 STG.E desc[UR4][R76.64], R138 ;  /* 0x0000008a4c005986 */ /* 0x0003e8000c101904 */
[----:B-1----:R-:W4:Y:S01]  /*abb40*/  LDL.LU R138, [R1+0x2220] ;  /* 0x00222000018a7983 */ /* 0x002f220000300800 */
[----:B------:R-:W-:-:S03]  /*abb50*/  LOP3.LUT P6, RZ, R0, 0x20000, RZ, 0xc0, !PT ;  /* 0x0002000000ff7812 */ /* 0x000fc600078cc0ff */
[----:B------:R-:W2:Y:S01]  /*abb60*/  LDL.LU R136, [R1+0x10d0] ;  /* 0x0010d00001887983 */ /* 0x000ea20000300800 */
[----:B------:R-:W-:-:S03]  /*abb70*/  LOP3.LUT R30, R30, 0xfeffffff, RZ, 0xc0, !PT ;  /* 0xfeffffff1e1e7812 */ /* 0x000fc600078ec0ff */
[----:B------:R-:W2:Y:S04]  /*abb80*/  LDL.LU R151, [R1+0x2224] ;  /* 0x0022240001977983 */ /* 0x000ea80000300800 */
[----:B------:R-:W2:Y:S02]  /*abb90*/  LDL.LU R137, [R1+0xcd0] ;  /* 0x000cd00001897983 */ /* 0x000ea40000300800 */
[----:B------:R-:W-:Y:S02]  /*abba0*/  @P6 LOP3.LUT R30, R30, 0x1000000, RZ, 0xfc, !PT ;  /* 0x010000001e1e6812 */ /* 0x000fe400078efcff */
[----:B------:R-:W-:Y:S01]  /*abbb0*/  LOP3.LUT P6, RZ, R0, 0x10000, RZ, 0xc0, !PT ;  /* 0x0001000000ff7812 */ /* 0x000fe200078cc0ff */
[----:B------:R-:W2:Y:S01]  /*abbc0*/  LDL.LU R79, [R1+0x8e0] ;  /* 0x0008e000014f7983 */ /* 0x000ea20000300800 */
[----:B------:R-:W-:-:S03]  /*abbd0*/  LOP3.LUT R30, R30, 0xfdffffff, RZ, 0xc0, !PT ;  /* 0xfdffffff1e1e7812 */ /* 0x000fc600078ec0ff */
[----:B------:R-:W2:Y:S04]  /*abbe0*/  LDL.LU R152, [R1+0x4e0] ;  /* 0x0004e00001987983 */ /* 0x000ea80000300800 */
[----:B------:R-:W2:Y:S04]  /*abbf0*/  LDL.LU R149, [R1+0xe0] ;  /* 0x0000e00001957983 */ /* 0x000ea80000300800 */
[----:B------:R-:W-:Y:S01]  /*abc00*/  @P6 LOP3.LUT R30, R30, 0x2000000, RZ, 0xfc, !PT ;  /* 0x020000001e1e6812 */ /* 0x000fe200078efcff */
[----:B------:R-:W2:Y:S01]  /*abc10*/  LDL.LU R150, [R1+0x1cd4] ;  /* 0x001cd40001967983 */ /* 0x000ea20000300800 */
[----:B------:R-:W-:-:S02]  /*abc20*/  LOP3.LUT P6, RZ, R0, 0x8000, RZ, 0xc0, !PT ;  /* 0x0000800000ff7812 */ /* 0x000fc400078cc0ff */
[----:B------:R-:W-:Y:S01]  /*abc30*/  LOP3.LUT R30, R30, 0xfbffffff, RZ, 0xc0, !PT ;  /* 0xfbffffff1e1e7812 */ /* 0x000fe200078ec0ff */
[----:B------:R-:W2:Y:S04]  /*abc40*/  LDL.LU R148, [R1+0x18d4] ;  /* 0x0018d40001947983 */ /* 0x000ea80000300800 */
[----:B------:R-:W2:Y:S04]  /*abc50*/  LDL.LU R147, [R1+0x14d4] ;  /* 0x0014d40001937983 */ /* 0x000ea80000300800 */
[----:B------:R-:W2:Y:S02]  /*abc60*/  LDL.LU R145, [R1+0x2228] ;  /* 0x0022280001917983 */ /* 0x000ea40000300800 */
[----:B------:R-:W-:-:S02]  /*abc70*/  @P6 LOP3.LUT R30, R30, 0x4000000, RZ, 0xfc, !PT ;  /* 0x040000001e1e6812 */ /* 0x000fc400078efcff */
[C---:B------:R-:W-:Y:S02]  /*abc80*/  LOP3.LUT P6, RZ, R0.reuse, 0x4000, RZ, 0xc0, !PT ;  /* 0x0000400000ff7812 */ /* 0x040fe400078cc0ff */
[C---:B------:R-:W-:Y:S02]  /*abc90*/  LOP3.LUT P2, RZ, R0.reuse, 0x20, RZ, 0xc0, !PT ;  /* 0x0000002000ff7812 */ /* 0x040fe4000784c0ff */
[----:B------:R-:W-:Y:S01]  /*abca0*/  LOP3.LUT P3, RZ, R0, 0x40, RZ, 0xc0, !PT ;  /* 0x0000004000ff7812 */ /* 0x000fe2000786c0ff */
[----:B------:R-:W-:Y:S01]  /*abcb0*/  IMAD.WIDE R76, R143, 0x4, R6 ;  /* 0x000000048f4c7825 */ /* 0x000fe200078e0206 */
[----:B------:R-:W-:Y:S01]  /*abcc0*/  LOP3.LUT R30, R30, 0xf7ffffff, RZ, 0xc0, !PT ;  /* 0xf7ffffff1e1e7812 */ /* 0x000fe200078ec0ff */
[----:B------:R-:W2:Y:S06]  /*abcd0*/  LDL.LU R146, [R1+0x10d4] ;  /* 0x0010d40001927983 */ /* 0x000eac0000300800 */
        /* <DEDUP_REMOVED lines=8> */
[----:B------:R-:W-:Y:S02]  /*abd60*/  LOP3.LUT R30, R30, 0xbfffffff, RZ, 0xc0, !PT ;  /* 0xbfffffff1e1e7812 */ /* 0x000fe400078ec0ff */
[----:B------:R-:W-:-:S09]  /*abd70*/  LOP3.LUT P4, RZ, R0, 0x80, RZ, 0xc0, !PT ;  /* 0x0000008000ff7812 */ /* 0x000fd2000788c0ff */
[----:B------:R-:W-:Y:S02]  /*abd80*/  @P6 LOP3.LUT R30, R30, 0x40000000, RZ, 0xfc, !PT ;  /* 0x400000001e1e6812 */ /* 0x000fe400078efcff */
[C---:B------:R-:W-:Y:S02]  /*abd90*/  LOP3.LUT P6, RZ, R0.reuse, 0x400, RZ, 0xc0, !PT ;  /* 0x0000040000ff7812 */ /* 0x040fe400078cc0ff */
[----:B------:R-:W-:Y:S02]  /*abda0*/  LOP3.LUT P5, RZ, R0, 0x100, RZ, 0xc0, !PT ;  /* 0x0000010000ff7812 */ /* 0x000fe400078ac0ff */
[----:B------:R-:W-:-:S09]  /*abdb0*/  LOP3.LUT R30, R30, 0x7fffffff, RZ, 0xc0, !PT ;  /* 0x7fffffff1e1e7812 */ /* 0x000fd200078ec0ff */
[----:B------:R-:W-:Y:S02]  /*abdc0*/  @P6 LOP3.LUT R30, R30, 0x80000000, RZ, 0xfc, !PT ;  /* 0x800000001e1e6812 */ /* 0x000fe400078efcff */
[----:B------:R-:W-:Y:S01]  /*abdd0*/  LOP3.LUT P6, RZ, R0, 0x200, RZ, 0xc0, !PT ;  /* 0x0000020000ff7812 */ /* 0x000fe200078cc0ff */
[----:B------:R1:W-:Y:S02]  /*abde0*/  @P2 STG.E desc[UR4][R76.64], R144 ;  /* 0x000000904c002986 */ /* 0x0003e4000c101904 */
[----:B-1----:R-:W-:-:S05]  /*abdf0*/  IMAD.WIDE R76, R143, 0x4, R8 ;  /* 0x000000048f4c7825 */ /* 0x002fca00078e0208 */
[----:B---3--:R1:W-:Y:S04]  /*abe00*/  @P3 STG.E desc[UR4][R76.64], R142 ;  /* 0x0000008e4c003986 */ /* 0x0083e8000c101904 */
[----:B-1----:R-:W3:Y:S04]  /*abe10*/  LDL.LU R142, [R1+0x222c] ;  /* 0x00222c00018e7983 */ /* 0x002ee80000300800 */
[----:B------:R-:W3:Y:S04]  /*abe20*/  LDL.LU R144, [R1+0xcd4] ;  /* 0x000cd40001907983 */ /* 0x000ee80000300800 */
[----:B------:R-:W3:Y:S01]  /*abe30*/  LDL.LU R143, [R1+0x8e4] ;  /* 0x0008e400018f7983 */ /* 0x000ee20000300800 */
[----:B----4-:R-:W-:-:S05]  /*abe40*/  IMAD.WIDE R76, R138, 0x4, R2 ;  /* 0x000000048a4c7825 */ /* 0x010fca00078e0202 */
[----:B------:R1:W-:Y:S02]  /*abe50*/  @P4 STG.E desc[UR4][R76.64], R141 ;  /* 0x0000008d4c004986 */ /* 0x0003e4000c101904 */
[C---:B-1----:R-:W-:Y:S02]  /*abe60*/  IMAD.WIDE R76, R138.reuse, 0x4, R4 ;  /* 0x000000048a4c7825 */ /* 0x042fe400078e0204 */
[----:B------:R-:W4:Y:S04]  /*abe70*/  LDL.LU R141, [R1+0x4e4] ;  /* 0x0004e400018d7983 */ /* 0x000f280000300800 */
[----:B------:R1:W-:Y:S02]  /*abe80*/  @P5 STG.E desc[UR4][R76.64], R140 ;  /* 0x0000008c4c005986 */ /* 0x0003e4000c101904 */
[----:B-1----:R-:W-:-:S02]  /*abe90*/  IMAD.WIDE R76, R138, 0x4, R6 ;  /* 0x000000048a4c7825 */ /* 0x002fc400078e0206 */
[----:B------:R-:W4:Y:S04]  /*abea0*/  LDL.LU R140, [R1+0xe4] ;  /* 0x0000e400018c7983 */ /* 0x000f280000300800 */
[----:B--2---:R1:W-:Y:S02]  /*abeb0*/  @P6 STG.E desc[UR4][R76.64], R139 ;  /* 0x0000008b4c006986 */ /* 0x0043e4000c101904 */
[----:B-1----:R-:W-:Y:S02]  /*abec0*/  IMAD.WIDE R76, R138, 0x4, R8 ;  /* 0x000000048a4c7825 */ /* 0x002fe400078e0208 */
[----:B------:R-:W2:Y:S04]  /*abed0*/  LDL.LU R138, [R1+0x1cd8] ;  /* 0x001cd800018a7983 */ /* 0x000ea80000300800 */
[----:B------:R-:W2:Y:S01]  /*abee0*/  LDL.LU R139, [R1+0x2230] ;  /* 0x00223000018b7983 */ /* 0x000ea20000300800 */
        /* <DEDUP_REMOVED lines=18> */
[----:B-1----:R-:W-:Y:S01]  /*ac010*/  IMAD.WIDE R76, R145, 0x4, R4 ;  /* 0x00000004914c7825 */ /* 0x002fe200078e0204 */
[----:B------:R-:W-:Y:S01]  /*ac020*/  LOP3.LUT P0, RZ, R0, 0x40000, RZ, 0xc0, !PT ;  /* 0x0004000000ff7812 */ /* 0x000fe2000780c0ff */
[----:B------:R-:W2:Y:S10]  /*ac030*/  LDL.LU R150, [R1+0x2238] ;  /* 0x0022380001967983 */ /* 0x000eb40000300800 */
[----:B------:R1:W-:Y:S01]  /*ac040*/  @P6 STG.E desc[UR4][R76.64], R148 ;  /* 0x000000944c006986 */ /* 0x0003e2000c101904 */
[----:B------:R-:W-:-:S02]  /*ac050*/  LOP3.LUT P6, RZ, R30, 0x1000000, RZ, 0xc0, !PT ;  /* 0x010000001eff7812 */ /* 0x000fc400078cc0ff */
[----:B------:R-:W-:Y:S01]  /*ac060*/  LOP3.LUT P1, RZ, R0, 0x80000, RZ, 0xc0, !PT ;  /* 0x0008000000ff7812 */ /* 0x000fe2000782c0ff */
[----:B-1----:R-:W-:-:S10]  /*ac070*/  IMAD.WIDE R76, R145, 0x4, R6 ;  /* 0x00000004914c7825 */ /* 0x002fd400078e0206 */
[----:B------:R1:W-:Y:S01]  /*ac080*/  @P6 STG.E desc[UR4][R76.64], R147 ;  /* 0x000000934c006986 */ /* 0x0003e2000c101904 */
[----:B------:R-:W-:Y:S01]  /*ac090*/  LOP3.LUT P2, RZ, R0, 0x100000, RZ, 0xc0, !PT ;  /* 0x0010000000ff7812 */ /* 0x000fe2000784c0ff */
[----:B-1----:R-:W-:-:S05]  /*ac0a0*/  IMAD.WIDE R76, R145, 0x4, R8 ;  /* 0x00000004914c7825 */ /* 0x002fca00078e0208 */
[----:B------:R3:W-:Y:S01]  /*ac0b0*/  @P0 STG.E desc[UR4][R76.64], R146 ;  /* 0x000000924c000986 */ /* 0x0007e2000c101904 */
[C---:B------:R-:W-:Y:S02]  /*ac0c0*/  LOP3.LUT P3, RZ, R0.reuse, 0x200000, RZ, 0xc0, !PT ;  /* 0x0020000000ff7812 */ /* 0x040fe4000786c0ff */
[C---:B------:R-:W-:Y:S02]  /*ac0d0*/  LOP3.LUT P4, RZ, R0.reuse, 0x400000, RZ, 0xc0, !PT ;  /* 0x0040000000ff7812 */ /* 0x040fe4000788c0ff */
[----:B------:R-:W-:Y:S01]  /*ac0e0*/  LOP3.LUT P5, RZ, R0, 0x800000, RZ, 0xc0, !PT ;  /* 0x0080000000ff7812 */ /* 0x000fe200078ac0ff */
[----:B---3--:R-:W-:-:S05]  /*ac0f0*/  IMAD.WIDE R76, R142, 0x4, R2 ;  /* 0x000000048e4c7825 */ /* 0x008fca00078e0202 */
[----:B------:R1:W-:Y:S02]  /*ac100*/  @P1 STG.E desc[UR4][R76.64], R144 ;  /* 0x000000904c001986 */ /* 0x0003e4000c101904 */
[----:B-1----:R-:W-:-:S05]  /*ac110*/  IMAD.WIDE R76, R142, 0x4, R4 ;  /* 0x000000048e4c7825 */ /* 0x002fca00078e0204 */
[----:B------:R1:W-:Y:S02]  /*ac120*/  @P2 STG.E desc[UR4][R76.64], R143 ;  /* 0x0000008f4c002986 */ /* 0x0003e4000c101904 */
[----:B-1----:R-:W-:-:S05]  /*ac130*/  IMAD.WIDE R76, R142, 0x4, R6 ;  /* 0x000000048e4c7825 */ /* 0x002fca00078e0206 */
[----:B----4-:R1:W-:Y:S02]  /*ac140*/  @P3 STG.E desc[UR4][R76.64], R141 ;  /* 0x0000008d4c003986 */ /* 0x0103e4000c101904 */
[----:B-1----:R-:W-:Y:S02]  /*ac150*/  IMAD.WIDE R76, R142, 0x4, R8 ;  /* 0x000000048e4c7825 */ /* 0x002fe400078e0208 */
[----:B------:R-:W3:Y:S04]  /*ac160*/  LDL.LU R142, [R1+0x18d8] ;  /* 0x0018d800018e7983 */ /* 0x000ee80000300800 */
[----:B------:R1:W-:Y:S04]  /*ac170*/  @P4 STG.E desc[UR4][R76.64], R140 ;  /* 0x0000008c4c004986 */ /* 0x0003e8000c101904 */
[----:B-1----:R-:W4:Y:S04]  /*ac180*/  LDL.LU R140, [R1+0x14d8] ;  /* 0x0014d800018c7983 */ /* 0x002f280000300800 */
[----:B------:R-:W4:Y:S04]  /*ac190*/  LDL.LU R244, [R1+0x10d8] ;  /* 0x0010d80001f47983 */ /* 0x000f280000300800 */
[----:B------:R-:W4:Y:S01]  /*ac1a0*/  LDL.LU R248, [R1+0xcd8] ;  /* 0x000cd80001f87983 */ /* 0x000f220000300800 */
[----:B--2---:R-:W-:-:S03]  /*ac1b0*/  IMAD.WIDE R76, R139, 0x4, R2 ;  /* 0x000000048b4c7825 */ /* 0x004fc600078e0202 */
[----:B------:R-:W2:Y:S04]  /*ac1c0*/  LDL.LU R136, [R1+0x8e8] ;  /* 0x0008e80001887983 */ /* 0x000ea80000300800 */
[----:B------:R1:W-:Y:S04]  /*ac1d0*/  @P5 STG.E desc[UR4][R76.64], R138 ;  /* 0x0000008a4c005986 */ /* 0x0003e8000c101904 */
[----:B-1----:R-:W2:Y:S04]  /*ac1e0*/  LDL.LU R138, [R1+0x2234] ;  /* 0x00223400018a7983 */ /* 0x002ea80000300800 */
[----:B------:R-:W2:Y:S01]  /*ac1f0*/  LDL.LU R137, [R1+0x4e8] ;  /* 0x0004e80001897983 */ /* 0x000ea20000300800 */
[----:B------:R-:W-:-:S02]  /*ac200*/  LOP3.LUT P6, RZ, R15, 0x10, RZ, 0xc0, !PT ;  /* 0x000000100fff7812 */ /* 0x000fc400078cc0ff */
[----:B------:R-:W-:Y:S01]  /*ac210*/  LOP3.LUT R30, R30, 0xfffeffff, RZ, 0xc0, !PT ;  /* 0xfffeffff1e1e7812 */ /* 0x000fe200078ec0ff */
[----:B------:R-:W2:Y:S04]  /*ac220*/  LDL.LU R79, [R1+0xe8] ;  /* 0x0000e800014f7983 */ /* 0x000ea80000300800 */
[----:B------:R-:W2:Y:S04]  /*ac230*/  LDL.LU R152, [R1+0x1cdc] ;  /* 0x001cdc0001987983 */ /* 0x000ea80000300800 */
[----:B------:R-:W2:Y:S02]  /*ac240*/  LDL.LU R151, [R1+0x18dc] ;  /* 0x0018dc0001977983 */ /* 0x000ea40000300800 */
[----:B------:R-:W-:-:S02]  /*ac250*/  @P6 LOP3.LUT R30, R30, 0x10000, RZ, 0xfc, !PT ;  /* 0x000100001e1e6812 */ /* 0x000fc400078efcff */
        /* <DEDUP_REMOVED lines=9> */
[----:B------:R-:W2:Y:S01]  /*ac2f0*/  LDL.LU R146, [R1+0x4ec] ;  /* 0x0004ec0001927983 */ /* 0x000ea20000300800 */
[----:B------:R-:W-:-:S03]  /*ac300*/  LOP3.LUT P2, RZ, R0, 0x1000000, RZ, 0xc0, !PT ;  /* 0x0100000000ff7812 */ /* 0x000fc6000784c0ff */
[----:B------:R-:W2:Y:S01]  /*ac310*/  LDL.LU R144, [R1+0x223c] ;  /* 0x00223c0001907983 */ /* 0x000ea20000300800 */
[C---:B------:R-:W-:Y:S01]  /*ac320*/  LOP3.LUT P3, RZ, R0.reuse, 0x2000000, RZ, 0xc0, !PT ;  /* 0x0200000000ff7812 */ /* 0x040fe2000786c0ff */
[----:B------:R-:W-:Y:S01]  /*ac330*/  IMAD.WIDE R76, R139, 0x4, R4 ;  /* 0x000000048b4c7825 */ /* 0x000fe200078e0204 */
[----:B------:R-:W-:Y:S01]  /*ac340*/  LOP3.LUT P4, RZ, R0, 0x4000000, RZ, 0xc0, !PT ;  /* 0x0400000000ff7812 */ /* 0x000fe2000788c0ff */
[----:B------:R-:W2:Y:S02]  /*ac350*/  LDL.LU R143, [R1+0xec] ;  /* 0x0000ec00018f7983 */ /* 0x000ea40000300800 */
[----:B------:R-:W-:Y:S02]  /*ac360*/  @P6 LOP3.LUT R30, R30, 0x40000, RZ, 0xfc, !PT ;  /* 0x000400001e1e6812 */ /* 0x000fe400078efcff */
[----:B------:R-:W-:Y:S01]  /*ac370*/  LOP3.LUT P6, RZ, R15, 0x2, RZ, 0xc0, !PT ;  /* 0x000000020fff7812 */ /* 0x000fe200078cc0ff */
[----:B------:R-:W2:Y:S01]  /*ac380*/  LDL.LU R141, [R1+0x1ce0] ;  /* 0x001ce000018d7983 */ /* 0x000ea20000300800 */
        /* <DEDUP_REMOVED lines=12> */
[----:B------:R-:W-:Y:S02]  /*ac450*/  LOP3.LUT P6, RZ, R0, 0x20000000, RZ, 0xc0, !PT ;  /* 0x2000000000ff7812 */ /* 0x000fe400078cc0ff */
[----:B------:R-:W-:-:S11]  /*ac460*/  LOP3.LUT R30, R30, 0xff7fffff, RZ, 0xc0, !PT ;  /* 0xff7fffff1e1e7812 */ /* 0x000fd600078ec0ff */
[----:B------:R-:W-:Y:S02]  /*ac470*/  @P6 LOP3.LUT R30, R30, 0x800000, RZ, 0xfc, !PT ;  /* 0x008000001e1e6812 */ /* 0x000fe400078efcff */
[----:B------:R-:W-:Y:S01]  /*ac480*/  LOP3.LUT P6, RZ, R0, 0x10000000, RZ, 0xc0, !PT ;  /* 0x1000000000ff7812 */ /* 0x000fe200078cc0ff */
[----:B---3--:R1:W-:Y:S02]  /*ac490*/  @P2 STG.E desc[UR4][R76.64], R142 ;  /* 0x0000008e4c002986 */ /* 0x0083e4000c101904 */
[C---:B-1----:R-:W-:Y:S02]  /*ac4a0*/  IMAD.WIDE R76, R139.reuse, 0x4, R6 ;  /* 0x000000048b4c7825 */ /* 0x042fe400078e0206 */
[----:B------:R-:W3:Y:S04]  /*ac4b0*/  LDL.LU R142, [R1+0x18e0] ;  /* 0x0018e000018e7983 */ /* 0x000ee80000300800 */
[----:B----4-:R1:W-:Y:S02]  /*ac4c0*/  @P3 STG.E desc[UR4][R76.64], R140 ;  /* 0x0000008c4c003986 */ /* 0x0103e4000c101904 */
[----:B-1----:R-:W-:-:S02]  /*ac4d0*/  IMAD.WIDE R76, R139, 0x4, R8 ;  /* 0x000000048b4c7825 */ /* 0x002fc400078e0208 */
[----:B------:R-:W4:Y:S04]  /*ac4e0*/  LDL.LU R140, [R1+0x14e0] ;  /* 0x0014e000018c7983 */ /* 0x000f280000300800 */
[----:B------:R2:W-:Y:S04]  /*ac4f0*/  @P4 STG.E desc[UR4][R76.64], R244 ;  /* 0x000000f44c004986 */ /* 0x0005e8000c101904 */
[----:B------:R-:W3:Y:S01]  /*ac500*/  LDL.LU R139, [R1+0x2240] ;  /* 0x00224000018b7983 */ /* 0x000ee20000300800 */
[----:B--2---:R-:W-:-:S05]  /*ac510*/  IMAD.WIDE R76, R138, 0x4, R2 ;  /* 0x000000048a4c7825 */ /* 0x004fca00078e0202 */
[----:B------:R1:W-:Y:S02]  /*ac520*/  @P5 STG.E desc[UR4][R76.64], R248 ;  /* 0x000000f84c005986 */ /* 0x0003e4000c101904 */
[----:B-1----:R-:W-:-:S05]  /*ac530*/  IMAD.WIDE R76, R138, 0x4, R4 ;  /* 0x000000048a4c7825 */ /* 0x002fca00078e0204 */
[----:B------:R1:W-:Y:S01]  /*ac540*/  @P6 STG.E desc[UR4][R76.64], R136 ;  /* 0x000000884c006986 */ /* 0x0003e2000c101904 */
[----:B------:R-:W-:Y:S01]  /*ac550*/  LOP3.LUT P6, RZ, R30, 0x800000, RZ, 0xc0, !PT ;  /* 0x008000001eff7812 */ /* 0x000fe200078cc0ff */
[----:B-1----:R-:W-:-:S12]  /*ac560*/  IMAD.WIDE R76, R138, 0x4, R6 ;  /* 0x000000048a4c7825 */ /* 0x002fd800078e0206 */
[----:B------:R1:W-:Y:S02]  /*ac570*/  @P6 STG.E desc[UR4][R76.64], R137 ;  /* 0x000000894c006986 */ /* 0x0003e4000c101904 */
[----:B-1----:R-:W-:Y:S02]  /*ac580*/  IMAD.WIDE R76, R138, 0x4, R8 ;  /* 0x000000048a4c7825 */ /* 0x002fe400078e0208 */
        /* <DEDUP_REMOVED lines=27> */
[----:B------:R-:W-:Y:S01]  /*ac740*/  LOP3.LUT P3, RZ, R15, 0x100, RZ, 0xc0, !PT ;  /* 0x000001000fff7812 */ /* 0x000fe2000786c0ff */
[----:B-1----:R-:W-:-:S05]  /*ac750*/  IMAD.WIDE R76, R144, 0x4, R8 ;  /* 0x00000004904c7825 */ /* 0x002fca00078e0208 */
[----:B------:R3:W-:Y:S01]  /*ac760*/  @P1 STG.E desc[UR4][R76.64], R143 ;  /* 0x0000008f4c001986 */ /* 0x0007e2000c101904 */
[C---:B------:R-:W-:Y:S02]  /*ac770*/  LOP3.LUT P4, RZ, R15.reuse, 0x200, RZ, 0xc0, !PT ;  /* 0x000002000fff7812 */ /* 0x040fe4000788c0ff */
[----:B------:R-:W-:Y:S01]  /*ac780*/  LOP3.LUT P5, RZ, R15, 0x400, RZ, 0xc0, !PT ;  /* 0x000004000fff7812 */ /* 0x000fe200078ac0ff */
[----:B---3--:R-:W-:-:S05]  /*ac790*/  IMAD.WIDE R76, R139, 0x4, R2 ;  /* 0x000000048b4c7825 */ /* 0x008fca00078e0202 */
[----:B------:R1:W-:Y:S02]  /*ac7a0*/  @P2 STG.E desc[UR4][R76.64], R141 ;  /* 0x0000008d4c002986 */ /* 0x0003e4000c101904 */
[----:B-1----:R-:W-:-:S05]  /*ac7b0*/  IMAD.WIDE R76, R139, 0x4, R4 ;  /* 0x000000048b4c7825 */ /* 0x002fca00078e0204 */
[----:B------:R1:W-:Y:S02]  /*ac7c0*/  @P3 STG.E desc[UR4][R76.64], R142 ;  /* 0x0000008e4c003986 */ /* 0x0003e4000c101904 */
[C---:B-1----:R-:W-:Y:S02]  /*ac7d0*/  IMAD.WIDE R76, R139.reuse, 0x4, R6 ;  /* 0x000000048b4c7825 */ /* 0x042fe400078e0206 */
[----:B------:R-:W3:Y:S04]  /*ac7e0*/  LDL.LU R142, [R1+0xce0] ;  /* 0x000ce000018e7983 */ /* 0x000ee80000300800 */
[----:B----4-:R1:W-:Y:S02]  /*ac7f0*/  @P4 STG.E desc[UR4][R76.64], R140 ;  /* 0x0000008c4c004986 */ /* 0x0103e4000c101904 */
[----:B-1----:R-:W-:-:S02]  /*ac800*/  IMAD.WIDE R76, R139, 0x4, R8 ;  /* 0x000000048b4c7825 */ /* 0x002fc400078e0208 */
[----:B------:R-:W4:Y:S04]  /*ac810*/  LDL.LU R140, [R1+0x8f0] ;  /* 0x0008f000018c7983 */ /* 0x000f280000300800 */
[----:B------:R-:W4:Y:S04]  /*ac820*/  LDL.LU R139, [R1+0x4f0] ;  /* 0x0004f000018b7983 */ /* 0x000f280000300800 */
[----:B--2---:R1:W-:Y:S04]  /*ac830*/  @P5 STG.E desc[UR4][R76.64], R138 ;  /* 0x0000008a4c005986 */ /* 0x0043e8000c101904 */
[----:B-1----:R-:W2:Y:S04]  /*ac840*/  LDL.LU R138, [R1+0x2244] ;  /* 0x00224400018a7983 */ /* 0x002ea80000300800 */
        /* <DEDUP_REMOVED lines=9> */
[----:B------:R-:W4:Y:S01]  /*ac8e0*/  LDL.LU R147, [R1+0xf4] ;  /* 0x0000f40001937983 */ /* 0x000f220000300800 */
[----:B------:R-:W-:-:S03]  /*ac8f0*/  LOP3.LUT P2, RZ, R15, 0x800, RZ, 0xc0, !PT ;  /* 0x000008000fff7812 */ /* 0x000fc6000784c0ff */
[----:B------:R-:W4:Y:S04]  /*ac900*/  LDL.LU R145, [R1+0x1ce8] ;  /* 0x001ce80001917983 */ /* 0x000f280000300800 */
[----:B------:R-:W4:Y:S01]  /*ac910*/  LDL.LU R144, [R1+0x18e8] ;  /* 0x0018e80001907983 */ /* 0x000f220000300800 */
[----:B------:R-:W-:-:S03]  /*ac920*/  LOP3.LUT P3, RZ, R15, 0x1000, RZ, 0xc0, !PT ;  /* 0x000010000fff7812 */ /* 0x000fc6000786c0ff */
[----:B------:R-:W4:Y:S04]  /*ac930*/  LDL.LU R143, [R1+0x14e8] ;  /* 0x0014e800018f7983 */ /* 0x000f280000300800 */
[----:B------:R-:W4:Y:S01]  /*ac940*/  LDL.LU R141, [R1+0x2250] ;  /* 0x00225000018d7983 */ /* 0x000f220000300800 */
[C---:B------:R-:W-:Y:S02]  /*ac950*/  LOP3.LUT P4, RZ, R15.reuse, 0x2000, RZ, 0xc0, !PT ;  /* 0x000020000fff7812 */ /* 0x040fe4000788c0ff */
        /* <DEDUP_REMOVED lines=19> */
[----:B--2---:R-:W-:-:S05]  /*aca90*/  IMAD.WIDE R76, R138, 0x4, R2 ;  /* 0x000000048a4c7825 */ /* 0x004fca00078e0202 */
[----:B---3--:R1:W-:Y:S02]  /*acaa0*/  @P2 STG.E desc[UR4][R76.64], R142 ;  /* 0x0000008e4c002986 */ /* 0x0083e4000c101904 */
[C---:B-1----:R-:W-:Y:S02]  /*acab0*/  IMAD.WIDE R76, R138.reuse, 0x4, R4 ;  /* 0x000000048a4c7825 */ /* 0x042fe400078e0204 */
[----:B------:R-:W2:Y:S04]  /*acac0*/  LDL.LU R142, [R1+0x10e8] ;  /* 0x0010e800018e7983 */ /* 0x000ea80000300800 */
[----:B----4-:R1:W-:Y:S02]  /*acad0*/  @P3 STG.E desc[UR4][R76.64], R140 ;  /* 0x0000008c4c003986 */ /* 0x0103e4000c101904 */
[----:B-1----:R-:W-:-:S02]  /*acae0*/  IMAD.WIDE R76, R138, 0x4, R6 ;  /* 0x000000048a4c7825 */ /* 0x002fc400078e0206 */
[----:B------:R-:W3:Y:S04]  /*acaf0*/  LDL.LU R140, [R1+0xce8] ;  /* 0x000ce800018c7983 */ /* 0x000ee80000300800 */
[----:B------:R1:W-:Y:S02]  /*acb00*/  @P4 STG.E desc[UR4][R76.64], R139 ;  /* 0x0000008b4c004986 */ /* 0x0003e4000c101904 */
[----:B-1----:R-:W-:Y:S02]  /*acb10*/  IMAD.WIDE R76, R138, 0x4, R8 ;  /* 0x000000048a4c7825 */ /* 0x002fe400078e0208 */
[----:B------:R-:W4:Y:S04]  /*acb20*/  LDL.LU R139, [R1+0x8f8] ;  /* 0x0008f800018b7983 */ /* 0x000f280000300800 */
[----:B------:R-:W4:Y:S04]  /*acb30*/  LDL.LU R138, [R1+0x4f8] ;  /* 0x0004f800018a7983 */ /* 0x000f280000300800 */
[----:B------:R-:W3:Y:S01]  /*acb40*/  LDL.LU R146, [R1+0x2254] ;  /* 0x0022540001927983 */ /* 0x000ee20000300800 */
[----:B------:R-:W-:-:S04]  /*acb50*/  LOP3.LUT R30, R30, 0xffffbfff, RZ, 0xc0, !PT ;  /* 0xffffbfff1e1e7812 */ /* 0x000fc800078ec0ff */
[----:B------:R-:W-:Y:S02]  /*acb60*/  @P6 LOP3.LUT R30, R30, 0x4000, RZ, 0xfc, !PT ;  /* 0x000040001e1e6812 */ /* 0x000fe400078efcff */
[C---:B------:R-:W-:Y:S02]  /*acb70*/  LOP3.LUT P6, RZ, R15.reuse, 0x10000, RZ, 0xc0, !PT ;  /* 0x000100000fff7812 */ /* 0x040fe400078cc0ff */
[----:B------:R-:W-:Y:S02]  /*acb80*/  LOP3.LUT P5, RZ, R15, 0x4000, RZ, 0xc0, !PT ;  /* 0x000040000fff7812 */ /* 0x000fe400078ac0ff */
[----:B------:R-:W-:-:S09]  /*acb90*/  LOP3.LUT R30, R30, 0xffff7fff, RZ, 0xc0, !PT ;  /* 0xffff7fff1e1e7812 */ /* 0x000fd200078ec0ff */
[----:B------:R-:W-:Y:S02]  /*acba0*/  @P6 LOP3.LUT R30, R30, 0x8000, RZ, 0xfc, !PT ;  /* 0x000080001e1e6812 */ /* 0x000fe400078efcff */
[----:B------:R-:W-:Y:S01]  /*acbb0*/  LOP3.LUT P6, RZ, R15, 0x8000, RZ, 0xc0, !PT ;  /* 0x000080000fff7812 */ /* 0x000fe200078cc0ff */
[----:B------:R1:W-:Y:S02]  /*acbc0*/  @P5 STG.E desc[UR4][R76.64], R244 ;  /* 0x000000f44c005986 */ /* 0x0003e4000c101904 */
[----:B-1----:R-:W-:-:S10]  /*acbd0*/  IMAD.WIDE R76, R79, 0x4, R2 ;  /* 0x000000044f4c7825 */ /* 0x002fd400078e0202 */
        /* <DEDUP_REMOVED lines=13> */
[----:B------:R-:W4:Y:S10]  /*accb0*/  LDL.LU R152, [R1+0x225c] ;  /* 0x00225c0001987983 */ /* 0x000f340000300800 */
        /* <DEDUP_REMOVED lines=22> */
[----:B------:R-:W-:-:S04]  /*ace20*/  LOP3.LUT P5, RZ, R15, 0x20000000, RZ, 0xc0, !PT ;  /* 0x200000000fff7812 */ /* 0x000fc800078ac0ff */
[----:B--2---:R3:W-:Y:S02]  /*ace30*/  @P2 STG.E desc[UR4][R76.64], R142 ;  /* 0x0000008e4c002986 */ /* 0x0047e4000c101904 */
[----:B---3--:R-:W-:-:S05]  /*ace40*/  IMAD.WIDE R76, R146, 0x4, R2 ;  /* 0x00000004924c7825 */ /* 0x008fca00078e0202 */
[----:B------:R1:W-:Y:S02]  /*ace50*/  @P3 STG.E desc[UR4][R76.64], R140 ;  /* 0x0000008c4c003986 */ /* 0x0003e4000c101904 */
[----:B-1----:R-:W-:-:S05]  /*ace60*/  IMAD.WIDE R76, R146, 0x4, R4 ;  /* 0x00000004924c7825 */ /* 0x002fca00078e0204 */
[----:B----4-:R1:W-:Y:S02]  /*ace70*/  @P4 STG.E desc[UR4][R76.64], R139 ;  /* 0x0000008b4c004986 */ /* 0x0103e4000c101904 */
[----:B-1----:R-:W-:-:S05]  /*ace80*/  IMAD.WIDE R76, R146, 0x4, R6 ;  /* 0x00000004924c7825 */ /* 0x002fca00078e0206 */
[----:B------:R1:W-:Y:S04]  /*ace90*/  @P5 STG.E desc[UR4][R76.64], R138 ;  /* 0x0000008a4c005986 */ /* 0x0003e8000c101904 */
[----:B-1----:R-:W2:Y:S04]  /*acea0*/  LDL.LU R138, [R1+0xf8] ;  /* 0x0000f800018a7983 */ /* 0x002ea80000300800 */
[----:B------:R-:W3:Y:S04]  /*aceb0*/  LDL.LU R144, [R1+0x1cec] ;  /* 0x001cec0001907983 */ /* 0x000ee80000300800 */
[----:B------:R-:W4:Y:S04]  /*acec0*/  LDL.LU R143, [R1+0x18ec] ;  /* 0x0018ec00018f7983 */ /* 0x000f280000300800 */
[----:B------:R-:W4:Y:S04]  /*aced0*/  LDL.LU R141, [R1+0x14ec] ;  /* 0x0014ec00018d7983 */ /* 0x000f280000300800 */
[----:B------:R-:W3:Y:S04]  /*acee0*/  LDL.LU R142, [R1+0x2258] ;  /* 0x00225800018e7983 */ /* 0x000ee80000300800 */
[----:B------:R-:W4:Y:S01]  /*acef0*/  LDL.LU R140, [R1+0x10ec] ;  /* 0x0010ec00018c7983 */ /* 0x000f220000300800 */
[----:B------:R-:W-:-:S03]  /*acf00*/  LOP3.LUT P2, RZ, R15, 0x40000000, RZ, 0xc0, !PT ;  /* 0x400000000fff7812 */ /* 0x000fc6000784c0ff */
[----:B------:R-:W4:Y:S01]  /*acf10*/  LDL.LU R139, [R1+0xcec] ;  /* 0x000cec00018b7983 */ /* 0x000f220000300800 */
[----:B------:R-:W-:Y:S01]  /*acf20*/  IMAD.WIDE R76, R146, 0x4, R8 ;  /* 0x00000004924c7825 */ /* 0x000fe200078e0208 */
        /* <DEDUP_REMOVED lines=14> */
[----:B------:R-:W-:Y:S01]  /*ad010*/  LOP3.LUT P4, RZ, R16, 0x1, RZ, 0xc0, !PT ;  /* 0x0000000110ff7812 */ /* 0x000fe2000788c0ff */
[----:B--2---:R1:W-:Y:S04]  /*ad020*/  @P2 STG.E desc[UR4][R76.64], R138 ;  /* 0x0000008a4c002986 */ /* 0x0043e8000c101904 */
[----:B-1----:R-:W2:Y:S04]  /*ad030*/  LDL.LU R138, [R1+0x8fc] ;  /* 0x0008fc00018a7983 */ /* 0x002ea80000300800 */
[----:B------:R-:W2:Y:S04]  /*ad040*/  LDL.LU R79, [R1+0x4fc] ;  /* 0x0004fc00014f7983 */ /* 0x000ea80000300800 */
[----:B------:R-:W2:Y:S04]  /*ad050*/  LDL.LU R151, [R1+0xfc] ;  /* 0x0000fc0001977983 */ /* 0x000ea80000300800 */
[----:B------:R-:W2:Y:S04]  /*ad060*/  LDL.LU R147, [R1+0x2260] ;  /* 0x0022600001937983 */ /* 0x000ea80000300800 */
[----:B------:R-:W2:Y:S04]  /*ad070*/  LDL.LU R149, [R1+0x1cf0] ;  /* 0x001cf00001957983 */ /* 0x000ea80000300800 */
[----:B------:R-:W2:Y:S01]  /*ad080*/  LDL.LU R150, [R1+0x18f0] ;  /* 0x0018f00001967983 */ /* 0x000ea20000300800 */
[----:B------:R-:W-:Y:S01]  /*ad090*/  LOP3.LUT R30, R30, 0xffffffef, RZ, 0xc0, !PT ;  /* 0xffffffef1e1e7812 */ /* 0x000fe200078ec0ff */
[----:B---3--:R-:W-:Y:S01]  /*ad0a0*/  IMAD.WIDE R76, R142, 0x4, R2 ;  /* 0x000000048e4c7825 */ /* 0x008fe200078e0202 */
[----:B------:R-:W-:Y:S01]  /*ad0b0*/  LOP3.LUT P5, RZ, R16, 0x2, RZ, 0xc0, !PT ;  /* 0x0000000210ff7812 */ /* 0x000fe200078ac0ff */
[----:B------:R-:W3:Y:S01]  /*ad0c0*/  LDL.LU R148, [R1+0x14f0] ;  /* 0x0014f00001947983 */ /* 0x000ee20000300800 */
[----:B------:R-:W-:-:S02]  /*ad0d0*/  @P6 LOP3.LUT R30, R30, 0x10, RZ, 0xfc, !PT ;  /* 0x000000101e1e6812 */ /* 0x000fc400078efcff */
[----:B------:R-:W-:Y:S01]  /*ad0e0*/  LOP3.LUT P6, RZ, R16, 0x20, RZ, 0xc0, !PT ;  /* 0x0000002010ff7812 */ /* 0x000fe200078cc0ff */
[----:B------:R1:W-:Y:S01]  /*ad0f0*/  @P3 STG.E desc[UR4][R76.64], R144 ;  /* 0x000000904c003986 */ /* 0x0003e2000c101904 */
[----:B------:R-:W-:Y:S01]  /*ad100*/  LOP3.LUT R30, R30, 0xffffffdf, RZ, 0xc0, !PT ;  /* 0xffffffdf1e1e7812 */ /* 0x000fe200078ec0ff */
[----:B-1----:R-:W-:-:S05]  /*ad110*/  IMAD.WIDE R76, R142, 0x4, R4 ;  /* 0x000000048e4c7825 */ /* 0x002fca00078e0204 */
[----:B----4-:R1:W-:Y:S05]  /*ad120*/  @P4 STG.E desc[UR4][R76.64], R143 ;  /* 0x0000008f4c004986 */ /* 0x0103ea000c101904 */
[----:B------:R-:W-:Y:S02]  /*ad130*/  @P6 LOP3.LUT R30, R30, 0x20, RZ, 0xfc, !PT ;  /* 0x000000201e1e6812 */ /* 0x000fe400078efcff */
[----:B------:R-:W-:Y:S01]  /*ad140*/  LOP3.LUT P6, RZ, R16, 0x10, RZ, 0xc0, !PT ;  /* 0x0000001010ff7812 */ /* 0x000fe200078cc0ff */
[----:B-1----:R-:W-:-:S05]  /*ad150*/  IMAD.WIDE R76, R142, 0x4, R6 ;  /* 0x000000048e4c7825 */ /* 0x002fca00078e0206 */
[----:B------:R1:W-:Y:S01]  /*ad160*/  @P5 STG.E desc[UR4][R76.64], R141 ;  /* 0x0000008d4c005986 */ /* 0x0003e2000c101904 */
[----:B------:R-:W-:-:S03]  /*ad170*/  LOP3.LUT R30, R30, 0xffffffbf, RZ, 0xc0, !PT ;  /* 0xffffffbf1e1e7812 */ /* 0x000fc600078ec0ff */
[----:B-1----:R-:W4:Y:S04]  /*ad180*/  LDL.LU R141, [R1+0x2264] ;  /* 0x00226400018d7983 */ /* 0x002f280000300800 */
[----:B------:R-:W4:Y:S04]  /*ad190*/  LDL.LU R145, [R1+0x10f0] ;  /* 0x0010f00001917983 */ /* 0x000f280000300800 */
[----:B------:R-:W4:Y:S01]  /*ad1a0*/  LDL.LU R146, [R1+0xcf0] ;  /* 0x000cf00001927983 */ /* 0x000f220000300800 */
[----:B------:R-:W-:Y:S02]  /*ad1b0*/  @P6 LOP3.LUT R30, R30, 0x40, RZ, 0xfc, !PT ;  /* 0x000000401e1e6812 */ /* 0x000fe400078efcff */
[----:B------:R-:W-:Y:S01]  /*ad1c0*/  LOP3.LUT P6, RZ, R16, 0x8, RZ, 0xc0, !PT ;  /* 0x0000000810ff7812 */ /* 0x000fe200078cc0ff */
[----:B------:R-:W4:Y:S01]  /*ad1d0*/  LDL.LU R144, [R1+0x900] ;  /* 0x0009000001907983 */ /* 0x000f220000300800 */
[----:B------:R-:W-:Y:S01]  /*ad1e0*/  LOP3.LUT R30, R30, 0xffffff7f, RZ, 0xc0, !PT ;  /* 0xffffff7f1e1e7812 */ /* 0x000fe200078ec0ff */
[----:B------:R-:W-:-:S02]  /*ad1f0*/  IMAD.WIDE R76, R142, 0x4, R8 ;  /* 0x000000048e4c7825 */ /* 0x000fc400078e0208 */
[----:B------:R-:W4:Y:S08]  /*ad200*/  LDL.LU R143, [R1+0x500] ;  /* 0x00050000018f7983 */ /* 0x000f300000300800 */
[----:B------:R-:W-:Y:S02]  /*ad210*/  @P6 LOP3.LUT R30, R30, 0x80, RZ, 0xfc, !PT ;  /* 0x000000801e1e6812 */ /* 0x000fe400078efcff */
[----:B------:R-:W-:-:S13]  /*ad220*/  LOP3.LUT P6, RZ, R16, 0x4, RZ, 0xc0, !PT ;  /* 0x0000000410ff7812 */ /* 0x000fda00078cc0ff */
[----:B------:R1:W-:Y:S01]  /*ad230*/  @P6 STG.E desc[UR4][R76.64], R140 ;  /* 0x0000008c4c006986 */ /* 0x0003e2000c101904 */
[----:B------:R-:W-:Y:S01]  /*ad240*/  LOP3.LUT P6, RZ, R30, 0x80, RZ, 0xc0, !PT ;  /* 0x000000801eff7812 */ /* 0x000fe200078cc0ff */
[----:B-1----:R-:W-:Y:S02]  /*ad250*/  IMAD.WIDE R76, R152, 0x4, R2 ;  /* 0x00000004984c7825 */ /* 0x002fe400078e0202 */
[----:B------:R-:W4:Y:S10]  /*ad260*/  LDL.LU R140, [R1+0x100] ;  /* 0x00010000018c7983 */ /* 0x000f340000300800 */
[----:B------:R1:W-:Y:S01]  /*ad270*/  @P6 STG.E desc[UR4][R76.64], R139 ;  /* 0x0000008b4c006986 */ /* 0x0003e2000c101904 */
[----:B------:R-:W-:-:S03]  /*ad280*/  LOP3.LUT P6, RZ, R30, 0x40, RZ, 0xc0, !PT ;  /* 0x000000401eff7812 */ /* 0x000fc600078cc0ff */
[----:B-1----:R-:W4:Y:S04]  /*ad290*/  LDL.LU R139, [R1+0x1cf4] ;  /* 0x001cf400018b7983 */ /* 0x002f280000300800 */
[----:B------:R-:W4:Y:S01]  /*ad2a0*/  LDL.LU R142, [R1+0x2268] ;  /* 0x00226800018e7983 */ /* 0x000f220000300800 */
[----:B------:R-:W-:-:S05]  /*ad2b0*/  IMAD.WIDE R76, R152, 0x4, R4 ;  /* 0x00000004984c7825 */ /* 0x000fca00078e0204 */
[----:B--2---:R1:W-:Y:S04]  /*ad2c0*/  @P6 STG.E desc[UR4][R76.64], R138 ;  /* 0x0000008a4c006986 */ /* 0x0043e8000c101904 */
[----:B-1----:R-:W2:Y:S01]  /*ad2d0*/  LDL.LU R138, [R1+0x18f4] ;  /* 0x0018f400018a7983 */ /* 0x002ea20000300800 */
[----:B------:R-:W-:Y:S01]  /*ad2e0*/  LOP3.LUT P6, RZ, R30, 0x20, RZ, 0xc0, !PT ;  /* 0x000000201eff7812 */ /* 0x000fe200078cc0ff */
[----:B------:R-:W-:-:S12]  /*ad2f0*/  IMAD.WIDE R76, R152, 0x4, R6 ;  /* 0x00000004984c7825 */ /* 0x000fd800078e0206 */
[----:B------:R1:W-:Y:S01]  /*ad300*/  @P6 STG.E desc[UR4][R76.64], R79 ;  /* 0x0000004f4c006986 */ /* 0x0003e2000c101904 */
[----:B------:R-:W-:Y:S01]  /*ad310*/  LOP3.LUT P6, RZ, R30, 0x10, RZ, 0xc0, !PT ;  /* 0x000000101eff7812 */ /* 0x000fe200078cc0ff */
[----:B-1----:R-:W-:-:S12]  /*ad320*/  IMAD.WIDE R76, R152, 0x4, R8 ;  /* 0x00000004984c7825 */ /* 0x002fd800078e0208 */
[----:B------:R1:W-:Y:S01]  /*ad330*/  @P6 STG.E desc[UR4][R76.64], R151 ;  /* 0x000000974c006986 */ /* 0x0003e2000c101904 */
[----:B------:R-:W-:Y:S01]  /*ad340*/  LOP3.LUT P6, RZ, R30, 0x8, RZ, 0xc0, !PT ;  /* 0x000000081eff7812 */ /* 0x000fe200078cc0ff */
[C---:B-1----:R-:W-:Y:S01]  /*ad350*/  IMAD.WIDE R76, R147.reuse, 0x4, R2 ;  /* 0x00000004934c7825 */ /* 0x042fe200078e0202 */
[----:B------:R-:W-:Y:S01]  /*ad360*/  LOP3.LUT P0, RZ, R16, 0x800, RZ, 0xc0, !PT ;  /* 0x0000080010ff7812 */ /* 0x000fe2000780c0ff */
[----:B------:R-:W2:Y:S10]  /*ad370*/  LDL.LU R151, [R1+0x2274] ;  /* 0x0022740001977983 */ /* 0x000eb40000300800 */
[----:B------:R1:W-:Y:S01]  /*ad380*/  @P6 STG.E desc[UR4][R76.64], R149 ;  /* 0x000000954c006986 */ /* 0x0003e2000c101904 */
[----:B------:R-:W-:Y:S01]  /*ad390*/  LOP3.LUT P6, RZ, R30, 0x4, RZ, 0xc0, !PT ;  /* 0x000000041eff7812 */ /* 0x000fe200078cc0ff */
[----:B-1----:R-:W-:-:S12]  /*ad3a0*/  IMAD.WIDE R76, R147, 0x4, R4 ;  /* 0x00000004934c7825 */ /* 0x002fd800078e0204 */
[----:B------:R1:W-:Y:S01]  /*ad3b0*/  @P6 STG.E desc[UR4][R76.64], R150 ;  /* 0x000000964c006986 */ /* 0x0003e2000c101904 */
[----:B------:R-:W-:Y:S01]  /*ad3c0*/  LOP3.LUT P6, RZ, R30, 0x2, RZ, 0xc0, !PT ;  /* 0x000000021eff7812 */ /* 0x000fe200078cc0ff */
[----:B-1----:R-:W-:-:S12]  /*ad3d0*/  IMAD.WIDE R76, R147, 0x4, R6 ;  /* 0x00000004934c7825 */ /* 0x002fd800078e0206 */
[----:B---3--:R-:W-:Y:S01]  /*ad3e0*/  @P6 STG.E desc[UR4][R76.64], R148 ;  /* 0x000000944c006986 */ /* 0x008fe2000c101904 */
[----:B------:R-:W-:Y:S01]  /*ad3f0*/  LOP3.LUT P6, RZ, R30, 0x1, RZ, 0xc0, !PT ;  /* 0x000000011eff7812 */ /* 0x000fe200078cc0ff */
[----:B------:R-:W-:Y:S01]  /*ad400*/  IMAD.WIDE R30, R147, 0x4, R8 ;  /* 0x00000004931e7825 */ /* 0x000fe200078e0208 */
[----:B------:R-:W-:-:S11]  /*ad410*/  LOP3.LUT P1, RZ, R16, 0x1000, RZ, 0xc0, !PT ;  /* 0x0000100010ff7812 */ /* 0x000fd6000782c0ff */
[----:B----4-:R1:W-:Y:S02]  /*ad420*/  @P6 STG.E desc[UR4][R30.64], R145 ;  /* 0x000000911e006986 */ /* 0x0103e4000c101904 */
[----:B-1----:R-:W-:-:S05]  /*ad430*/  IMAD.WIDE R30, R141, 0x4, R2 ;  /* 0x000000048d1e7825 */ /* 0x002fca00078e0202 */
[----:B------:R1:W-:Y:S02]  /*ad440*/  @P0 STG.E desc[UR4][R30.64], R146 ;  /* 0x000000921e000986 */ /* 0x0003e4000c101904 */
[----:B-1----:R-:W-:-:S05]  /*ad450*/  IMAD.WIDE R30, R141, 0x4, R4 ;  /* 0x000000048d1e7825 */ /* 0x002fca00078e0204 */
[----:B------:R1:W-:Y:S04]  /*ad460*/  @P1 STG.E desc[UR4][R30.64], R144 ;  /* 0x000000901e001986 */ /* 0x0003e8000c101904 */
[----:B-1----:R-:W3:Y:S01]  /*ad470*/  LDL.LU R144, [R1+0x14f4] ;  /* 0x0014f40001907983 */ /* 0x002ee20000300800 */
[C---:B------:R-:W-:Y:S02]  /*ad480*/  LOP3.LUT P2, RZ, R16.reuse, 0x2000, RZ, 0xc0, !PT ;  /* 0x0000200010ff7812 */ /* 0x040fe4000784c0ff */
[C---:B------:R-:W-:Y:S01]  /*ad490*/  LOP3.LUT P3, RZ, R16.reuse, 0x4000, RZ, 0xc0, !PT ;  /* 0x0000400010ff7812 */ /* 0x040fe2000786c0ff */
[----:B------:R-:W-:Y:S01]  /*ad4a0*/  IMAD.WIDE R30, R141, 0x4, R6 ;  /* 0x000000048d1e7825 */ /* 0x000fe200078e0206 */
[C---:B------:R-:W-:Y:S02]  /*ad4b0*/  LOP3.LUT P4, RZ, R16.reuse, 0x8000, RZ, 0xc0, !PT ;  /* 0x0000800010ff7812 */ /* 0x040fe4000788c0ff */
[----:B------:R-:W-:-:S07]  /*ad4c0*/  LOP3.LUT P5, RZ, R16, 0x10000, RZ, 0xc0, !PT ;  /* 0x0001000010ff7812 */ /* 0x000fce00078ac0ff */
[----:B------:R1:W-:Y:S02]  /*ad4d0*/  @P2 STG.E desc[UR4][R30.64], R143 ;  /* 0x0000008f1e002986 */ /* 0x0003e4000c101904 */
[----:B-1----:R-:W-:Y:S02]  /*ad4e0*/  IMAD.WIDE R30, R141, 0x4, R8 ;  /* 0x000000048d1e7825 */ /* 0x002fe400078e0208 */
[----:B------:R-:W4:Y:S04]  /*ad4f0*/  LDL.LU R143, [R1+0x10f4] ;  /* 0x0010f400018f7983 */ /* 0x000f280000300800 */
[----:B------:R1:W-:Y:S04]  /*ad500*/  @P3 STG.E desc[UR4][R30.64], R140 ;  /* 0x0000008c1e003986 */ /* 0x0003e8000c101904 */
[----:B------:R-:W4:Y:S01]  /*ad510*/  LDL.LU R141, [R1+0xcf4] ;  /* 0x000cf400018d7983 */ /* 0x000f220000300800 */
[----:B-1----:R-:W-:-:S03]  /*ad520*/  IMAD.WIDE R30, R142, 0x4, R2 ;  /* 0x000000048e1e7825 */ /* 0x002fc600078e0202 */
[----:B------:R-:W4:Y:S04]  /*ad530*/  LDL.LU R140, [R1+0x904] ;  /* 0x00090400018c7983 */ /* 0x000f280000300800 */
[----:B------:R1:W-:Y:S02]  /*ad540*/  @P4 STG.E desc[UR4][R30.64], R139 ;  /* 0x0000008b1e004986 */ /* 0x0003e4000c101904 */
[----:B-1----:R-:W-:Y:S02]  /*ad550*/  IMAD.WIDE R30, R142, 0x4, R4 ;  /* 0x000000048e1e7825 */ /* 0x002fe400078e0204 */
[----:B------:R-:W4:Y:S04]  /*ad560*/  LDL.LU R139, [R1+0x504] ;  /* 0x00050400018b7983 */ /* 0x000f280000300800 */
[----:B--2---:R1:W-:Y:S04]  /*ad570*/  @P5 STG.E desc[UR4][R30.64], R138 ;  /* 0x0000008a1e005986 */ /* 0x0043e8000c101904 */
[----:B-1----:R-:W2:Y:S01]  /*ad580*/  LDL.LU R138, [R1+0x226c] ;  /* 0x00226c00018a7983 */ /* 0x002ea20000300800 */
        /* <DEDUP_REMOVED lines=8> */
[----:B------:R-:W-:-:S02]  /*ad610*/  LOP3.LUT R0, R0, 0xfdffffff, RZ, 0xc0, !PT ;  /* 0xfdffffff00007812 */ /* 0x000fc400078ec0ff */
[----:B------:R-:W-:Y:S01]  /*ad620*/  LOP3.LUT P2, RZ, R16, 0x20000, RZ, 0xc0, !PT ;  /* 0x0002000010ff7812 */ /* 0x000fe2000784c0ff */
[----:B------:R-:W-:Y:S01]  /*ad630*/  IMAD.WIDE R30, R142, 0x4, R6 ;  /* 0x000000048e1e7825 */ /* 0x000fe200078e0206 */
[----:B------:R-:W2:Y:S04]  /*ad640*/  LDL.LU R150, [R1+0xcf8] ;  /* 0x000cf80001967983 */ /* 0x000ea80000300800 */
[----:B------:R-:W2:Y:S03]  /*ad650*/  LDL.LU R148, [R1+0x908] ;  /* 0x0009080001947983 */ /* 0x000ea60000300800 */
[----:B------:R-:W-:Y:S01]  /*ad660*/  @P6 LOP3.LUT R0, R0, 0x2000000, RZ, 0xfc, !PT ;  /* 0x0200000000006812 */ /* 0x000fe200078efcff */
[----:B------:R-:W2:Y:S01]  /*ad670*/  LDL.LU R147, [R1+0x508] ;  /* 0x0005080001937983 */ /* 0x000ea20000300800 */
[----:B------:R-:W-:-:S02]  /*ad680*/  LOP3.LUT P6, RZ, R16, 0x8000000, RZ, 0xc0, !PT ;  /* 0x0800000010ff7812 */ /* 0x000fc400078cc0ff */
[----:B------:R-:W-:Y:S01]  /*ad690*/  LOP3.LUT R0, R0, 0xfbffffff, RZ, 0xc0, !PT ;  /* 0xfbffffff00007812 */ /* 0x000fe200078ec0ff */
[----:B------:R-:W2:Y:S04]  /*ad6a0*/  LDL.LU R145, [R1+0x2278] ;  /* 0x0022780001917983 */ /* 0x000ea80000300800 */
        /* <DEDUP_REMOVED lines=12> */
[----:B---3--:R1:W-:Y:S02]  /*ad770*/  @P2 STG.E desc[UR4][R30.64], R144 ;  /* 0x000000901e002986 */ /* 0x0083e4000c101904 */
[----:B-1----:R-:W-:Y:S02]  /*ad780*/  IMAD.WIDE R30, R142, 0x4, R8 ;  /* 0x000000048e1e7825 */ /* 0x002fe400078e0208 */
[----:B------:R-:W3:Y:S04]  /*ad790*/  LDL.LU R142, [R1+0x227c] ;  /* 0x00227c00018e7983 */ /* 0x000ee80000300800 */
[----:B------:R-:W3:Y:S01]  /*ad7a0*/  LDL.LU R149, [R1+0x10f8] ;  /* 0x0010f80001957983 */ /* 0x000ee20000300800 */
[----:B------:R-:W-:-:S02]  /*ad7b0*/  LOP3.LUT R0, R0, 0xbfffffff, RZ, 0xc0, !PT ;  /* 0xbfffffff00007812 */ /* 0x000fc400078ec0ff */
[----:B------:R-:W-:Y:S01]  /*ad7c0*/  LOP3.LUT P3, RZ, R16, 0x40000, RZ, 0xc0, !PT ;  /* 0x0004000010ff7812 */ /* 0x000fe2000786c0ff */
[----:B------:R-:W3:Y:S01]  /*ad7d0*/  LDL.LU R144, [R1+0x1cfc] ;  /* 0x001cfc0001907983 */ /* 0x000ee20000300800 */
[----:B------:R-:W-:Y:S02]  /*ad7e0*/  @P6 LOP3.LUT R0, R0, 0x40000000, RZ, 0xfc, !PT ;  /* 0x4000000000006812 */ /* 0x000fe400078efcff */
[C---:B------:R-:W-:Y:S02]  /*ad7f0*/  LOP3.LUT P6, RZ, R16.reuse, 0x400000, RZ, 0xc0, !PT ;  /* 0x0040000010ff7812 */ /* 0x040fe400078cc0ff */
[C---:B------:R-:W-:Y:S02]  /*ad800*/  LOP3.LUT P4, RZ, R16.reuse, 0x80000, RZ, 0xc0, !PT ;  /* 0x0008000010ff7812 */ /* 0x040fe4000788c0ff */
[----:B------:R-:W-:Y:S02]  /*ad810*/  LOP3.LUT P5, RZ, R16, 0x100000, RZ, 0xc0, !PT ;  /* 0x0010000010ff7812 */ /* 0x000fe400078ac0ff */
[----:B------:R-:W-:-:S03]  /*ad820*/  LOP3.LUT R0, R0, 0x7fffffff, RZ, 0xc0, !PT ;  /* 0x7fffffff00007812 */ /* 0x000fc600078ec0ff */
[----:B----4-:R1:W-:Y:S04]  /*ad830*/  @P3 STG.E desc[UR4][R30.64], R143 ;  /* 0x0000008f1e003986 */ /* 0x0103e8000c101904 */
[----:B------:R-:W-:Y:S02]  /*ad840*/  @P6 LOP3.LUT R0, R0, 0x80000000, RZ, 0xfc, !PT ;  /* 0x8000000000006812 */ /* 0x000fe400078efcff */
[----:B------:R-:W-:Y:S01]  /*ad850*/  LOP3.LUT P6, RZ, R16, 0x200000, RZ, 0xc0, !PT ;  /* 0x0020000010ff7812 */ /* 0x000fe200078cc0ff */
[----:B-1----:R-:W4:Y:S01]  /*ad860*/  LDL.LU R143, [R1+0x18fc] ;  /* 0x0018fc00018f7983 */ /* 0x002f220000300800 */
[----:B--2---:R-:W-:-:S05]  /*ad870*/  IMAD.WIDE R30, R138, 0x4, R2 ;  /* 0x000000048a1e7825 */ /* 0x004fca00078e0202 */
[----:B------:R1:W-:Y:S02]  /*ad880*/  @P4 STG.E desc[UR4][R30.64], R141 ;  /* 0x0000008d1e004986 */ /* 0x0003e4000c101904 */
[C---:B-1----:R-:W-:Y:S02]  /*ad890*/  IMAD.WIDE R30, R138.reuse, 0x4, R4 ;  /* 0x000000048a1e7825 */ /* 0x042fe400078e0204 */
[----:B------:R-:W2:Y:S04]  /*ad8a0*/  LDL.LU R141, [R1+0x14fc] ;  /* 0x0014fc00018d7983 */ /* 0x000ea80000300800 */
[----:B------:R1:W-:Y:S02]  /*ad8b0*/  @P5 STG.E desc[UR4][R30.64], R140 ;  /* 0x0000008c1e005986 */ /* 0x0003e4000c101904 */
[----:B-1----:R-:W-:-:S05]  /*ad8c0*/  IMAD.WIDE R30, R138, 0x4, R6 ;  /* 0x000000048a1e7825 */ /* 0x002fca00078e0206 */
[----:B------:R1:W-:Y:S02]  /*ad8d0*/  @P6 STG.E desc[UR4][R30.64], R139 ;  /* 0x0000008b1e006986 */ /* 0x0003e4000c101904 */
[----:B-1----:R-:W-:Y:S02]  /*ad8e0*/  IMAD.WIDE R30, R138, 0x4, R8 ;  /* 0x000000048a1e7825 */ /* 0x002fe400078e0208 */
[----:B------:R-:W2:Y:S04]  /*ad8f0*/  LDL.LU R139, [R1+0x10fc] ;  /* 0x0010fc00018b7983 */ /* 0x000ea80000300800 */
        /* <DEDUP_REMOVED lines=15> */
[----:B---3--:R1:W-:Y:S01]  /*ad9f0*/  @P6 STG.E desc[UR4][R30.64], R149 ;  /* 0x000000951e006986 */ /* 0x0083e2000c101904 */
        /* <DEDUP_REMOVED lines=18> */
[----:B-1----:R-:W-:-:S05]  /*adb20*/  IMAD.WIDE R30, R142, 0x4, R4 ;  /* 0x000000048e1e7825 */ /* 0x002fca00078e0204 */
[----:B----4-:R1:W-:Y:S01]  /*adb30*/  @P2 STG.E desc[UR4][R30.64], R143 ;  /* 0x0000008f1e002986 */ /* 0x0103e2000c101904 */
[----:B------:R-:W-:Y:S01]  /*adb40*/  LOP3.LUT P5, RZ, R17, 0x8, RZ, 0xc0, !PT ;  /* 0x0000000811ff7812 */ /* 0x000fe200078ac0ff */
[----:B-1----:R-:W-:-:S05]  /*adb50*/  IMAD.WIDE R30, R142, 0x4, R6 ;  /* 0x000000048e1e7825 */ /* 0x002fca00078e0206 */
[----:B--2---:R1:W-:Y:S04]  /*adb60*/  @P3 STG.E desc[UR4][R30.64], R141 ;  /* 0x0000008d1e003986 */ /* 0x0043e8000c101904 */
[----:B-1----:R-:W2:Y:S01]  /*adb70*/  LDL.LU R141, [R1+0x90c] ;  /* 0x00090c00018d7983 */ /* 0x002ea20000300800 */
[----:B------:R-:W-:-:S03]  /*adb80*/  IMAD.WIDE R30, R142, 0x4, R8 ;  /* 0x000000048e1e7825 */ /* 0x000fc600078e0208 */
[----:B------:R-:W3:Y:S04]  /*adb90*/  LDL.LU R142, [R1+0x50c] ;  /* 0x00050c00018e7983 */ /* 0x000ee80000300800 */
[----:B------:R1:W-:Y:S02]  /*adba0*/  @P4 STG.E desc[UR4][R30.64], R139 ;  /* 0x0000008b1e004986 */ /* 0x0003e4000c101904 */
[----:B-1----:R-:W-:Y:S02]  /*adbb0*/  IMAD.WIDE R30, R140, 0x4, R2 ;  /* 0x000000048c1e7825 */ /* 0x002fe400078e0202 */
[----:B------:R-:W4:Y:S04]  /*adbc0*/  LDL.LU R139, [R1+0x10c] ;  /* 0x00010c00018b7983 */ /* 0x000f280000300800 */
[----:B------:R-:W4:Y:S04]  /*adbd0*/  LDL.LU R248, [R1+0x1e80] ;  /* 0x001e800001f87983 */ /* 0x000f280000300800 */
[----:B------:R1:W-:Y:S04]  /*adbe0*/  @P5 STG.E desc[UR4][R30.64], R138 ;  /* 0x0000008a1e005986 */ /* 0x0003e8000c101904 */
[----:B------:R-:W4:Y:S04]  /*adbf0*/  LDL.LU R136, [R1+0x1d00] ;  /* 0x001d000001887983 */ /* 0x000f280000300800 */
[----:B-1----:R-:W4:Y:S04]  /*adc00*/  LDL.LU R138, [R1+0x2284] ;  /* 0x00228400018a7983 */ /* 0x002f280000300800 */
[----:B------:R-:W4:Y:S01]  /*adc10*/  LDL.LU R137, [R1+0x1900] ;  /* 0x0019000001897983 */ /* 0x000f220000300800 */
[----:B------:R-:W-:-:S02]  /*adc20*/  LOP3.LUT P6, RZ, R17, 0x10000, RZ, 0xc0, !PT ;  /* 0x0001000011ff7812 */ /* 0x000fc400078cc0ff */
[----:B------:R-:W-:Y:S01]  /*adc30*/  LOP3.LUT R0, R0, 0xfffeffff, RZ, 0xc0, !PT ;  /* 0xfffeffff00007812 */ /* 0x000fe200078ec0ff */
[----:B------:R-:W4:Y:S04]  /*adc40*/  LDL.LU R79, [R1+0x1500] ;  /* 0x00150000014f7983 */ /* 0x000f280000300800 */
[----:B------:R-:W4:Y:S04]  /*adc50*/  LDL.LU R150, [R1+0x2288] ;  /* 0x0022880001967983 */ /* 0x000f280000300800 */
[----:B------:R-:W4:Y:S02]  /*adc60*/  LDL.LU R152, [R1+0x1100] ;  /* 0x0011000001987983 */ /* 0x000f240000300800 */
[----:B------:R-:W-:-:S02]  /*adc70*/  @P6 LOP3.LUT R0, R0, 0x10000, RZ, 0xfc, !PT ;  /* 0x0001000000006812 */ /* 0x000fc400078efcff */
[----:B------:R-:W-:Y:S01]  /*adc80*/  LOP3.LUT P6, RZ, R17, 0x8000, RZ, 0xc0, !PT ;  /* 0x0000800011ff7812 */ /* 0x000fe200078cc0ff */
[----:B------:R-:W4:Y:S01]  /*adc90*/  LDL.LU R151, [R1+0xd00] ;  /* 0x000d000001977983 */ /* 0x000f220000300800 */
[----:B------:R-:W-:-:S03]  /*adca0*/  LOP3.LUT R0, R0, 0xfffdffff, RZ, 0xc0, !PT ;  /* 0xfffdffff00007812 */ /* 0x000fc600078ec0ff */
[----:B------:R-:W4:Y:S04]  /*adcb0*/  LDL.LU R149, [R1+0x910] ;  /* 0x0009100001957983 */ /* 0x000f280000300800 */
[----:B------:R-:W4:Y:S04]  /*adcc0*/  LDL.LU R148, [R1+0x510] ;  /* 0x0005100001947983 */ /* 0x000f280000300800 */
[----:B------:R-:W-:Y:S01]  /*adcd0*/  @P6 LOP3.LUT R0, R0, 0x20000, RZ, 0xfc, !PT ;  /* 0x0002000000006812 */ /* 0x000fe200078efcff */
[----:B------:R-:W4:Y:S01]  /*adce0*/  LDL.LU R147, [R1+0x1e84] ;  /* 0x001e840001937983 */ /* 0x000f220000300800 */
[----:B------:R-:W-:-:S02]  /*adcf0*/  LOP3.LUT P6, RZ, R17, 0x4000, RZ, 0xc0, !PT ;  /* 0x0000400011ff7812 */ /* 0x000fc400078cc0ff */
[----:B------:R-:W-:Y:S01]  /*add00*/  LOP3.LUT R0, R0, 0xfffbffff, RZ, 0xc0, !PT ;  /* 0xfffbffff00007812 */ /* 0x000fe200078ec0ff */
[----:B------:R-:W4:Y:S01]  /*add10*/  LDL.LU R145, [R1+0x1d04] ;  /* 0x001d040001917983 */ /* 0x000f220000300800 */
[----:B------:R-:W-:-:S03]  /*add20*/  LOP3.LUT P2, RZ, R17, 0x10, RZ, 0xc0, !PT ;  /* 0x0000001011ff7812 */ /* 0x000fc6000784c0ff */
[----:B------:R-:W4:Y:S04]  /*add30*/  LDL.LU R146, [R1+0x1904] ;  /* 0x0019040001927983 */ /* 0x000f280000300800 */
[----:B------:R-:W4:Y:S02]  /*add40*/  LDL.LU R144, [R1+0x228c] ;  /* 0x00228c0001907983 */ /* 0x000f240000300800 */
[----:B------:R-:W-:Y:S02]  /*add50*/  @P6 LOP3.LUT R0, R0, 0x40000, RZ, 0xfc, !PT ;  /* 0x0004000000006812 */ /* 0x000fe400078efcff */
[C---:B------:R-:W-:Y:S02]  /*add60*/  LOP3.LUT P6, RZ, R17.reuse, 0x2000, RZ, 0xc0, !PT ;  /* 0x0000200011ff7812 */ /* 0x040fe400078cc0ff */
[----:B------:R-:W-:Y:S01]  /*add70*/  LOP3.LUT P3, RZ, R17, 0x20, RZ, 0xc0, !PT ;  /* 0x0000002011ff7812 */ /* 0x000fe2000786c0ff */
[----:B------:R-:W-:Y:S01]  /*add80*/  IMAD.WIDE R30, R140, 0x4, R4 ;  /* 0x000000048c1e7825 */ /* 0x000fe200078e0204 */
[----:B------:R-:W-:Y:S01]  /*add90*/  LOP3.LUT R0, R0, 0xfff7ffff, RZ, 0xc0, !PT ;  /* 0xfff7ffff00007812 */ /* 0x000fe200078ec0ff */
[----:B------:R-:W4:Y:S08]  /*adda0*/  LDL.LU R143, [R1+0x1504] ;  /* 0x00150400018f7983 */ /* 0x000f300000300800 */
[----:B------:R-:W-:-:S02]  /*addb0*/  @P6 LOP3.LUT R0, R0, 0x80000, RZ, 0xfc, !PT ;  /* 0x0008000000006812 */ /* 0x000fc400078efcff */
[----:B------:R-:W-:Y:S02]  /*addc0*/  LOP3.LUT P6, RZ, R17, 0x1000, RZ, 0xc0, !PT ;  /* 0x0000100011ff7812 */ /* 0x000fe400078cc0ff */
[----:B------:R-:W-:-:S11]  /*addd0*/  LOP3.LUT R0, R0, 0xffefffff, RZ, 0xc0, !PT ;  /* 0xffefffff00007812 */ /* 0x000fd600078ec0ff */
[----:B------:R-:W-:Y:S02]  /*adde0*/  @P6 LOP3.LUT R0, R0, 0x100000, RZ, 0xfc, !PT ;  /* 0x0010000000006812 */ /* 0x000fe400078efcff */
[----:B------:R-:W-:Y:S02]  /*addf0*/  LOP3.LUT P6, RZ, R17, 0x800, RZ, 0xc0, !PT ;  /* 0x0000080011ff7812 */ /* 0x000fe400078cc0ff */
[----:B------:R-:W-:-:S11]  /*ade00*/  LOP3.LUT R0, R0, 0xffdfffff, RZ, 0xc0, !PT ;  /* 0xffdfffff00007812 */ /* 0x000fd600078ec0ff */
[----:B------:R-:W-:Y:S02]  /*ade10*/  @P6 LOP3.LUT R0, R0, 0x200000, RZ, 0xfc, !PT ;  /* 0x0020000000006812 */ /* 0x000fe400078efcff */
[C---:B------:R-:W-:Y:S02]  /*ade20*/  LOP3.LUT P6, RZ, R17.reuse, 0x400, RZ, 0xc0, !PT ;  /* 0x0000040011ff7812 */ /* 0x040fe400078cc0ff */
        /* <DEDUP_REMOVED lines=8> */
[----:B--2---:R1:W-:Y:S02]  /*adeb0*/  @P2 STG.E desc[UR4][R30.64], R141 ;  /* 0x0000008d1e002986 */ /* 0x0043e4000c101904 */
[C---:B-1----:R-:W-:Y:S02]  /*adec0*/  IMAD.WIDE R30, R140.reuse, 0x4, R6 ;  /* 0x000000048c1e7825 */ /* 0x042fe400078e0206 */
[----:B------:R-:W2:Y:S04]  /*aded0*/  LDL.LU R141, [R1+0x1104] ;  /* 0x00110400018d7983 */ /* 0x000ea80000300800 */
[----:B---3--:R1:W-:Y:S02]  /*adee0*/  @P3 STG.E desc[UR4][R30.64], R142 ;  /* 0x0000008e1e003986 */ /* 0x0083e4000c101904 */
[----:B-1----:R-:W-:-:S02]  /*adef0*/  IMAD.WIDE R30, R140, 0x4, R8 ;  /* 0x000000048c1e7825 */ /* 0x002fc400078e0208 */
[----:B------:R-:W3:Y:S04]  /*adf00*/  LDL.LU R142, [R1+0xd04] ;  /* 0x000d0400018e7983 */ /* 0x000ee80000300800 */
[----:B------:R-:W3:Y:S04]  /*adf10*/  LDL.LU R140, [R1+0x914] ;  /* 0x00091400018c7983 */ /* 0x000ee80000300800 */
[----:B----4-:R1:W-:Y:S04]  /*adf20*/  @P4 STG.E desc[UR4][R30.64], R139 ;  /* 0x0000008b1e004986 */ /* 0x0103e8000c101904 */
[----:B-1----:R-:W4:Y:S01]  /*adf30*/  LDL.LU R139, [R1+0x2290] ;  /* 0x00229000018b7983 */ /* 0x002f220000300800 */
[----:B------:R-:W-:-:S05]  /*adf40*/  IMAD.WIDE R30, R138, 0x4, R2 ;  /* 0x000000048a1e7825 */ /* 0x000fca00078e0202 */
[----:B------:R1:W-:Y:S02]  /*adf50*/  @P5 STG.E desc[UR4][R30.64], R248 ;  /* 0x000000f81e005986 */ /* 0x0003e4000c101904 */
[----:B-1----:R-:W-:-:S05]  /*adf60*/  IMAD.WIDE R30, R138, 0x4, R4 ;  /* 0x000000048a1e7825 */ /* 0x002fca00078e0204 */
[----:B------:R1:W-:Y:S01]  /*adf70*/  @P6 STG.E desc[UR4][R30.64], R136 ;  /* 0x000000881e006986 */ /* 0x0003e2000c101904 */
[----:B------:R-:W-:Y:S01]  /*adf80*/  LOP3.LUT P6, RZ, R0, 0x800000, RZ, 0xc0, !PT ;  /* 0x0080000000ff7812 */ /* 0x000fe200078cc0ff */
[----:B-1----:R-:W-:-:S12]  /*adf90*/  IMAD.WIDE R30, R138, 0x4, R6 ;  /* 0x000000048a1e7825 */ /* 0x002fd800078e0206 */
[----:B------:R1:W-:Y:S02]  /*adfa0*/  @P6 STG.E desc[UR4][R30.64], R137 ;  /* 0x000000891e006986 */ /* 0x0003e4000c101904 */
[----:B-1----:R-:W-:Y:S02]  /*adfb0*/  IMAD.WIDE R30, R138, 0x4, R8 ;  /* 0x000000048a1e7825 */ /* 0x002fe400078e0208 */
[----:B------:R-:W3:Y:S01]  /*adfc0*/  LDL.LU R138, [R1+0x514] ;  /* 0x00051400018a7983 */ /* 0x000ee20000300800 */
        /* <DEDUP_REMOVED lines=17> */
[----:B------:R-:W3:Y:S10]  /*ae0e0*/  LDL.LU R148, [R1+0x229c] ;  /* 0x00229c0001947983 */ /* 0x000ef40000300800 */
        /* <DEDUP_REMOVED lines=13> */
[----:B----4-:R-:W-:-:S05]  /*ae1c0*/  IMAD.WIDE R30, R139, 0x4, R2 ;  /* 0x000000048b1e7825 */ /* 0x010fca00078e0202 */
[----:B--2---:R1:W-:Y:S02]  /*ae1d0*/  @P2 STG.E desc[UR4][R30.64], R141 ;  /* 0x0000008d1e002986 */ /* 0x0043e4000c101904 */
[----:B-1----:R-:W-:-:S05]  /*ae1e0*/  IMAD.WIDE R30, R139, 0x4, R4 ;  /* 0x000000048b1e7825 */ /* 0x002fca00078e0204 */
[----:B---3--:R1:W-:Y:S02]  /*ae1f0*/  @P3 STG.E desc[UR4][R30.64], R142 ;  /* 0x0000008e1e003986 */ /* 0x0083e4000c101904 */
[C---:B-1----:R-:W-:Y:S02]  /*ae200*/  IMAD.WIDE R30, R139.reuse, 0x4, R6 ;  /* 0x000000048b1e7825 */ /* 0x042fe400078e0206 */
[----:B------:R-:W2:Y:S04]  /*ae210*/  LDL.LU R142, [R1+0x1e88] ;  /* 0x001e8800018e7983 */ /* 0x000ea80000300800 */
[----:B------:R1:W-:Y:S02]  /*ae220*/  @P4 STG.E desc[UR4][R30.64], R140 ;  /* 0x0000008c1e004986 */ /* 0x0003e4000c101904 */
[----:B-1----:R-:W-:-:S02]  /*ae230*/  IMAD.WIDE R30, R139, 0x4, R8 ;  /* 0x000000048b1e7825 */ /* 0x002fc400078e0208 */
[----:B------:R-:W3:Y:S04]  /*ae240*/  LDL.LU R140, [R1+0x1d08] ;  /* 0x001d0800018c7983 */ /* 0x000ee80000300800 */
[----:B------:R-:W4:Y:S04]  /*ae250*/  LDL.LU R139, [R1+0x1908] ;  /* 0x00190800018b7983 */ /* 0x000f280000300800 */
[----:B------:R1:W-:Y:S04]  /*ae260*/  @P5 STG.E desc[UR4][R30.64], R138 ;  /* 0x0000008a1e005986 */ /* 0x0003e8000c101904 */
        /* <DEDUP_REMOVED lines=17> */
[----:B------:R-:W-:-:S03]  /*ae380*/  LOP3.LUT P4, RZ, R17, 0x2000000, RZ, 0xc0, !PT ;  /* 0x0200000011ff7812 */ /* 0x000fc6000788c0ff */
[----:B------:R-:W4:Y:S01]  /*ae390*/  LDL.LU R141, [R1+0x51c] ;  /* 0x00051c00018d7983 */ /* 0x000f220000300800 */
        /* <DEDUP_REMOVED lines=20> */
[----:B------:R1:W-:Y:S02]  /*ae4e0*/  @P2 STG.E desc[UR4][R30.64], R142 ;  /* 0x0000008e1e002986 */ /* 0x0003e4000c101904 */
[----:B-1----:R-:W-:-:S05]  /*ae4f0*/  IMAD.WIDE R30, R138, 0x4, R4 ;  /* 0x000000048a1e7825 */ /* 0x002fca00078e0204 */
[----:B---3--:R1:W-:Y:S02]  /*ae500*/  @P3 STG.E desc[UR4][R30.64], R140 ;  /* 0x0000008c1e003986 */ /* 0x0083e4000c101904 */
[C---:B-1----:R-:W-:Y:S02]  /*ae510*/  IMAD.WIDE R30, R138.reuse, 0x4, R6 ;  /* 0x000000048a1e7825 */ /* 0x042fe400078e0206 */
[----:B------:R-:W2:Y:S04]  /*ae520*/  LDL.LU R140, [R1+0x1d10] ;  /* 0x001d1000018c7983 */ /* 0x000ea80000300800 */
[----:B----4-:R1:W-:Y:S02]  /*ae530*/  @P4 STG.E desc[UR4][R30.64], R139 ;  /* 0x0000008b1e004986 */ /* 0x0103e4000c101904 */
[----:B-1----:R-:W-:-:S02]  /*ae540*/  IMAD.WIDE R30, R138, 0x4, R8 ;  /* 0x000000048a1e7825 */ /* 0x002fc400078e0208 */
[----:B------:R-:W3:Y:S04]  /*ae550*/  LDL.LU R139, [R1+0x1910] ;  /* 0x00191000018b7983 */ /* 0x000ee80000300800 */
[----:B------:R-:W4:Y:S04]  /*ae560*/  LDL.LU R138, [R1+0x1510] ;  /* 0x00151000018a7983 */ /* 0x000f280000300800 */
[----:B------:R-:W2:Y:S01]  /*ae570*/  LDL.LU R142, [R1+0x22a4] ;  /* 0x0022a400018e7983 */ /* 0x000ea20000300800 */
        /* <DEDUP_REMOVED lines=42> */
[C---:B------:R-:W-:Y:S01]  /*ae820*/  LOP3.LUT P4, RZ, R18.reuse, 0x100, RZ, 0xc0, !PT ;  /* 0x0000010012ff7812 */ /* 0x040fe2000788c0ff */
[----:B-1----:R-:W-:Y:S01]  /*ae830*/  IMAD.WIDE R30, R143, 0x4, R8 ;  /* 0x000000048f1e7825 */ /* 0x002fe200078e0208 */
[----:B------:R-:W-:Y:S01]  /*ae840*/  LOP3.LUT P5, RZ, R18, 0x200, RZ, 0xc0, !PT ;  /* 0x0000020012ff7812 */ /* 0x000fe200078ac0ff */
[----:B------:R-:W4:Y:S04]  /*ae850*/  LDL.LU R143, [R1+0x1110] ;  /* 0x00111000018f7983 */ /* 0x000f280000300800 */
[----:B------:R1:W-:Y:S04]  /*ae860*/  @P2 STG.E desc[UR4][R30.64], R141 ;  /* 0x0000008d1e002986 */ /* 0x0003e8000c101904 */
[----:B-1----:R-:W4:Y:S01]  /*ae870*/  LDL.LU R141, [R1+0xd10] ;  /* 0x000d1000018d7983 */ /* 0x002f220000300800 */
[----:B--2---:R-:W-:-:S05]  /*ae880*/  IMAD.WIDE R30, R142, 0x4, R2 ;  /* 0x000000048e1e7825 */ /* 0x004fca00078e0202 */
[----:B------:R1:W-:Y:S02]  /*ae890*/  @P3 STG.E desc[UR4][R30.64], R140 ;  /* 0x0000008c1e003986 */ /* 0x0003e4000c101904 */
[C---:B-1----:R-:W-:Y:S02]  /*ae8a0*/  IMAD.WIDE R30, R142.reuse, 0x4, R4 ;  /* 0x000000048e1e7825 */ /* 0x042fe400078e0204 */
[----:B------:R-:W2:Y:S04]  /*ae8b0*/  LDL.LU R140, [R1+0x920] ;  /* 0x00092000018c7983 */ /* 0x000ea80000300800 */
[----:B---3--:R1:W-:Y:S02]  /*ae8c0*/  @P4 STG.E desc[UR4][R30.64], R139 ;  /* 0x0000008b1e004986 */ /* 0x0083e4000c101904 */
[----:B-1----:R-:W-:-:S02]  /*ae8d0*/  IMAD.WIDE R30, R142, 0x4, R6 ;  /* 0x000000048e1e7825 */ /* 0x002fc400078e0206 */
[----:B------:R-:W3:Y:S04]  /*ae8e0*/  LDL.LU R139, [R1+0x520] ;  /* 0x00052000018b7983 */ /* 0x000ee80000300800 */
[----:B----4-:R1:W-:Y:S04]  /*ae8f0*/  @P5 STG.E desc[UR4][R30.64], R138 ;  /* 0x0000008a1e005986 */ /* 0x0103e8000c101904 */
[----:B-1----:R-:W4:Y:S04]  /*ae900*/  LDL.LU R138, [R1+0x22a8] ;  /* 0x0022a800018a7983 */ /* 0x002f280000300800 */
[----:B------:R-:W3:Y:S01]  /*ae910*/  LDL.LU R248, [R1+0x120] ;  /* 0x0001200001f87983 */ /* 0x000ee20000300800 */
[----:B------:R-:W-:-:S03]  /*ae920*/  IMAD.WIDE R30, R142, 0x4, R8 ;  /* 0x000000048e1e7825 */ /* 0x000fc600078e0208 */
[----:B------:R-:W3:Y:S04]  /*ae930*/  LDL.LU R152, [R1+0x22ac] ;  /* 0x0022ac0001987983 */ /* 0x000ee80000300800 */
        /* <DEDUP_REMOVED lines=8> */
[----:B------:R-:W3:Y:S01]  /*ae9c0*/  LDL.LU R148, [R1+0x524] ;  /* 0x0005240001947983 */ /* 0x000ee20000300800 */
[----:B------:R-:W-:-:S02]  /*ae9d0*/  LOP3.LUT P2, RZ, R18, 0x400, RZ, 0xc0, !PT ;  /* 0x0000040012ff7812 */ /* 0x000fc4000784c0ff */
[C---:B------:R-:W-:Y:S01]  /*ae9e0*/  LOP3.LUT P3, RZ, R18.reuse, 0x800, RZ, 0xc0, !PT ;  /* 0x0000080012ff7812 */ /* 0x040fe2000786c0ff */
[----:B------:R-:W3:Y:S01]  /*ae9f0*/  LDL.LU R145, [R1+0x124] ;  /* 0x0001240001917983 */ /* 0x000ee20000300800 */
[----:B------:R-:W-:-:S03]  /*aea00*/  LOP3.LUT P4, RZ, R18, 0x1000, RZ, 0xc0, !PT ;  /* 0x0000100012ff7812 */ /* 0x000fc6000788c0ff */
[----:B------:R-:W3:Y:S01]  /*aea10*/  LDL.LU R144, [R1+0x1d18] ;  /* 0x001d180001907983 */ /* 0x000ee20000300800 */
[C---:B------:R-:W-:Y:S02]  /*aea20*/  LOP3.LUT P5, RZ, R18.reuse, 0x2000, RZ, 0xc0, !PT ;  /* 0x0000200012ff7812 */ /* 0x040fe400078ac0ff */
[----:B------:R-:W-:Y:S02]  /*aea30*/  LOP3.LUT P6, RZ, R18, 0x400000, RZ, 0xc0, !PT ;  /* 0x0040000012ff7812 */ /* 0x000fe400078cc0ff */
[----:B------:R-:W-:-:S11]  /*aea40*/  LOP3.LUT R0, R0, 0xfffffffe, RZ, 0xc0, !PT ;  /* 0xfffffffe00007812 */ /* 0x000fd600078ec0ff */
[----:B------:R-:W-:Y:S02]  /*aea50*/  @P6 LOP3.LUT R0, R0, 0x1, RZ, 0xfc, !PT ;  /* 0x0000000100006812 */ /* 0x000fe400078efcff */
[----:B------:R-:W-:Y:S02]  /*aea60*/  LOP3.LUT P6, RZ, R18, 0x200000, RZ, 0xc0, !PT ;  /* 0x0020000012ff7812 */ /* 0x000fe400078cc0ff */
[----:B------:R-:W-:-:S11]  /*aea70*/  LOP3.LUT R0, R0, 0xfffffffd, RZ, 0xc0, !PT ;  /* 0xfffffffd00007812 */ /* 0x000fd600078ec0ff */
[----:B------:R-:W-:Y:S02]  /*aea80*/  @P6 LOP3.LUT R0, R0, 0x2, RZ, 0xfc, !PT ;  /* 0x0000000200006812 */ /* 0x000fe400078efcff */
[----:B------:R-:W-:Y:S01]  /*aea90*/  LOP3.LUT P6, RZ, R18, 0x100000, RZ, 0xc0, !PT ;  /* 0x0010000012ff7812 */ /* 0x000fe200078cc0ff */
[----:B------:R1:W-:Y:S04]  /*aeaa0*/  @P2 STG.E desc[UR4][R30.64], R143 ;  /* 0x0000008f1e002986 */ /* 0x0003e8000c101904 */
[----:B-1----:R-:W3:Y:S01]  /*aeab0*/  LDL.LU R143, [R1+0x1918] ;  /* 0x00191800018f7983 */ /* 0x002ee20000300800 */
[----:B------:R-:W-:-:S07]  /*aeac0*/  LOP3.LUT R0, R0, 0xfffffffb, RZ, 0xc0, !PT ;  /* 0xfffffffb00007812 */ /* 0x000fce00078ec0ff */
[----:B------:R-:W-:Y:S02]  /*aead0*/  @P6 LOP3.LUT R0, R0, 0x4, RZ, 0xfc, !PT ;  /* 0x0000000400006812 */ /* 0x000fe400078efcff */
[----:B------:R-:W-:Y:S01]  /*aeae0*/  LOP3.LUT P6, RZ, R18, 0x80000, RZ, 0xc0, !PT ;  /* 0x0008000012ff7812 */ /* 0x000fe200078cc0ff */
[----:B----4-:R-:W-:-:S05]  /*aeaf0*/  IMAD.WIDE R30, R138, 0x4, R2 ;  /* 0x000000048a1e7825 */ /* 0x010fca00078e0202 */
[----:B------:R1:W-:Y:S02]  /*aeb00*/  @P3 STG.E desc[UR4][R30.64], R141 ;  /* 0x0000008d1e003986 */ /* 0x0003e4000c101904 */
[C---:B-1----:R-:W-:Y:S02]  /*aeb10*/  IMAD.WIDE R30, R138.reuse, 0x4, R4 ;  /* 0x000000048a1e7825 */ /* 0x042fe400078e0204 */
[----:B------:R-:W4:Y:S04]  /*aeb20*/  LDL.LU R141, [R1+0x1518] ;  /* 0x00151800018d7983 */ /* 0x000f280000300800 */
[----:B--2---:R1:W-:Y:S02]  /*aeb30*/  @P4 STG.E desc[UR4][R30.64], R140 ;  /* 0x0000008c1e004986 */ /* 0x0043e4000c101904 */
[----:B-1----:R-:W-:-:S02]  /*aeb40*/  IMAD.WIDE R30, R138, 0x4, R6 ;  /* 0x000000048a1e7825 */ /* 0x002fc400078e0206 */
[----:B------:R-:W2:Y:S04]  /*aeb50*/  LDL.LU R140, [R1+0x1118] ;  /* 0x00111800018c7983 */ /* 0x000ea80000300800 */
[----:B---3--:R1:W-:Y:S02]  /*aeb60*/  @P5 STG.E desc[UR4][R30.64], R139 ;  /* 0x0000008b1e005986 */ /* 0x0083e4000c101904 */
[----:B-1----:R-:W-:Y:S02]  /*aeb70*/  IMAD.WIDE R30, R138, 0x4, R8 ;  /* 0x000000048a1e7825 */ /* 0x002fe400078e0208 */
[----:B------:R-:W3:Y:S04]  /*aeb80*/  LDL.LU R139, [R1+0xd18] ;  /* 0x000d1800018b7983 */ /* 0x000ee80000300800 */
[----:B------:R-:W3:Y:S04]  /*aeb90*/  LDL.LU R138, [R1+0x928] ;  /* 0x00092800018a7983 */ /* 0x000ee80000300800 */
[----:B------:R-:W3:Y:S01]  /*aeba0*/  LDL.LU R146, [R1+0x22b8] ;  /* 0x0022b80001927983 */ /* 0x000ee20000300800 */
        /* <DEDUP_REMOVED lines=29> */
[C---:B-1----:R-:W-:Y:S01]  /*aed80*/  IMAD.WIDE R30, R147.reuse, 0x4, R2 ;  /* 0x00000004931e7825 */ /* 0x042fe200078e0202 */
[----:B------:R-:W-:Y:S01]  /*aed90*/  LOP3.LUT P0, RZ, R18, 0x800000, RZ, 0xc0, !PT ;  /* 0x0080000012ff7812 */ /* 0x000fe2000780c0ff */
[----:B------:R-:W3:Y:S10]  /*aeda0*/  LDL.LU R151, [R1+0x22c0] ;  /* 0x0022c00001977983 */ /* 0x000ef40000300800 */
        /* <DEDUP_REMOVED lines=22> */
[----:B--2---:R3:W-:Y:S02]  /*aef10*/  @P3 STG.E desc[UR4][R30.64], R140 ;  /* 0x0000008c1e003986 */ /* 0x0047e4000c101904 */
[----:B---3--:R-:W-:-:S05]  /*aef20*/  IMAD.WIDE R30, R146, 0x4, R2 ;  /* 0x00000004921e7825 */ /* 0x008fca00078e0202 */
[----:B------:R1:W-:Y:S02]  /*aef30*/  @P4 STG.E desc[UR4][R30.64], R139 ;  /* 0x0000008b1e004986 */ /* 0x0003e4000c101904 */
[----:B-1----:R-:W-:-:S05]  /*aef40*/  IMAD.WIDE R30, R146, 0x4, R4 ;  /* 0x00000004921e7825 */ /* 0x002fca00078e0204 */
[----:B------:R1:W-:Y:S04]  /*aef50*/  @P5 STG.E desc[UR4][R30.64], R138 ;  /* 0x0000008a1e005986 */ /* 0x0003e8000c101904 */
[----:B-1----:R-:W2:Y:S04]  /*aef60*/  LDL.LU R138, [R1+0x528] ;  /* 0x00052800018a7983 */ /* 0x002ea80000300800 */
[----:B------:R-:W3:Y:S04]  /*aef70*/  LDL.LU R144, [R1+0x128] ;  /* 0x0001280001907983 */ /* 0x000ee80000300800 */
[----:B------:R-:W4:Y:S04]  /*aef80*/  LDL.LU R143, [R1+0x1d1c] ;  /* 0x001d1c00018f7983 */ /* 0x000f280000300800 */
[----:B------:R-:W4:Y:S04]  /*aef90*/  LDL.LU R142, [R1+0x191c] ;  /* 0x00191c00018e7983 */ /* 0x000f280000300800 */
[----:B------:R-:W4:Y:S04]  /*aefa0*/  LDL.LU R141, [R1+0x151c] ;  /* 0x00151c00018d7983 */ /* 0x000f280000300800 */
        /* <DEDUP_REMOVED lines=17> */
[----:B--2---:R1:W-:Y:S04]  /*af0c0*/  @P2 STG.E desc[UR4][R30.64], R138 ;  /* 0x0000008a1e002986 */ /* 0x0043e8000c101904 */
[----:B-1----:R-:W2:Y:S04]  /*af0d0*/  LDL.LU R138, [R1+0xd1c] ;  /* 0x000d1c00018a7983 */ /* 0x002ea80000300800 */
[----:B------:R-:W2:Y:S04]  /*af0e0*/  LDL.LU R79, [R1+0x92c] ;  /* 0x00092c00014f7983 */ /* 0x000ea80000300800 */
[----:B------:R-:W2:Y:S01]  /*af0f0*/  LDL.LU R152, [R1+0x52c] ;  /* 0x00052c0001987983 */ /* 0x000ea20000300800 */
[----:B------:R-:W-:-:S03]  /*af100*/  LOP3.LUT R15, R15, 0xefffffff, RZ, 0xc0, !PT ;  /* 0xefffffff0f0f7812 */ /* 0x000fc600078ec0ff */
[----:B------:R-:W2:Y:S01]  /*af110*/  LDL.LU R149, [R1+0x12c] ;  /* 0x00012c0001957983 */ /* 0x000ea20000300800 */
[----:B------:R-:W-:Y:S02]  /*af120*/  @P6 LOP3.LUT R15, R15, 0x10000000, RZ, 0xfc, !PT ;  /* 0x100000000f0f6812 */ /* 0x000fe400078efcff */
[----:B------:R-:W-:Y:S01]  /*af130*/  LOP3.LUT P6, RZ, R19, 0x10, RZ, 0xc0, !PT ;  /* 0x0000001013ff7812 */ /* 0x000fe200078cc0ff */
[----:B------:R-:W2:Y:S01]  /*af140*/  LDL.LU R145, [R1+0x22c4] ;  /* 0x0022c40001917983 */ /* 0x000ea20000300800 */
[----:B------:R-:W-:Y:S02]  /*af150*/  LOP3.LUT R15, R15, 0xdfffffff, RZ, 0xc0, !PT ;  /* 0xdfffffff0f0f7812 */ /* 0x000fe400078ec0ff */
[C---:B------:R-:W-:Y:S01]  /*af160*/  LOP3.LUT P3, RZ, R18.reuse, 0x40000000, RZ, 0xc0, !PT ;  /* 0x4000000012ff7812 */ /* 0x040fe2000786c0ff */
[----:B------:R-:W2:Y:S01]  /*af170*/  LDL.LU R150, [R1+0x1e90] ;  /* 0x001e900001967983 */ /* 0x000ea20000300800 */
[----:B------:R-:W-:Y:S01]  /*af180*/  LOP3.LUT P4, RZ, R18, 0x80000000, RZ, 0xc0, !PT ;  /* 0x8000000012ff7812 */ /* 0x000fe2000788c0ff */
[----:B------:R-:W-:Y:S01]  /*af190*/  IMAD.WIDE R30, R146, 0x4, R8 ;  /* 0x00000004921e7825 */ /* 0x000fe200078e0208 */
[----:B------:R-:W-:Y:S01]  /*af1a0*/  LOP3.LUT P5, RZ, R19, 0x1, RZ, 0xc0, !PT ;  /* 0x0000000113ff7812 */ /* 0x000fe200078ac0ff */
[----:B------:R-:W2:Y:S04]  /*af1b0*/  LDL.LU R148, [R1+0x1d20] ;  /* 0x001d200001947983 */ /* 0x000ea80000300800 */
[----:B------:R-:W-:-:S02]  /*af1c0*/  @P6 LOP3.LUT R15, R15, 0x20000000, RZ, 0xfc, !PT ;  /* 0x200000000f0f6812 */ /* 0x000fc400078efcff */
[----:B------:R-:W-:Y:S02]  /*af1d0*/  LOP3.LUT P6, RZ, R19, 0x8, RZ, 0xc0, !PT ;  /* 0x0000000813ff7812 */ /* 0x000fe400078cc0ff */
[----:B------:R-:W-:Y:S01]  /*af1e0*/  LOP3.LUT R15, R15, 0xbfffffff, RZ, 0xc0, !PT ;  /* 0xbfffffff0f0f7812 */ /* 0x000fe200078ec0ff */
[----:B---3--:R4:W-:Y:S10]  /*af1f0*/  @P3 STG.E desc[UR4][R30.64], R144 ;  /* 0x000000901e003986 */ /* 0x0089f4000c101904 */
[----:B------:R-:W-:-:S02]  /*af200*/  @P6 LOP3.LUT R15, R15, 0x40000000, RZ, 0xfc, !PT ;  /* 0x400000000f0f6812 */ /* 0x000fc400078efcff */
[----:B------:R-:W-:Y:S01]  /*af210*/  LOP3.LUT P6, RZ, R19, 0x4, RZ, 0xc0, !PT ;  /* 0x0000000413ff7812 */ /* 0x000fe200078cc0ff */
[----:B----4-:R-:W-:Y:S01]  /*af220*/  IMAD.WIDE R30, R140, 0x4, R2 ;  /* 0x000000048c1e7825 */ /* 0x010fe200078e0202 */
[----:B------:R-:W-:-:S04]  /*af230*/  LOP3.LUT R15, R15, 0x7fffffff, RZ, 0xc0, !PT ;  /* 0x7fffffff0f0f7812 */ /* 0x000fc800078ec0ff */
[----:B------:R1:W-:Y:S07]  /*af240*/  @P4 STG.E desc[UR4][R30.64], R143 ;  /* 0x0000008f1e004986 */ /* 0x0003ee000c101904 */
[----:B------:R-:W-:Y:S01]  /*af250*/  @P6 LOP3.LUT R15, R15, 0x80000000, RZ, 0xfc, !PT ;  /* 0x800000000f0f6812 */ /* 0x000fe200078efcff */
[----:B-1----:R-:W-:Y:S01]  /*af260*/  IMAD.WIDE R30, R140, 0x4, R4 ;  /* 0x000000048c1e7825 */ /* 0x002fe200078e0204 */
[----:B------:R-:W-:-:S04]  /*af270*/  LOP3.LUT P6, RZ, R19, 0x2, RZ, 0xc0, !PT ;  /* 0x0000000213ff7812 */ /* 0x000fc800078cc0ff */
[----:B------:R1:W-:Y:S04]  /*af280*/  @P5 STG.E desc[UR4][R30.64], R142 ;  /* 0x0000008e1e005986 */ /* 0x0003e8000c101904 */
[----:B-1----:R-:W3:Y:S04]  /*af290*/  LDL.LU R142, [R1+0x22c8] ;  /* 0x0022c800018e7983 */ /* 0x002ee80000300800 */
[----:B------:R-:W4:Y:S01]  /*af2a0*/  LDL.LU R147, [R1+0x1920] ;  /* 0x0019200001937983 */ /* 0x000f220000300800 */
[----:B------:R-:W-:-:S03]  /*af2b0*/  IMAD.WIDE R30, R140, 0x4, R6 ;  /* 0x000000048c1e7825 */ /* 0x000fc600078e0206 */
[----:B------:R-:W3:Y:S04]  /*af2c0*/  LDL.LU R146, [R1+0x1520] ;  /* 0x0015200001927983 */ /* 0x000ee80000300800 */
[----:B------:R1:W-:Y:S01]  /*af2d0*/  @P6 STG.E desc[UR4][R30.64], R141 ;  /* 0x0000008d1e006986 */ /* 0x0003e2000c101904 */
[----:B------:R-:W-:-:S03]  /*af2e0*/  LOP3.LUT P6, RZ, R15, 0x80000000, RZ, 0xc0, !PT ;  /* 0x800000000fff7812 */ /* 0x000fc600078cc0ff */
[----:B------:R-:W3:Y:S04]  /*af2f0*/  LDL.LU R144, [R1+0x1120] ;  /* 0x0011200001907983 */ /* 0x000ee80000300800 */
[----:B------:R-:W3:Y:S01]  /*af300*/  LDL.LU R143, [R1+0xd20] ;  /* 0x000d2000018f7983 */ /* 0x000ee20000300800 */
[----:B-1----:R-:W-:-:S03]  /*af310*/  IMAD.WIDE R30, R140, 0x4, R8 ;  /* 0x000000048c1e7825 */ /* 0x002fc600078e0208 */
[----:B------:R-:W3:Y:S04]  /*af320*/  LDL.LU R141, [R1+0x930] ;  /* 0x00093000018d7983 */ /* 0x000ee80000300800 */
[----:B------:R1:W-:Y:S01]  /*af330*/  @P6 STG.E desc[UR4][R30.64], R139 ;  /* 0x0000008b1e006986 */ /* 0x0003e2000c101904 */
[----:B------:R-:W-:-:S03]  /*af340*/  LOP3.LUT P6, RZ, R15, 0x40000000, RZ, 0xc0, !PT ;  /* 0x400000000fff7812 */ /* 0x000fc600078cc0ff */
[----:B------:R-:W3:Y:S01]  /*af350*/  LDL.LU R140, [R1+0x530] ;  /* 0x00053000018c7983 */ /* 0x000ee20000300800 */
[----:B-1----:R-:W-:-:S09]  /*af360*/  IMAD.WIDE R30, R151, 0x4, R2 ;  /* 0x00000004971e7825 */ /* 0x002fd200078e0202 */
[----:B--2---:R1:W-:Y:S04]  /*af370*/  @P6 STG.E desc[UR4][R30.64], R138 ;  /* 0x0000008a1e006986 */ /* 0x0043e8000c101904 */
[----:B-1----:R-:W2:Y:S04]  /*af380*/  LDL.LU R138, [R1+0x1e94] ;  /* 0x001e9400018a7983 */ /* 0x002ea80000300800 */
[----:B------:R-:W2:Y:S01]  /*af390*/  LDL.LU R139, [R1+0x22cc] ;  /* 0x0022cc00018b7983 */ /* 0x000ea20000300800 */
        /* <DEDUP_REMOVED lines=20> */
[----:B----4-:R1:W-:Y:S01]  /*af4e0*/  @P6 STG.E desc[UR4][R30.64], R147 ;  /* 0x000000931e006986 */ /* 0x0103e2000c101904 */
[----:B------:R-:W-:Y:S01]  /*af4f0*/  LOP3.LUT P2, RZ, R19, 0x1000, RZ, 0xc0, !PT ;  /* 0x0000100013ff7812 */ /* 0x000fe2000784c0ff */
[----:B-1----:R-:W-:-:S05]  /*af500*/  IMAD.WIDE R30, R145, 0x4, R8 ;  /* 0x00000004911e7825 */ /* 0x002fca00078e0208 */
[----:B---3--:R1:W-:Y:S01]  /*af510*/  @P0 STG.E desc[UR4][R30.64], R146 ;  /* 0x000000921e000986 */ /* 0x0083e2000c101904 */
[----:B------:R-:W-:Y:S01]  /*af520*/  LOP3.LUT P3, RZ, R19, 0x2000, RZ, 0xc0, !PT ;  /* 0x0000200013ff7812 */ /* 0x000fe2000786c0ff */
[----:B-1----:R-:W-:-:S05]  /*af530*/  IMAD.WIDE R30, R142, 0x4, R2 ;  /* 0x000000048e1e7825 */ /* 0x002fca00078e0202 */
[----:B------:R1:W-:Y:S01]  /*af540*/  @P1 STG.E desc[UR4][R30.64], R144 ;  /* 0x000000901e001986 */ /* 0x0003e2000c101904 */
[----:B------:R-:W-:Y:S01]  /*af550*/  LOP3.LUT P4, RZ, R19, 0x4000, RZ, 0xc0, !PT ;  /* 0x0000400013ff7812 */ /* 0x000fe2000788c0ff */
[----:B-1----:R-:W-:-:S05]  /*af560*/  IMAD.WIDE R30, R142, 0x4, R4 ;  /* 0x000000048e1e7825 */ /* 0x002fca00078e0204 */
[----:B------:R1:W-:Y:S02]  /*af570*/  @P2 STG.E desc[UR4][R30.64], R143 ;  /* 0x0000008f1e002986 */ /* 0x0003e4000c101904 */
[----:B-1----:R-:W-:-:S05]  /*af580*/  IMAD.WIDE R30, R142, 0x4, R6 ;  /* 0x000000048e1e7825 */ /* 0x002fca00078e0206 */
[----:B------:R1:W-:Y:S01]  /*af590*/  @P3 STG.E desc[UR4][R30.64], R141 ;  /* 0x0000008d1e003986 */ /* 0x0003e2000c101904 */
[----:B------:R-:W-:Y:S01]  /*af5a0*/  LOP3.LUT P5, RZ, R19, 0x8000, RZ, 0xc0, !PT ;  /* 0x0000800013ff7812 */ /* 0x000fe200078ac0ff */
[----:B-1----:R-:W-:Y:S02]  /*af5b0*/  IMAD.WIDE R30, R142, 0x4, R8 ;  /* 0x000000048e1e7825 */ /* 0x002fe400078e0208 */
[----:B------:R-:W3:Y:S04]  /*af5c0*/  LDL.LU R142, [R1+0x1d24] ;  /* 0x001d2400018e7983 */ /* 0x000ee80000300800 */
[----:B------:R1:W-:Y:S04]  /*af5d0*/  @P4 STG.E desc[UR4][R30.64], R140 ;  /* 0x0000008c1e004986 */ /* 0x0003e8000c101904 */
[----:B-1----:R-:W4:Y:S04]  /*af5e0*/  LDL.LU R140, [R1+0x1924] ;  /* 0x00192400018c7983 */ /* 0x002f280000300800 */
[----:B------:R-:W4:Y:S04]  /*af5f0*/  LDL.LU R244, [R1+0x1524] ;  /* 0x0015240001f47983 */ /* 0x000f280000300800 */
[----:B------:R-:W4:Y:S04]  /*af600*/  LDL.LU R248, [R1+0x1124] ;  /* 0x0011240001f87983 */ /* 0x000f280000300800 */
[----:B------:R-:W4:Y:S01]  /*af610*/  LDL.LU R136, [R1+0xd24] ;  /* 0x000d240001887983 */ /* 0x000f220000300800 */
[----:B--2---:R-:W-:-:S05]  /*af620*/  IMAD.WIDE R30, R139, 0x4, R2 ;  /* 0x000000048b1e7825 */ /* 0x004fca00078e0202 */
[----:B------:R1:W-:Y:S04]  /*af630*/  @P5 STG.E desc[UR4][R30.64], R138 ;  /* 0x0000008a1e005986 */ /* 0x0003e8000c101904 */
[----:B-1----:R-:W2:Y:S04]  /*af640*/  LDL.LU R138, [R1+0x22d0] ;  /* 0x0022d000018a7983 */ /* 0x002ea80000300800 */
[----:B------:R-:W2:Y:S01]  /*af650*/  LDL.LU R137, [R1+0x934] ;  /* 0x0009340001897983 */ /* 0x000ea20000300800 */
        /* <DEDUP_REMOVED lines=16> */
[----:B------:R-:W2:Y:S01]  /*af760*/  LDL.LU R144, [R1+0x22d8] ;  /* 0x0022d80001907983 */ /* 0x000ea20000300800 */
[C---:B------:R-:W-:Y:S02]  /*af770*/  LOP3.LUT P2, RZ, R19.reuse, 0x10000, RZ, 0xc0, !PT ;  /* 0x0001000013ff7812 */ /* 0x040fe4000784c0ff */
[----:B------:R-:W-:Y:S01]  /*af780*/  LOP3.LUT P3, RZ, R19, 0x20000, RZ, 0xc0, !PT ;  /* 0x0002000013ff7812 */ /* 0x000fe2000786c0ff */
[----:B------:R-:W-:Y:S01]  /*af790*/  IMAD.WIDE R30, R139, 0x4, R4 ;  /* 0x000000048b1e7825 */ /* 0x000fe200078e0204 */
[----:B------:R-:W2:Y:S01]  /*af7a0*/  LDL.LU R143, [R1+0x538] ;  /* 0x00053800018f7983 */ /* 0x000ea20000300800 */
[----:B------:R-:W-:-:S02]  /*af7b0*/  @P6 LOP3.LUT R15, R15, 0x40000, RZ, 0xfc, !PT ;  /* 0x000400000f0f6812 */ /* 0x000fc400078efcff */
        /* <DEDUP_REMOVED lines=25> */
[----:B------:R-:W3:Y:S04]  /*af950*/  LDL.LU R139, [R1+0x22dc] ;  /* 0x0022dc00018b7983 */ /* 0x000ee80000300800 */
[----:B------:R2:W-:Y:S02]  /*af960*/  @P4 STG.E desc[UR4][R30.64], R244 ;  /* 0x000000f41e004986 */ /* 0x0005e4000c101904 */
        /* <DEDUP_REMOVED lines=38> */
[----:B---3--:R-:W-:-:S05]  /*afbd0*/  IMAD.WIDE R30, R139, 0x4, R2 ;  /* 0x000000048b1e7825 */ /* 0x008fca00078e0202 */
[----:B------:R1:W-:Y:S02]  /*afbe0*/  @P2 STG.E desc[UR4][R30.64], R141 ;  /* 0x0000008d1e002986 */ /* 0x0003e4000c101904 */
[C---:B-1----:R-:W-:Y:S02]  /*afbf0*/  IMAD.WIDE R30, R139.reuse, 0x4, R4 ;  /* 0x000000048b1e7825 */ /* 0x042fe400078e0204 */
[----:B------:R-:W3:Y:S04]  /*afc00*/  LDL.LU R141, [R1+0x112c] ;  /* 0x00112c00018d7983 */ /* 0x000ee80000300800 */
[----:B------:R1:W-:Y:S02]  /*afc10*/  @P3 STG.E desc[UR4][R30.64], R142 ;  /* 0x0000008e1e003986 */ /* 0x0003e4000c101904 */
[----:B-1----:R-:W-:-:S02]  /*afc20*/  IMAD.WIDE R30, R139, 0x4, R6 ;  /* 0x000000048b1e7825 */ /* 0x002fc400078e0206 */
[----:B------:R-:W3:Y:S04]  /*afc30*/  LDL.LU R142, [R1+0xd2c] ;  /* 0x000d2c00018e7983 */ /* 0x000ee80000300800 */
[----:B----4-:R1:W-:Y:S01]  /*afc40*/  @P4 STG.E desc[UR4][R30.64], R140 ;  /* 0x0000008c1e004986 */ /* 0x0103e2000c101904 */
[C---:B------:R-:W-:Y:S01]  /*afc50*/  LOP3.LUT P5, RZ, R20.reuse, 0x4, RZ, 0xc0, !PT ;  /* 0x0000000414ff7812 */ /* 0x040fe200078ac0ff */
[----:B-1----:R-:W-:Y:S02]  /*afc60*/  IMAD.WIDE R30, R139, 0x4, R8 ;  /* 0x000000048b1e7825 */ /* 0x002fe400078e0208 */
[----:B------:R-:W4:Y:S04]  /*afc70*/  LDL.LU R140, [R1+0x93c] ;  /* 0x00093c00018c7983 */ /* 0x000f280000300800 */
[----:B------:R-:W3:Y:S06]  /*afc80*/  LDL.LU R139, [R1+0x22e0] ;  /* 0x0022e000018b7983 */ /* 0x000eec0000300800 */
[----:B--2---:R1:W-:Y:S04]  /*afc90*/  @P5 STG.E desc[UR4][R30.64], R138 ;  /* 0x0000008a1e005986 */ /* 0x0043e8000c101904 */
[----:B-1----:R-:W2:Y:S04]  /*afca0*/  LDL.LU R138, [R1+0x53c] ;  /* 0x00053c00018a7983 */ /* 0x002ea80000300800 */
        /* <DEDUP_REMOVED lines=9> */
[----:B------:R-:W-:-:S03]  /*afd40*/  LOP3.LUT P2, RZ, R20, 0x8, RZ, 0xc0, !PT ;  /* 0x0000000814ff7812 */ /* 0x000fc6000784c0ff */
[----:B------:R-:W2:Y:S01]  /*afd50*/  LDL.LU R147, [R1+0x140] ;  /* 0x0001400001937983 */ /* 0x000ea20000300800 */
[----:B------:R-:W-:-:S03]  /*afd60*/  LOP3.LUT P3, RZ, R20, 0x10, RZ, 0xc0, !PT ;  /* 0x0000001014ff7812 */ /* 0x000fc6000786c0ff */
[----:B------:R-:W2:Y:S04]  /*afd70*/  LDL.LU R145, [R1+0x1d34] ;  /* 0x001d340001917983 */ /* 0x000ea80000300800 */
[----:B------:R-:W2:Y:S04]  /*afd80*/  LDL.LU R146, [R1+0x1934] ;  /* 0x0019340001927983 */ /* 0x000ea80000300800 */
[----:B------:R-:W2:Y:S01]  /*afd90*/  LDL.LU R144, [R1+0x1534] ;  /* 0x0015340001907983 */ /* 0x000ea20000300800 */
[----:B------:R-:W-:-:S03]  /*afda0*/  LOP3.LUT P4, RZ, R20, 0x20, RZ, 0xc0, !PT ;  /* 0x0000002014ff7812 */ /* 0x000fc6000788c0ff */
[----:B------:R-:W2:Y:S01]  /*afdb0*/  LDL.LU R143, [R1+0x22ec] ;  /* 0x0022ec00018f7983 */ /* 0x000ea20000300800 */
        /* <DEDUP_REMOVED lines=8> */
[----:B------:R-:W-:Y:S01]  /*afe40*/  LOP3.LUT R15, R15, 0xfffffbff, RZ, 0xc0, !PT ;  /* 0xfffffbff0f0f7812 */ /* 0x000fe200078ec0ff */
        /* <DEDUP_REMOVED lines=12> */
[----:B------:R-:W4:Y:S01]  /*aff10*/  LDL.LU R141, [R1+0x22f0] ;  /* 0x0022f000018d7983 */ /* 0x000f220000300800 */
        /* <DEDUP_REMOVED lines=15> */
[----:B------:R-:W-:-:S10]  /*b0010*/  IMAD.WIDE R30, R79, 0x4, R2 ;  /* 0x000000044f1e7825 */ /* 0x000fd400078e0202 */
        /* <DEDUP_REMOVED lines=38> */
[----:B------:R-:W2:Y:S04]  /*b0280*/  LDL.LU R143, [R1+0x144] ;  /* 0x00014400018f7983 */ /* 0x000ea80000300800 */
[----:B---3--:R1:W-:Y:S04]  /*b0290*/  @P2 STG.E desc[UR4][R30.64], R142 ;  /* 0x0000008e1e002986 */ /* 0x0083e8000c101904 */
[----:B-1----:R-:W3:Y:S01]  /*b02a0*/  LDL.LU R142, [R1+0x1d38] ;  /* 0x001d3800018e7983 */ /* 0x002ee20000300800 */
[----:B----4-:R-:W-:-:S05]  /*b02b0*/  IMAD.WIDE R30, R141, 0x4, R2 ;  /* 0x000000048d1e7825 */ /* 0x010fca00078e0202 */
[----:B------:R1:W-:Y:S02]  /*b02c0*/  @P3 STG.E desc[UR4][R30.64], R140 ;  /* 0x0000008c1e003986 */ /* 0x0003e4000c101904 */
[C---:B-1----:R-:W-:Y:S02]  /*b02d0*/  IMAD.WIDE R30, R141.reuse, 0x4, R4 ;  /* 0x000000048d1e7825 */ /* 0x042fe400078e0204 */
[----:B------:R-:W4:Y:S04]  /*b02e0*/  LDL.LU R140, [R1+0x1938] ;  /* 0x00193800018c7983 */ /* 0x000f280000300800 */
[----:B------:R1:W-:Y:S02]  /*b02f0*/  @P4 STG.E desc[UR4][R30.64], R139 ;  /* 0x0000008b1e004986 */ /* 0x0003e4000c101904 */
[----:B-1----:R-:W-:-:S02]  /*b0300*/  IMAD.WIDE R30, R141, 0x4, R6 ;  /* 0x000000048d1e7825 */ /* 0x002fc400078e0206 */
[----:B------:R-:W4:Y:S04]  /*b0310*/  LDL.LU R139, [R1+0x1538] ;  /* 0x00153800018b7983 */ /* 0x000f280000300800 */
[----:B--2---:R1:W-:Y:S04]  /*b0320*/  @P5 STG.E desc[UR4][R30.64], R138 ;  /* 0x0000008a1e005986 */ /* 0x0043e8000c101904 */
[----:B-1----:R-:W2:Y:S04]  /*b0330*/  LDL.LU R138, [R1+0x22f4] ;  /* 0x0022f400018a7983 */ /* 0x002ea80000300800 */
[----:B------:R-:W4:Y:S01]  /*b0340*/  LDL.LU R248, [R1+0x1138] ;  /* 0x0011380001f87983 */ /* 0x000f220000300800 */
[----:B------:R-:W-:-:S03]  /*b0350*/  IMAD.WIDE R30, R141, 0x4, R8 ;  /* 0x000000048d1e7825 */ /* 0x000fc600078e0208 */
        /* <DEDUP_REMOVED lines=13> */
[----:B------:R-:W-:-:S02]  /*b0430*/  LOP3.LUT P2, RZ, R20, 0x400000, RZ, 0xc0, !PT ;  /* 0x0040000014ff7812 */ /* 0x000fc4000784c0ff */
[C---:B------:R-:W-:Y:S02]  /*b0440*/  LOP3.LUT P3, RZ, R20.reuse, 0x800000, RZ, 0xc0, !PT ;  /* 0x0080000014ff7812 */ /* 0x040fe4000786c0ff */
[C---:B------:R-:W-:Y:S02]  /*b0450*/  LOP3.LUT P4, RZ, R20.reuse, 0x1000000, RZ, 0xc0, !PT ;  /* 0x0100000014ff7812 */ /* 0x040fe4000788c0ff */
[----:B------:R-:W-:Y:S02]  /*b0460*/  LOP3.LUT P5, RZ, R20, 0x2000000, RZ, 0xc0, !PT ;  /* 0x0200000014ff7812 */ /* 0x000fe400078ac0ff */
        /* <DEDUP_REMOVED lines=14> */
[----:B------:R1:W-:Y:S04]  /*b0550*/  @P2 STG.E desc[UR4][R30.64], R143 ;  /* 0x0000008f1e002986 */ /* 0x0003e8000c101904 */
[----:B-1----:R-:W4:Y:S01]  /*b0560*/  LDL.LU R143, [R1+0x54c] ;  /* 0x00054c00018f7983 */ /* 0x002f220000300800 */
[----:B--2---:R-:W-:-:S05]  /*b0570*/  IMAD.WIDE R30, R138, 0x4, R2 ;  /* 0x000000048a1e7825 */ /* 0x004fca00078e0202 */
[----:B---3--:R1:W-:Y:S02]  /*b0580*/  @P3 STG.E desc[UR4][R30.64], R142 ;  /* 0x0000008e1e003986 */ /* 0x0083e4000c101904 */
[C---:B-1----:R-:W-:Y:S02]  /*b0590*/  IMAD.WIDE R30, R138.reuse, 0x4, R4 ;  /* 0x000000048a1e7825 */ /* 0x042fe400078e0204 */
[----:B------:R-:W2:Y:S04]  /*b05a0*/  LDL.LU R142, [R1+0x14c] ;  /* 0x00014c00018e7983 */ /* 0x000ea80000300800 */
[----:B----4-:R1:W-:Y:S02]  /*b05b0*/  @P4 STG.E desc[UR4][R30.64], R140 ;  /* 0x0000008c1e004986 */ /* 0x0103e4000c101904 */
[----:B-1----:R-:W-:-:S05]  /*b05c0*/  IMAD.WIDE R30, R138, 0x4, R6 ;  /* 0x000000048a1e7825 */ /* 0x002fca00078e0206 */
[----:B------:R1:W-:Y:S02]  /*b05d0*/  @P5 STG.E desc[UR4][R30.64], R139 ;  /* 0x0000008b1e005986 */ /* 0x0003e4000c101904 */
[----:B-1----:R-:W-:Y:S02]  /*b05e0*/  IMAD.WIDE R30, R138, 0x4, R8 ;  /* 0x000000048a1e7825 */ /* 0x002fe400078e0208 */
[----:B------:R-:W3:Y:S04]  /*b05f0*/  LDL.LU R139, [R1+0x1d40] ;  /* 0x001d4000018b7983 */ /* 0x000ee80000300800 */
[----:B------:R-:W4:Y:S04]  /*b0600*/  LDL.LU R138, [R1+0x1940] ;  /* 0x00194000018a7983 */ /* 0x000f280000300800 */
[----:B------:R-:W3:Y:S01]  /*b0610*/  LDL.LU R140, [R1+0x2304] ;  /* 0x00230400018c7983 */ /* 0x000ee20000300800 */
        /* <DEDUP_REMOVED lines=38> */
[----:B------:R1:W-:Y:S02]  /*b0880*/  @P6 STG.E desc[UR4][R30.64], R145 ;  /* 0x000000911e006986 */ /* 0x0003e4000c101904 */
[----:B-1----:R-:W-:-:S05]  /*b0890*/  IMAD.WIDE R30, R141, 0x4, R2 ;  /* 0x000000048d1e7825 */ /* 0x002fca00078e0202 */
[----:B------:R1:W-:Y:S02]  /*b08a0*/  @P0 STG.E desc[UR4][R30.64], R146 ;  /* 0x000000921e000986 */ /* 0x0003e4000c101904 */
[----:B-1----:R-:W-:-:S05]  /*b08b0*/  IMAD.WIDE R30, R141, 0x4, R4 ;  /* 0x000000048d1e7825 */ /* 0x002fca00078e0204 */
[----:B------:R1:W-:Y:S04]  /*b08c0*/  @P1 STG.E desc[UR4][R30.64], R144 ;  /* 0x000000901e001986 */ /* 0x0003e8000c101904 */
[----:B-1----:R-:W4:Y:S01]  /*b08d0*/  LDL.LU R144, [R1+0x1540] ;  /* 0x0015400001907983 */ /* 0x002f220000300800 */
[C---:B------:R-:W-:Y:S02]  /*b08e0*/  LOP3.LUT P2, RZ, R21.reuse, 0x20, RZ, 0xc0, !PT ;  /* 0x0000002015ff7812 */ /* 0x040fe4000784c0ff */
[----:B------:R-:W-:Y:S01]  /*b08f0*/  LOP3.LUT P3, RZ, R21, 0x40, RZ, 0xc0, !PT ;  /* 0x0000004015ff7812 */ /* 0x000fe2000786c0ff */
[----:B------:R-:W-:Y:S01]  /*b0900*/  IMAD.WIDE R30, R141, 0x4, R6 ;  /* 0x000000048d1e7825 */ /* 0x000fe200078e0206 */
[C---:B------:R-:W-:Y:S02]  /*b0910*/  LOP3.LUT P4, RZ, R21.reuse, 0x80, RZ, 0xc0, !PT ;  /* 0x0000008015ff7812 */ /* 0x040fe4000788c0ff */
[----:B------:R-:W-:-:S07]  /*b0920*/  LOP3.LUT P5, RZ, R21, 0x100, RZ, 0xc0, !PT ;  /* 0x0000010015ff7812 */ /* 0x000fce00078ac0ff */
[----:B------:R1:W-:Y:S02]  /*b0930*/  @P2 STG.E desc[UR4][R30.64], R143 ;  /* 0x0000008f1e002986 */ /* 0x0003e4000c101904 */
[----:B-1----:R-:W-:Y:S02]  /*b0940*/  IMAD.WIDE R30, R141, 0x4, R8 ;  /* 0x000000048d1e7825 */ /* 0x002fe400078e0208 */
[----:B------:R-:W4:Y:S04]  /*b0950*/  LDL.LU R143, [R1+0x1140] ;  /* 0x00114000018f7983 */ /* 0x000f280000300800 */
[----:B--2---:R1:W-:Y:S04]  /*b0960*/  @P3 STG.E desc[UR4][R30.64], R142 ;  /* 0x0000008e1e003986 */ /* 0x0043e8000c101904 */
[----:B------:R-:W2:Y:S04]  /*b0970*/  LDL.LU R141, [R1+0xd40] ;  /* 0x000d4000018d7983 */ /* 0x000ea80000300800 */
[----:B-1----:R-:W2:Y:S01]  /*b0980*/  LDL.LU R142, [R1+0x950] ;  /* 0x00095000018e7983 */ /* 0x002ea20000300800 */
[----:B---3--:R-:W-:-:S05]  /*b0990*/  IMAD.WIDE R30, R140, 0x4, R2 ;  /* 0x000000048c1e7825 */ /* 0x008fca00078e0202 */
[----:B------:R1:W-:Y:S02]  /*b09a0*/  @P4 STG.E desc[UR4][R30.64], R139 ;  /* 0x0000008b1e004986 */ /* 0x0003e4000c101904 */
[----:B-1----:R-:W-:Y:S02]  /*b09b0*/  IMAD.WIDE R30, R140, 0x4, R4 ;  /* 0x000000048c1e7825 */ /* 0x002fe400078e0204 */
[----:B------:R-:W3:Y:S04]  /*b09c0*/  LDL.LU R139, [R1+0x550] ;  /* 0x00055000018b7983 */ /* 0x000ee80000300800 */
[----:B----4-:R1:W-:Y:S04]  /*b09d0*/  @P5 STG.E desc[UR4][R30.64], R138 ;  /* 0x0000008a1e005986 */ /* 0x0103e8000c101904 */
[----:B-1----:R-:W4:Y:S01]  /*b09e0*/  LDL.LU R138, [R1+0x2308] ;  /* 0x00230800018a7983 */ /* 0x002f220000300800 */
[----:B------:R-:W-:-:S03]  /*b09f0*/  LOP3.LUT P6, RZ, R21, 0x200000, RZ, 0xc0, !PT ;  /* 0x0020000015ff7812 */ /* 0x000fc600078cc0ff */
[----:B------:R-:W3:Y:S01]  /*b0a00*/  LDL.LU R136, [R1+0x150] ;  /* 0x0001500001887983 */ /* 0x000ee20000300800 */
[----:B------:R-:W-:-:S03]  /*b0a10*/  LOP3.LUT R16, R16, 0xfeffffff, RZ, 0xc0, !PT ;  /* 0xfeffffff10107812 */ /* 0x000fc600078ec0ff */
[----:B------:R-:W3:Y:S04]  /*b0a20*/  LDL.LU R137, [R1+0x1d44] ;  /* 0x001d440001897983 */ /* 0x000ee80000300800 */
[----:B------:R-:W3:Y:S02]  /*b0a30*/  LDL.LU R79, [R1+0x1944] ;  /* 0x00194400014f7983 */ /* 0x000ee40000300800 */
[----:B------:R-:W-:Y:S02]  /*b0a40*/  @P6 LOP3.LUT R16, R16, 0x1000000, RZ, 0xfc, !PT ;  /* 0x0100000010106812 */ /* 0x000fe400078efcff */
[----:B------:R-:W-:Y:S01]  /*b0a50*/  LOP3.LUT P6, RZ, R21, 0x100000, RZ, 0xc0, !PT ;  /* 0x0010000015ff7812 */ /* 0x000fe200078cc0ff */
[----:B------:R-:W3:Y:S01]  /*b0a60*/  LDL.LU R152, [R1+0x1544] ;  /* 0x0015440001987983 */ /* 0x000ee20000300800 */
[----:B------:R-:W-:-:S02]  /*b0a70*/  LOP3.LUT R16, R16, 0xfdffffff, RZ, 0xc0, !PT ;  /* 0xfdffffff10107812 */ /* 0x000fc400078ec0ff */
[C---:B------:R-:W-:Y:S01]  /*b0a80*/  LOP3.LUT P2, RZ, R21.reuse, 0x200, RZ, 0xc0, !PT ;  /* 0x0000020015ff7812 */ /* 0x040fe2000784c0ff */
[----:B------:R-:W-:Y:S01]  /*b0a90*/  IMAD.WIDE R30, R140, 0x4, R6 ;  /* 0x000000048c1e7825 */ /* 0x000fe200078e0206 */
[----:B------:R-:W3:Y:S04]  /*b0aa0*/  LDL.LU R150, [R1+0xd44] ;  /* 0x000d440001967983 */ /* 0x000ee80000300800 */
[----:B------:R-:W3:Y:S03]  /*b0ab0*/  LDL.LU R148, [R1+0x954] ;  /* 0x0009540001947983 */ /* 0x000ee60000300800 */
[----:B------:R-:W-:Y:S01]  /*b0ac0*/  @P6 LOP3.LUT R16, R16, 0x2000000, RZ, 0xfc, !PT ;  /* 0x0200000010106812 */ /* 0x000fe200078efcff */
[----:B------:R-:W3:Y:S01]  /*b0ad0*/  LDL.LU R147, [R1+0x554] ;  /* 0x0005540001937983 */ /* 0x000ee20000300800 */
[----:B------:R-:W-:-:S02]  /*b0ae0*/  LOP3.LUT P6, RZ, R21, 0x80000, RZ, 0xc0, !PT ;  /* 0x0008000015ff7812 */ /* 0x000fc400078cc0ff */
[----:B------:R-:W-:Y:S01]  /*b0af0*/  LOP3.LUT R16, R16, 0xfbffffff, RZ, 0xc0, !PT ;  /* 0xfbffffff10107812 */ /* 0x000fe200078ec0ff */
[----:B------:R-:W3:Y:S04]  /*b0b00*/  LDL.LU R145, [R1+0x2310] ;  /* 0x0023100001917983 */ /* 0x000ee80000300800 */
[----:B------:R-:W3:Y:S06]  /*b0b10*/  LDL.LU R146, [R1+0x154] ;  /* 0x0001540001927983 */ /* 0x000eec0000300800 */
        /* <DEDUP_REMOVED lines=12> */
[C---:B------:R-:W-:Y:S02]  /*b0be0*/  LOP3.LUT P3, RZ, R21.reuse, 0x400, RZ, 0xc0, !PT ;  /* 0x0000040015ff7812 */ /* 0x040fe4000786c0ff */
[----:B------:R-:W-:-:S07]  /*b0bf0*/  LOP3.LUT P4, RZ, R21, 0x800, RZ, 0xc0, !PT ;  /* 0x0000080015ff7812 */ /* 0x000fce000788c0ff */
[----:B------:R-:W-:Y:S02]  /*b0c00*/  @P6 LOP3.LUT R16, R16, 0x40000000, RZ, 0xfc, !PT ;  /* 0x4000000010106812 */ /* 0x000fe400078efcff */
[C---:B------:R-:W-:Y:S02]  /*b0c10*/  LOP3.LUT P6, RZ, R21.reuse, 0x4000, RZ, 0xc0, !PT ;  /* 0x0000400015ff7812 */ /* 0x040fe400078cc0ff */
[----:B------:R-:W-:Y:S02]  /*b0c20*/  LOP3.LUT P5, RZ, R21, 0x1000, RZ, 0xc0, !PT ;  /* 0x0000100015ff7812 */ /* 0x000fe400078ac0ff */
[----:B------:R-:W-:-:S09]  /*b0c30*/  LOP3.LUT R16, R16, 0x7fffffff, RZ, 0xc0, !PT ;  /* 0x7fffffff10107812 */ /* 0x000fd200078ec0ff */
[----:B------:R-:W-:Y:S02]  /*b0c40*/  @P6 LOP3.LUT R16, R16, 0x80000000, RZ, 0xfc, !PT ;  /* 0x8000000010106812 */ /* 0x000fe400078efcff */
[----:B------:R-:W-:Y:S01]  /*b0c50*/  LOP3.LUT P6, RZ, R21, 0x2000, RZ, 0xc0, !PT ;  /* 0x0000200015ff7812 */ /* 0x000fe200078cc0ff */
[----:B------:R1:W-:Y:S02]  /*b0c60*/  @P2 STG.E desc[UR4][R30.64], R144 ;  /* 0x000000901e002986 */ /* 0x0003e4000c101904 */
[----:B-1----:R-:W-:Y:S02]  /*b0c70*/  IMAD.WIDE R30, R140, 0x4, R8 ;  /* 0x000000048c1e7825 */ /* 0x002fe400078e0208 */
[----:B------:R-:W3:Y:S04]  /*b0c80*/  LDL.LU R140, [R1+0x2314] ;  /* 0x00231400018c7983 */ /* 0x000ee80000300800 */
[----:B------:R-:W3:Y:S04]  /*b0c90*/  LDL.LU R149, [R1+0x1144] ;  /* 0x0011440001957983 */ /* 0x000ee80000300800 */
[----:B------:R-:W3:Y:S04]  /*b0ca0*/  LDL.LU R144, [R1+0x1d48] ;  /* 0x001d480001907983 */ /* 0x000ee80000300800 */
[----:B------:R4:W-:Y:S02]  /*b0cb0*/  @P3 STG.E desc[UR4][R30.64], R143 ;  /* 0x0000008f1e003986 */ /* 0x0009e4000c101904 */
[----:B----4-:R-:W-:-:S05]  /*b0cc0*/  IMAD.WIDE R30, R138, 0x4, R2 ;  /* 0x000000048a1e7825 */ /* 0x010fca00078e0202 */
[----:B--2---:R1:W-:Y:S02]  /*b0cd0*/  @P4 STG.E desc[UR4][R30.64], R141 ;  /* 0x0000008d1e004986 */ /* 0x0043e4000c101904 */
[C---:B-1----:R-:W-:Y:S02]  /*b0ce0*/  IMAD.WIDE R30, R138.reuse, 0x4, R4 ;  /* 0x000000048a1e7825 */ /* 0x042fe400078e0204 */
[----:B------:R-:W2:Y:S04]  /*b0cf0*/  LDL.LU R141, [R1+0x1948] ;  /* 0x00194800018d7983 */ /* 0x000ea80000300800 */
[----:B------:R1:W-:Y:S02]  /*b0d00*/  @P5 STG.E desc[UR4][R30.64], R142 ;  /* 0x0000008e1e005986 */ /* 0x0003e4000c101904 */
[----:B-1----:R-:W-:-:S02]  /*b0d10*/  IMAD.WIDE R30, R138, 0x4, R6 ;  /* 0x000000048a1e7825 */ /* 0x002fc400078e0206 */
[----:B------:R-:W4:Y:S04]  /*b0d20*/  LDL.LU R142, [R1+0x1548] ;  /* 0x00154800018e7983 */ /* 0x000f280000300800 */
[----:B---3--:R1:W-:Y:S02]  /*b0d30*/  @P6 STG.E desc[UR4][R30.64], R139 ;  /* 0x0000008b1e006986 */ /* 0x0083e4000c101904 */
[----:B-1----:R-:W-:Y:S02]  /*b0d40*/  IMAD.WIDE R30, R138, 0x4, R8 ;  /* 0x000000048a1e7825 */ /* 0x002fe400078e0208 */
[----:B------:R-:W3:Y:S04]  /*b0d50*/  LDL.LU R139, [R1+0x1148] ;  /* 0x00114800018b7983 */ /* 0x000ee80000300800 */
[----:B------:R-:W3:Y:S04]  /*b0d60*/  LDL.LU R138, [R1+0xd48] ;  /* 0x000d4800018a7983 */ /* 0x000ee80000300800 */
        /* <DEDUP_REMOVED lines=14> */
[C---:B------:R-:W-:Y:S02]  /*b0e50*/  LOP3.LUT P0, RZ, R21.reuse, 0x400000, RZ, 0xc0, !PT ;  /* 0x0040000015ff7812 */ /* 0x040fe4000780c0ff */
[C---:B------:R-:W-:Y:S02]  /*b0e60*/  LOP3.LUT P1, RZ, R21.reuse, 0x800000, RZ, 0xc0, !PT ;  /* 0x0080000015ff7812 */ /* 0x040fe4000782c0ff */
[C---:B------:R-:W-:Y:S02]  /*b0e70*/  LOP3.LUT P2, RZ, R21.reuse, 0x1000000, RZ, 0xc0, !PT ;  /* 0x0100000015ff7812 */ /* 0x040fe4000784c0ff */
[C---:B------:R-:W-:Y:S02]  /*b0e80*/  LOP3.LUT P3, RZ, R21.reuse, 0x2000000, RZ, 0xc0, !PT ;  /* 0x0200000015ff7812 */ /* 0x040fe4000786c0ff */
[----:B------:R-:W-:-:S02]  /*b0e90*/  LOP3.LUT P4, RZ, R21, 0x4000000, RZ, 0xc0, !PT ;  /* 0x0400000015ff7812 */ /* 0x000fc4000788c0ff */
[----:B------:R-:W-:Y:S01]  /*b0ea0*/  LOP3.LUT P5, RZ, R21, 0x8000000, RZ, 0xc0, !PT ;  /* 0x0800000015ff7812 */ /* 0x000fe200078ac0ff */
[----:B------:R1:W-:Y:S01]  /*b0eb0*/  @P6 STG.E desc[UR4][R30.64], R149 ;  /* 0x000000951e006986 */ /* 0x0003e2000c101904 */
[----:B------:R-:W-:Y:S01]  /*b0ec0*/  LOP3.LUT P6, RZ, R16, 0x4000000, RZ, 0xc0, !PT ;  /* 0x0400000010ff7812 */ /* 0x000fe200078cc0ff */
[----:B-1----:R-:W-:-:S12]  /*b0ed0*/  IMAD.WIDE R30, R145, 0x4, R2 ;  /* 0x00000004911e7825 */ /* 0x002fd800078e0202 */
[----:B------:R1:W-:Y:S01]  /*b0ee0*/  @P6 STG.E desc[UR4][R30.64], R150 ;  /* 0x000000961e006986 */ /* 0x0003e2000c101904 */
[C---:B------:R-:W-:Y:S01]  /*b0ef0*/  LOP3.LUT P6, RZ, R16.reuse, 0x2000000, RZ, 0xc0, !PT ;  /* 0x0200000010ff7812 */ /* 0x040fe200078cc0ff */
[C---:B-1----:R-:W-:Y:S02]  /*b0f00*/  IMAD.WIDE R30, R145.reuse, 0x4, R4 ;  /* 0x00000004911e7825 */ /* 0x042fe400078e0204 */
[----:B------:R-:W3:Y:S10]  /*b0f10*/  LDL.LU R150, [R1+0x2320] ;  /* 0x0023200001967983 */ /* 0x000ef40000300800 */
[----:B------:R1:W-:Y:S01]  /*b0f20*/  @P6 STG.E desc[UR4][R30.64], R148 ;  /* 0x000000941e006986 */ /* 0x0003e2000c101904 */
[----:B------:R-:W-:Y:S01]  /*b0f30*/  LOP3.LUT P6, RZ, R16, 0x1000000, RZ, 0xc0, !PT ;  /* 0x0100000010ff7812 */ /* 0x000fe200078cc0ff */
[----:B-1----:R-:W-:-:S12]  /*b0f40*/  IMAD.WIDE R30, R145, 0x4, R6 ;  /* 0x00000004911e7825 */ /* 0x002fd800078e0206 */
[----:B------:R1:W-:Y:S02]  /*b0f50*/  @P6 STG.E desc[UR4][R30.64], R147 ;  /* 0x000000931e006986 */ /* 0x0003e4000c101904 */
[----:B-1----:R-:W-:-:S05]  /*b0f60*/  IMAD.WIDE R30, R145, 0x4, R8 ;  /* 0x00000004911e7825 */ /* 0x002fca00078e0208 */
[----:B------:R1:W-:Y:S02]  /*b0f70*/  @P0 STG.E desc[UR4][R30.64], R146 ;  /* 0x000000921e000986 */ /* 0x0003e4000c101904 */
[----:B-1----:R-:W-:-:S05]  /*b0f80*/  IMAD.WIDE R30, R140, 0x4, R2 ;  /* 0x000000048c1e7825 */ /* 0x002fca00078e0202 */
[----:B------:R1:W-:Y:S02]  /*b0f90*/  @P1 STG.E desc[UR4][R30.64], R144 ;  /* 0x000000901e001986 */ /* 0x0003e4000c101904 */
[----:B-1----:R-:W-:-:S05]  /*b0fa0*/  IMAD.WIDE R30, R140, 0x4, R4 ;  /* 0x000000048c1e7825 */ /* 0x002fca00078e0204 */
[----:B--2---:R1:W-:Y:S02]  /*b0fb0*/  @P2 STG.E desc[UR4][R30.64], R141 ;  /* 0x0000008d1e002986 */ /* 0x0043e4000c101904 */
[----:B-1----:R-:W-:-:S05]  /*b0fc0*/  IMAD.WIDE R30, R140, 0x4, R6 ;  /* 0x000000048c1e7825 */ /* 0x002fca00078e0206 */
[----:B----4-:R1:W-:Y:S02]  /*b0fd0*/  @P3 STG.E desc[UR4][R30.64], R142 ;  /* 0x0000008e1e003986 */ /* 0x0103e4000c101904 */
[----:B-1----:R-:W-:-:S05]  /*b0fe0*/  IMAD.WIDE R30, R140, 0x4, R8 ;  /* 0x000000048c1e7825 */ /* 0x002fca00078e0208 */
[----:B---3--:R1:W-:Y:S02]  /*b0ff0*/  @P4 STG.E desc[UR4][R30.64], R139 ;  /* 0x0000008b1e004986 */ /* 0x0083e4000c101904 */
[----:B-1----:R-:W-:-:S05]  /*b1000*/  IMAD.WIDE R30, R143, 0x4, R2 ;  /* 0x000000048f1e7825 */ /* 0x002fca00078e0202 */
[----:B------:R1:W-:Y:S04]  /*b1010*/  @P5 STG.E desc[UR4][R30.64], R138 ;  /* 0x0000008a1e005986 */ /* 0x0003e8000c101904 */
[----:B-1----:R-:W2:Y:S04]  /*b1020*/  LDL.LU R138, [R1+0x958] ;  /* 0x00095800018a7983 */ /* 0x002ea80000300800 */
[----:B------:R-:W3:Y:S04]  /*b1030*/  LDL.LU R144, [R1+0x558] ;  /* 0x0005580001907983 */ /* 0x000ee80000300800 */
[----:B------:R-:W4:Y:S04]  /*b1040*/  LDL.LU R141, [R1+0x158] ;  /* 0x00015800018d7983 */ /* 0x000f280000300800 */
[----:B------:R-:W4:Y:S04]  /*b1050*/  LDL.LU R139, [R1+0x1d4c] ;  /* 0x001d4c00018b7983 */ /* 0x000f280000300800 */
[----:B------:R-:W4:Y:S04]  /*b1060*/  LDL.LU R142, [R1+0x194c] ;  /* 0x00194c00018e7983 */ /* 0x000f280000300800 */
[----:B------:R-:W4:Y:S04]  /*b1070*/  LDL.LU R140, [R1+0x154c] ;  /* 0x00154c00018c7983 */ /* 0x000f280000300800 */
[----:B------:R-:W4:Y:S01]  /*b1080*/  LDL.LU R79, [R1+0x231c] ;  /* 0x00231c00014f7983 */ /* 0x000f220000300800 */
[----:B------:R-:W-:Y:S01]  /*b1090*/  LOP3.LUT P2, RZ, R21, 0x10000000, RZ, 0xc0, !PT ;  /* 0x1000000015ff7812 */ /* 0x000fe2000784c0ff */
[----:B------:R-:W-:Y:S01]  /*b10a0*/  IMAD.WIDE R30, R143, 0x4, R4 ;  /* 0x000000048f1e7825 */ /* 0x000fe200078e0204 */
[----:B------:R-:W-:-:S02]  /*b10b0*/  LOP3.LUT P6, RZ, R22, 0x100, RZ, 0xc0, !PT ;  /* 0x0000010016ff7812 */ /* 0x000fc400078cc0ff */
        /* <DEDUP_REMOVED lines=12> */
[----:B------:R-:W-:Y:S01]  /*b1180*/  LOP3.LUT P6, RZ, R22, 0x10, RZ, 0xc0, !PT ;  /* 0x0000001016ff7812 */ /* 0x000fe200078cc0ff */
[----:B--2---:R1:W-:Y:S04]  /*b1190*/  @P2 STG.E desc[UR4][R30.64], R138 ;  /* 0x0000008a1e002986 */ /* 0x0043e8000c101904 */
[----:B-1----:R-:W2:Y:S04]  /*b11a0*/  LDL.LU R138, [R1+0x114c] ;  /* 0x00114c00018a7983 */ /* 0x002ea80000300800 */
[----:B------:R-:W2:Y:S01]  /*b11b0*/  LDL.LU R152, [R1+0xd4c] ;  /* 0x000d4c0001987983 */ /* 0x000ea20000300800 */
[----:B------:R-:W-:-:S03]  /*b11c0*/  LOP3.LUT R16, R16, 0xffefffff, RZ, 0xc0, !PT ;  /* 0xffefffff10107812 */ /* 0x000fc600078ec0ff */
[----:B------:R-:W2:Y:S01]  /*b11d0*/  LDL.LU R151, [R1+0x95c] ;  /* 0x00095c0001977983 */ /* 0x000ea20000300800 */
[----:B------:R-:W-:Y:S01]  /*b11e0*/  @P6 LOP3.LUT R16, R16, 0x100000, RZ, 0xfc, !PT ;  /* 0x0010000010106812 */ /* 0x000fe200078efcff */
[----:B------:R-:W-:Y:S01]  /*b11f0*/  IMAD.WIDE R30, R143, 0x4, R6 ;  /* 0x000000048f1e7825 */ /* 0x000fe200078e0206 */
[----:B------:R-:W-:-:S04]  /*b1200*/  LOP3.LUT P6, RZ, R22, 0x8, RZ, 0xc0, !PT ;  /* 0x0000000816ff7812 */ /* 0x000fc800078cc0ff */
[----:B---3--:R1:W-:Y:S01]  /*b1210*/  @P3 STG.E desc[UR4][R30.64], R144 ;  /* 0x000000901e003986 */ /* 0x0083e2000c101904 */
[----:B------:R-:W-:-:S03]  /*b1220*/  LOP3.LUT R16, R16, 0xffdfffff, RZ, 0xc0, !PT ;  /* 0xffdfffff10107812 */ /* 0x000fc600078ec0ff */
[----:B-1----:R-:W3:Y:S04]  /*b1230*/  LDL.LU R144, [R1+0x2324] ;  /* 0x0023240001907983 */ /* 0x002ee80000300800 */
[----:B------:R-:W3:Y:S01]  /*b1240*/  LDL.LU R149, [R1+0x55c] ;  /* 0x00055c0001957983 */ /* 0x000ee20000300800 */
[----:B------:R-:W-:Y:S02]  /*b1250*/  @P6 LOP3.LUT R16, R16, 0x200000, RZ, 0xfc, !PT ;  /* 0x0020000010106812 */ /* 0x000fe400078efcff */
[----:B------:R-:W-:Y:S01]  /*b1260*/  LOP3.LUT P6, RZ, R22, 0x4, RZ, 0xc0, !PT ;  /* 0x0000000416ff7812 */ /* 0x000fe200078cc0ff */
[----:B------:R-:W3:Y:S01]  /*b1270*/  LDL.LU R148, [R1+0x15c] ;  /* 0x00015c0001947983 */ /* 0x000ee20000300800 */
[----:B------:R-:W-:Y:S02]  /*b1280*/  LOP3.LUT R16, R16, 0xffbfffff, RZ, 0xc0, !PT ;  /* 0xffbfffff10107812 */ /* 0x000fe400078ec0ff */
[C---:B------:R-:W-:Y:S01]  /*b1290*/  LOP3.LUT P4, RZ, R21.reuse, 0x40000000, RZ, 0xc0, !PT ;  /* 0x4000000015ff7812 */ /* 0x040fe2000788c0ff */
[----:B------:R-:W3:Y:S01]  /*b12a0*/  LDL.LU R147, [R1+0x1ea0] ;  /* 0x001ea00001937983 */ /* 0x000ee20000300800 */
[----:B------:R-:W-:Y:S01]  /*b12b0*/  LOP3.LUT P5, RZ, R21, 0x80000000, RZ, 0xc0, !PT ;  /* 0x8000000015ff7812 */ /* 0x000fe200078ac0ff */
[----:B------:R-:W-:-:S02]  /*b12c0*/  IMAD.WIDE R30, R143, 0x4, R8 ;  /* 0x000000048f1e7825 */ /* 0x000fc400078e0208 */
[----:B------:R-:W3:Y:S04]  /*b12d0*/  LDL.LU R145, [R1+0x1d50] ;  /* 0x001d500001917983 */ /* 0x000ee80000300800 */
[----:B------:R-:W-:Y:S02]  /*b12e0*/  @P6 LOP3.LUT R16, R16, 0x400000, RZ, 0xfc, !PT ;  /* 0x0040000010106812 */ /* 0x000fe400078efcff */
[----:B------:R-:W-:Y:S02]  /*b12f0*/  LOP3.LUT P6, RZ, R22, 0x2, RZ, 0xc0, !PT ;  /* 0x0000000216ff7812 */ /* 0x000fe400078cc0ff */
[----:B------:R-:W-:Y:S01]  /*b1300*/  LOP3.LUT R16, R16, 0xff7fffff, RZ, 0xc0, !PT ;  /* 0xff7fffff10107812 */ /* 0x000fe200078ec0ff */
[----:B----4-:R1:W-:Y:S10]  /*b1310*/  @P4 STG.E desc[UR4][R30.64], R141 ;  /* 0x0000008d1e004986 */ /* 0x0103f4000c101904 */
[----:B------:R-:W-:-:S02]  /*b1320*/  @P6 LOP3.LUT R16, R16, 0x800000, RZ, 0xfc, !PT ;  /* 0x0080000010106812 */ /* 0x000fc400078efcff */
[----:B------:R-:W-:Y:S01]  /*b1330*/  LOP3.LUT P6, RZ, R22, 0x1, RZ, 0xc0, !PT ;  /* 0x0000000116ff7812 */ /* 0x000fe200078cc0ff */
[----:B-1----:R-:W-:-:S05]  /*b1340*/  IMAD.WIDE R30, R79, 0x4, R2 ;  /* 0x000000044f1e7825 */ /* 0x002fca00078e0202 */
[----:B------:R1:W-:Y:S02]  /*b1350*/  @P5 STG.E desc[UR4][R30.64], R139 ;  /* 0x0000008b1e005986 */ /* 0x0003e4000c101904 */
[----:B-1----:R-:W-:Y:S02]  /*b1360*/  IMAD.WIDE R30, R79, 0x4, R4 ;  /* 0x000000044f1e7825 */ /* 0x002fe400078e0204 */
[----:B------:R-:W4:Y:S04]  /*b1370*/  LDL.LU R139, [R1+0x2328] ;  /* 0x00232800018b7983 */ /* 0x000f280000300800 */
[----:B------:R-:W4:Y:S04]  /*b1380*/  LDL.LU R146, [R1+0x1950] ;  /* 0x0019500001927983 */ /* 0x000f280000300800 */
[----:B------:R1:W-:Y:S01]  /*b1390*/  @P6 STG.E desc[UR4][R30.64], R142 ;  /* 0x0000008e1e006986 */ /* 0x0003e2000c101904 */
[----:B------:R-:W-:-:S03]  /*b13a0*/  LOP3.LUT P6, RZ, R16, 0x800000, RZ, 0xc0, !PT ;  /* 0x0080000010ff7812 */ /* 0x000fc600078cc0ff */
[----:B------:R-:W4:Y:S04]  /*b13b0*/  LDL.LU R143, [R1+0x1550] ;  /* 0x00155000018f7983 */ /* 0x000f280000300800 */
[----:B------:R-:W4:Y:S01]  /*b13c0*/  LDL.LU R141, [R1+0x1150] ;  /* 0x00115000018d7983 */ /* 0x000f220000300800 */
[----:B-1----:R-:W-:-:S03]  /*b13d0*/  IMAD.WIDE R30, R79, 0x4, R6 ;  /* 0x000000044f1e7825 */ /* 0x002fc600078e0206 */
[----:B------:R-:W4:Y:S04]  /*b13e0*/  LDL.LU R142, [R1+0xd50] ;  /* 0x000d5000018e7983 */ /* 0x000f280000300800 */
[----:B------:R1:W-:Y:S01]  /*b13f0*/  @P6 STG.E desc[UR4][R30.64], R140 ;  /* 0x0000008c1e006986 */ /* 0x0003e2000c101904 */
[----:B------:R-:W-:-:S03]  /*b1400*/  LOP3.LUT P6, RZ, R16, 0x400000, RZ, 0xc0, !PT ;  /* 0x0040000010ff7812 */ /* 0x000fc600078cc0ff */
[----:B-1----:R-:W4:Y:S01]  /*b1410*/  LDL.LU R140, [R1+0x960] ;  /* 0x00096000018c7983 */ /* 0x002f220000300800 */
[----:B------:R-:W-:-:S09]  /*b1420*/  IMAD.WIDE R30, R79, 0x4, R8 ;  /* 0x000000044f1e7825 */ /* 0x000fd200078e0208 */
        /* <DEDUP_REMOVED lines=25> */
[----:B----4-:R1:W-:Y:S01]  /*b15c0*/  @P0 STG.E desc[UR4][R30.64], R146 ;  /* 0x000000921e000986 */ /* 0x0103e2000c101904 */
        /* <DEDUP_REMOVED lines=8> */
[----:B------:R1:W-:Y:S02]  /*b1650*/  @P3 STG.E desc[UR4][R30.64], R142 ;  /* 0x0000008e1e003986 */ /* 0x0003e4000c101904 */
[C---:B-1----:R-:W-:Y:S02]  /*b1660*/  IMAD.WIDE R30, R139.reuse, 0x4, R6 ;  /* 0x000000048b1e7825 */ /* 0x042fe400078e0206 */
[----:B------:R-:W4:Y:S04]  /*b1670*/  LDL.LU R142, [R1+0x1ea4] ;  /* 0x001ea400018e7983 */ /* 0x000f280000300800 */
[----:B------:R1:W-:Y:S02]  /*b1680*/  @P4 STG.E desc[UR4][R30.64], R140 ;  /* 0x0000008c1e004986 */ /* 0x0003e4000c101904 */
[----:B-1----:R-:W-:-:S02]  /*b1690*/  IMAD.WIDE R30, R139, 0x4, R8 ;  /* 0x000000048b1e7825 */ /* 0x002fc400078e0208 */
[----:B------:R-:W3:Y:S04]  /*b16a0*/  LDL.LU R140, [R1+0x1d54] ;  /* 0x001d5400018c7983 */ /* 0x000ee80000300800 */
[----:B------:R-:W3:Y:S04]  /*b16b0*/  LDL.LU R139, [R1+0x1954] ;  /* 0x00195400018b7983 */ /* 0x000ee80000300800 */
[----:B--2---:R1:W-:Y:S04]  /*b16c0*/  @P5 STG.E desc[UR4][R30.64], R138 ;  /* 0x0000008a1e005986 */ /* 0x0043e8000c101904 */
[----:B-1----:R-:W2:Y:S04]  /*b16d0*/  LDL.LU R138, [R1+0x232c] ;  /* 0x00232c00018a7983 */ /* 0x002ea80000300800 */
        /* <DEDUP_REMOVED lines=10> */
[----:B------:R-:W-:-:S03]  /*b1780*/  LOP3.LUT P2, RZ, R22, 0x8000, RZ, 0xc0, !PT ;  /* 0x0000800016ff7812 */ /* 0x000fc6000784c0ff */
[----:B------:R-:W3:Y:S04]  /*b1790*/  LDL.LU R145, [R1+0x1158] ;  /* 0x0011580001917983 */ /* 0x000ee80000300800 */
[----:B------:R-:W3:Y:S01]  /*b17a0*/  LDL.LU R146, [R1+0xd58] ;  /* 0x000d580001927983 */ /* 0x000ee20000300800 */
[----:B------:R-:W-:-:S03]  /*b17b0*/  LOP3.LUT P3, RZ, R22, 0x10000, RZ, 0xc0, !PT ;  /* 0x0001000016ff7812 */ /* 0x000fc6000786c0ff */
[----:B------:R-:W3:Y:S04]  /*b17c0*/  LDL.LU R143, [R1+0x968] ;  /* 0x00096800018f7983 */ /* 0x000ee80000300800 */
        /* <DEDUP_REMOVED lines=22> */
[----:B----4-:R1:W-:Y:S02]  /*b1930*/  @P2 STG.E desc[UR4][R30.64], R142 ;  /* 0x0000008e1e002986 */ /* 0x0103e4000c101904 */
[C---:B-1----:R-:W-:Y:S02]  /*b1940*/  IMAD.WIDE R30, R138.reuse, 0x4, R4 ;  /* 0x000000048a1e7825 */ /* 0x042fe400078e0204 */
[----:B------:R-:W2:Y:S04]  /*b1950*/  LDL.LU R142, [R1+0x568] ;  /* 0x00056800018e7983 */ /* 0x000ea80000300800 */
[----:B---3--:R1:W-:Y:S02]  /*b1960*/  @P3 STG.E desc[UR4][R30.64], R140 ;  /* 0x0000008c1e003986 */ /* 0x0083e4000c101904 */
        /* <DEDUP_REMOVED lines=50> */
[----:B-1----:R-:W-:Y:S02]  /*b1c90*/  IMAD.WIDE R30, R141, 0x4, R8 ;  /* 0x000000048d1e7825 */ /* 0x002fe400078e0208 */
[----:B------:R-:W4:Y:S04]  /*b1ca0*/  LDL.LU R143, [R1+0x155c] ;  /* 0x00155c00018f7983 */ /* 0x000f280000300800 */
[----:B------:R-:W4:Y:S04]  /*b1cb0*/  LDL.LU R141, [R1+0x115c] ;  /* 0x00115c00018d7983 */ /* 0x000f280000300800 */
[----:B--2---:R1:W-:Y:S04]  /*b1cc0*/  @P2 STG.E desc[UR4][R30.64], R142 ;  /* 0x0000008e1e002986 */ /* 0x0043e8000c101904 */
[----:B-1----:R-:W2:Y:S01]  /*b1cd0*/  LDL.LU R142, [R1+0xd5c] ;  /* 0x000d5c00018e7983 */ /* 0x002ea20000300800 */
[----:B---3--:R-:W-:-:S05]  /*b1ce0*/  IMAD.WIDE R30, R144, 0x4, R2 ;  /* 0x00000004901e7825 */ /* 0x008fca00078e0202 */
[----:B------:R1:W-:Y:S02]  /*b1cf0*/  @P3 STG.E desc[UR4][R30.64], R140 ;  /* 0x0000008c1e003986 */ /* 0x0003e4000c101904 */
[C---:B-1----:R-:W-:Y:S02]  /*b1d00*/  IMAD.WIDE R30, R144.reuse, 0x4, R4 ;  /* 0x00000004901e7825 */ /* 0x042fe400078e0204 */
[----:B------:R-:W3:Y:S04]  /*b1d10*/  LDL.LU R140, [R1+0x96c] ;  /* 0x00096c00018c7983 */ /* 0x000ee80000300800 */
[----:B----4-:R1:W-:Y:S04]  /*b1d20*/  @P4 STG.E desc[UR4][R30.64], R139 ;  /* 0x0000008b1e004986 */ /* 0x0103e8000c101904 */
[----:B-1----:R-:W4:Y:S01]  /*b1d30*/  LDL.LU R139, [R1+0x2340] ;  /* 0x00234000018b7983 */ /* 0x002f220000300800 */
[----:B------:R-:W-:Y:S01]  /*b1d40*/  LOP3.LUT P5, RZ, R23, 0x2, RZ, 0xc0, !PT ;  /* 0x0000000217ff7812 */ /* 0x000fe200078ac0ff */
[----:B------:R-:W-:-:S12]  /*b1d50*/  IMAD.WIDE R30, R144, 0x4, R6 ;  /* 0x00000004901e7825 */ /* 0x000fd800078e0206 */
[----:B------:R1:W-:Y:S04]  /*b1d60*/  @P5 STG.E desc[UR4][R30.64], R138 ;  /* 0x0000008a1e005986 */ /* 0x0003e8000c101904 */
[----:B-1----:R-:W3:Y:S04]  /*b1d70*/  LDL.LU R138, [R1+0x56c] ;  /* 0x00056c00018a7983 */ /* 0x002ee80000300800 */
[----:B------:R-:W3:Y:S04]  /*b1d80*/  LDL.LU R152, [R1+0x2344] ;  /* 0x0023440001987983 */ /* 0x000ee80000300800 */
[----:B------:R-:W3:Y:S04]  /*b1d90*/  LDL.LU R136, [R1+0x1d60] ;  /* 0x001d600001887983 */ /* 0x000ee80000300800 */
[----:B------:R-:W3:Y:S01]  /*b1da0*/  LDL.LU R137, [R1+0x1960] ;  /* 0x0019600001897983 */ /* 0x000ee20000300800 */
        /* <DEDUP_REMOVED lines=8> */
[----:B------:R-:W-:-:S03]  /*b1e30*/  LOP3.LUT R16, R16, 0xfffffffd, RZ, 0xc0, !PT ;  /* 0xfffffffd10107812 */ /* 0x000fc600078ec0ff */
[----:B------:R-:W3:Y:S01]  /*b1e40*/  LDL.LU R150, [R1+0x970] ;  /* 0x0009700001967983 */ /* 0x000ee20000300800 */
[C---:B------:R-:W-:Y:S02]  /*b1e50*/  LOP3.LUT P2, RZ, R23.reuse, 0x4, RZ, 0xc0, !PT ;  /* 0x0000000417ff7812 */ /* 0x040fe4000784c0ff */
[C---:B------:R-:W-:Y:S01]  /*b1e60*/  LOP3.LUT P3, RZ, R23.reuse, 0x8, RZ, 0xc0, !PT ;  /* 0x0000000817ff7812 */ /* 0x040fe2000786c0ff */
[----:B------:R-:W3:Y:S04]  /*b1e70*/  LDL.LU R148, [R1+0x570] ;  /* 0x0005700001947983 */ /* 0x000ee80000300800 */
[----:B------:R-:W-:Y:S02]  /*b1e80*/  @P6 LOP3.LUT R16, R16, 0x2, RZ, 0xfc, !PT ;  /* 0x0000000210106812 */ /* 0x000fe400078efcff */
[----:B------:R-:W-:-:S02]  /*b1e90*/  LOP3.LUT P6, RZ, R23, 0x1000, RZ, 0xc0, !PT ;  /* 0x0000100017ff7812 */ /* 0x000fc400078cc0ff */
[----:B------:R-:W-:-:S11]  /*b1ea0*/  LOP3.LUT R16, R16, 0xfffffffb, RZ, 0xc0, !PT ;  /* 0xfffffffb10107812 */ /* 0x000fd600078ec0ff */
[----:B------:R-:W-:Y:S02]  /*b1eb0*/  @P6 LOP3.LUT R16, R16, 0x4, RZ, 0xfc, !PT ;  /* 0x0000000410106812 */ /* 0x000fe400078efcff */
[----:B------:R-:W-:Y:S02]  /*b1ec0*/  LOP3.LUT P6, RZ, R23, 0x800, RZ, 0xc0, !PT ;  /* 0x0000080017ff7812 */ /* 0x000fe400078cc0ff */
[----:B------:R-:W-:Y:S01]  /*b1ed0*/  LOP3.LUT R16, R16, 0xfffffff7, RZ, 0xc0, !PT ;  /* 0xfffffff710107812 */ /* 0x000fe200078ec0ff */
[----:B------:R-:W-:-:S10]  /*b1ee0*/  IMAD.WIDE R30, R144, 0x4, R8 ;  /* 0x00000004901e7825 */ /* 0x000fd400078e0208 */
        /* <DEDUP_REMOVED lines=11> */
[C---:B------:R-:W-:Y:S01]  /*b1fa0*/  LOP3.LUT P6, RZ, R23.reuse, 0x80, RZ, 0xc0, !PT ;  /* 0x0000008017ff7812 */ /* 0x040fe200078cc0ff */
[----:B------:R4:W-:Y:S01]  /*b1fb0*/  @P2 STG.E desc[UR4][R30.64], R143 ;  /* 0x0000008f1e002986 */ /* 0x0009e2000c101904 */
[----:B------:R-:W-:Y:S02]  /*b1fc0*/  LOP3.LUT P5, RZ, R23, 0x20, RZ, 0xc0, !PT ;  /* 0x0000002017ff7812 */ /* 0x000fe400078ac0ff */
[----:B------:R-:W-:-:S09]  /*b1fd0*/  LOP3.LUT R16, R16, 0xffffff7f, RZ, 0xc0, !PT ;  /* 0xffffff7f10107812 */ /* 0x000fd200078ec0ff */
[----:B------:R-:W-:Y:S02]  /*b1fe0*/  @P6 LOP3.LUT R16, R16, 0x80, RZ, 0xfc, !PT ;  /* 0x0000008010106812 */ /* 0x000fe400078efcff */
[----:B------:R-:W-:Y:S01]  /*b1ff0*/  LOP3.LUT P6, RZ, R23, 0x40, RZ, 0xc0, !PT ;  /* 0x0000004017ff7812 */ /* 0x000fe200078cc0ff */
[----:B----4-:R-:W-:-:S05]  /*b2000*/  IMAD.WIDE R30, R139, 0x4, R2 ;  /* 0x000000048b1e7825 */ /* 0x010fca00078e0202 */
[----:B------:R1:W-:Y:S04]  /*b2010*/  @P3 STG.E desc[UR4][R30.64], R141 ;  /* 0x0000008d1e003986 */ /* 0x0003e8000c101904 */
[----:B-1----:R-:W4:Y:S04]  /*b2020*/  LDL.LU R141, [R1+0x234c] ;  /* 0x00234c00018d7983 */ /* 0x002f280000300800 */
[----:B------:R-:W4:Y:S04]  /*b2030*/  LDL.LU R145, [R1+0x170] ;  /* 0x0001700001917983 */ /* 0x000f280000300800 */
[----:B------:R-:W4:Y:S04]  /*b2040*/  LDL.LU R146, [R1+0x1d64] ;  /* 0x001d640001927983 */ /* 0x000f280000300800 */
[----:B------:R-:W4:Y:S01]  /*b2050*/  LDL.LU R144, [R1+0x1964] ;  /* 0x0019640001907983 */ /* 0x000f220000300800 */
[----:B------:R-:W-:-:S03]  /*b2060*/  IMAD.WIDE R30, R139, 0x4, R4 ;  /* 0x000000048b1e7825 */ /* 0x000fc600078e0204 */
[----:B------:R-:W4:Y:S04]  /*b2070*/  LDL.LU R143, [R1+0x1564] ;  /* 0x00156400018f7983 */ /* 0x000f280000300800 */
[----:B--2---:R1:W-:Y:S02]  /*b2080*/  @P4 STG.E desc[UR4][R30.64], R142 ;  /* 0x0000008e1e004986 */ /* 0x0043e4000c101904 */
[----:B-1----:R-:W-:-:S05]  /*b2090*/  IMAD.WIDE R30, R139, 0x4, R6 ;  /* 0x000000048b1e7825 */ /* 0x002fca00078e0206 */
[----:B---3--:R1:W-:Y:S02]  /*b20a0*/  @P5 STG.E desc[UR4][R30.64], R140 ;  /* 0x0000008c1e005986 */ /* 0x0083e4000c101904 */
[----:B-1----:R-:W-:Y:S02]  /*b20b0*/  IMAD.WIDE R30, R139, 0x4, R8 ;  /* 0x000000048b1e7825 */ /* 0x002fe400078e0208 */
[----:B------:R-:W2:Y:S04]  /*b20c0*/  LDL.LU R140, [R1+0x1164] ;  /* 0x00116400018c7983 */ /* 0x000ea80000300800 */
[----:B------:R1:W-:Y:S04]  /*b20d0*/  @P6 STG.E desc[UR4][R30.64], R138 ;  /* 0x0000008a1e006986 */ /* 0x0003e8000c101904 */
[----:B------:R-:W3:Y:S04]  /*b20e0*/  LDL.LU R139, [R1+0xd64] ;  /* 0x000d6400018b7983 */ /* 0x000ee80000300800 */
[----:B-1----:R-:W3:Y:S04]  /*b20f0*/  LDL.LU R138, [R1+0x974] ;  /* 0x00097400018a7983 */ /* 0x002ee80000300800 */
[----:B------:R-:W3:Y:S01]  /*b2100*/  LDL.LU R142, [R1+0x2350] ;  /* 0x00235000018e7983 */ /* 0x000ee20000300800 */
        /* <DEDUP_REMOVED lines=12> */
[C---:B------:R-:W-:Y:S01]  /*b21d0*/  LOP3.LUT P6, RZ, R16.reuse, 0x8, RZ, 0xc0, !PT ;  /* 0x0000000810ff7812 */ /* 0x040fe200078cc0ff */
[----:B-1----:R-:W-:Y:S01]  /*b21e0*/  IMAD.WIDE R30, R147, 0x4, R2 ;  /* 0x00000004931e7825 */ /* 0x002fe200078e0202 */
        /* <DEDUP_REMOVED lines=11> */
[----:B-1----:R-:W-:Y:S01]  /*b22a0*/  IMAD.WIDE R30, R147, 0x4, R8 ;  /* 0x00000004931e7825 */ /* 0x002fe200078e0208 */
[C---:B------:R-:W-:Y:S02]  /*b22b0*/  LOP3.LUT P2, RZ, R23.reuse, 0x20000, RZ, 0xc0, !PT ;  /* 0x0002000017ff7812 */ /* 0x040fe4000784c0ff */
[C---:B------:R-:W-:Y:S02]  /*b22c0*/  LOP3.LUT P3, RZ, R23.reuse, 0x40000, RZ, 0xc0, !PT ;  /* 0x0004000017ff7812 */ /* 0x040fe4000786c0ff */
[C---:B------:R-:W-:Y:S02]  /*b22d0*/  LOP3.LUT P4, RZ, R23.reuse, 0x80000, RZ, 0xc0, !PT ;  /* 0x0008000017ff7812 */ /* 0x040fe4000788c0ff */
[----:B------:R-:W-:-:S03]  /*b22e0*/  LOP3.LUT P5, RZ, R23, 0x100000, RZ, 0xc0, !PT ;  /* 0x0010000017ff7812 */ /* 0x000fc600078ac0ff */
[----:B----4-:R1:W-:Y:S02]  /*b22f0*/  @P6 STG.E desc[UR4][R30.64], R145 ;  /* 0x000000911e006986 */ /* 0x0103e4000c101904 */
[----:B-1----:R-:W-:-:S05]  /*b2300*/  IMAD.WIDE R30, R141, 0x4, R2 ;  /* 0x000000048d1e7825 */ /* 0x002fca00078e0202 */
[----:B------:R1:W-:Y:S02]  /*b2310*/  @P0 STG.E desc[UR4][R30.64], R146 ;  /* 0x000000921e000986 */ /* 0x0003e4000c101904 */
[----:B-1----:R-:W-:-:S05]  /*b2320*/  IMAD.WIDE R30, R141, 0x4, R4 ;  /* 0x000000048d1e7825 */ /* 0x002fca00078e0204 */
[----:B------:R1:W-:Y:S04]  /*b2330*/  @P1 STG.E desc[UR4][R30.64], R144 ;  /* 0x000000901e001986 */ /* 0x0003e8000c101904 */
[----:B-1----:R-:W4:Y:S01]  /*b2340*/  LDL.LU R144, [R1+0x574] ;  /* 0x0005740001907983 */ /* 0x002f220000300800 */
[----:B------:R-:W-:-:S05]  /*b2350*/  IMAD.WIDE R30, R141, 0x4, R6 ;  /* 0x000000048d1e7825 */ /* 0x000fca00078e0206 */
[----:B------:R1:W-:Y:S02]  /*b2360*/  @P2 STG.E desc[UR4][R30.64], R143 ;  /* 0x0000008f1e002986 */ /* 0x0003e4000c101904 */
[----:B-1----:R-:W-:Y:S02]  /*b2370*/  IMAD.WIDE R30, R141, 0x4, R8 ;  /* 0x000000048d1e7825 */ /* 0x002fe400078e0208 */
[----:B------:R-:W4:Y:S04]  /*b2380*/  LDL.LU R143, [R1+0x174] ;  /* 0x00017400018f7983 */ /* 0x000f280000300800 */
[----:B--2---:R3:W-:Y:S04]  /*b2390*/  @P3 STG.E desc[UR4][R30.64], R140 ;  /* 0x0000008c1e003986 */ /* 0x0047e8000c101904 */
[----:B------:R-:W2:Y:S01]  /*b23a0*/  LDL.LU R141, [R1+0x1d68] ;  /* 0x001d6800018d7983 */ /* 0x000ea20000300800 */
[----:B---3--:R-:W-:-:S03]  /*b23b0*/  IMAD.WIDE R30, R142, 0x4, R2 ;  /* 0x000000048e1e7825 */ /* 0x008fc600078e0202 */
[----:B------:R-:W3:Y:S04]  /*b23c0*/  LDL.LU R140, [R1+0x1968] ;  /* 0x00196800018c7983 */ /* 0x000ee80000300800 */
[----:B------:R1:W-:Y:S02]  /*b23d0*/  @P4 STG.E desc[UR4][R30.64], R139 ;  /* 0x0000008b1e004986 */ /* 0x0003e4000c101904 */
[----:B-1----:R-:W-:Y:S02]  /*b23e0*/  IMAD.WIDE R30, R142, 0x4, R4 ;  /* 0x000000048e1e7825 */ /* 0x002fe400078e0204 */
[----:B------:R-:W3:Y:S04]  /*b23f0*/  LDL.LU R139, [R1+0x1568] ;  /* 0x00156800018b7983 */ /* 0x000ee80000300800 */
[----:B------:R1:W-:Y:S04]  /*b2400*/  @P5 STG.E desc[UR4][R30.64], R138 ;  /* 0x0000008a1e005986 */ /* 0x0003e8000c101904 */
[----:B-1----:R-:W2:Y:S01]  /*b2410*/  LDL.LU R138, [R1+0x2354] ;  /* 0x00235400018a7983 */ /* 0x002ea20000300800 */
        /* <DEDUP_REMOVED lines=9> */
[----:B------:R-:W-:Y:S01]  /*b24b0*/  LOP3.LUT P2, RZ, R23, 0x200000, RZ, 0xc0, !PT ;  /* 0x0020000017ff7812 */ /* 0x000fe2000784c0ff */
        /* <DEDUP_REMOVED lines=29> */
[----:B----4-:R1:W-:Y:S02]  /*b2690*/  @P2 STG.E desc[UR4][R30.64], R144 ;  /* 0x000000901e002986 */ /* 0x0103e4000c101904 */
[----:B-1----:R-:W-:Y:S02]  /*b26a0*/  IMAD.WIDE R30, R142, 0x4, R8 ;  /* 0x000000048e1e7825 */ /* 0x002fe400078e0208 */
[----:B------:R-:W4:Y:S04]  /*b26b0*/  LDL.LU R142, [R1+0x2360] ;  /* 0x00236000018e7983 */ /* 0x000f280000300800 */
[----:B------:R-:W4:Y:S04]  /*b26c0*/  LDL.LU R149, [R1+0x178] ;  /* 0x0001780001957983 */ /* 0x000f280000300800 */
[----:B------:R1:W-:Y:S04]  /*b26d0*/  @P3 STG.E desc[UR4][R30.64], R143 ;  /* 0x0000008f1e003986 */ /* 0x0003e8000c101904 */
[----:B------:R-:W4:Y:S04]  /*b26e0*/  LDL.LU R144, [R1+0xd6c] ;  /* 0x000d6c0001907983 */ /* 0x000f280000300800 */
        /* <DEDUP_REMOVED lines=8> */
[----:B------:R1:W-:Y:S02]  /*b2770*/  @P6 STG.E desc[UR4][R30.64], R139 ;  /* 0x0000008b1e006986 */ /* 0x0003e4000c101904 */
[----:B-1----:R-:W-:Y:S02]  /*b2780*/  IMAD.WIDE R30, R138, 0x4, R8 ;  /* 0x000000048a1e7825 */ /* 0x002fe400078e0208 */
        /* <DEDUP_REMOVED lines=21> */
[----:B----4-:R1:W-:Y:S01]  /*b28e0*/  @P6 STG.E desc[UR4][R30.64], R149 ;  /* 0x000000951e006986 */ /* 0x0103e2000c101904 */
[----:B------:R-:W-:Y:S01]  /*b28f0*/  LOP3.LUT P6, RZ, R17, 0x4000000, RZ, 0xc0, !PT ;  /* 0x0400000011ff7812 */ /* 0x000fe200078cc0ff */
[----:B-1----:R-:W-:-:S12]  /*b2900*/  IMAD.WIDE R30, R145, 0x4, R2 ;  /* 0x00000004911e7825 */ /* 0x002fd800078e0202 */
[----:B------:R1:W-:Y:S01]  /*b2910*/  @P6 STG.E desc[UR4][R30.64], R150 ;  /* 0x000000961e006986 */ /* 0x0003e2000c101904 */
[----:B------:R-:W-:Y:S01]  /*b2920*/  LOP3.LUT P6, RZ, R17, 0x2000000, RZ, 0xc0, !PT ;  /* 0x0200000011ff7812 */ /* 0x000fe200078cc0ff */
[----:B-1----:R-:W-:Y:S02]  /*b2930*/  IMAD.WIDE R30, R145, 0x4, R4 ;  /* 0x00000004911e7825 */ /* 0x002fe400078e0204 */
[----:B------:R-:W4:Y:S10]  /*b2940*/  LDL.LU R150, [R1+0x236c] ;  /* 0x00236c0001967983 */ /* 0x000f340000300800 */
        /* <DEDUP_REMOVED lines=9> */
[----:B------:R1:W-:Y:S02]  /*b29e0*/  @P2 STG.E desc[UR4][R30.64], R143 ;  /* 0x0000008f1e002986 */ /* 0x0003e4000c101904 */
[----:B-1----:R-:W-:-:S05]  /*b29f0*/  IMAD.WIDE R30, R142, 0x4, R6 ;  /* 0x000000048e1e7825 */ /* 0x002fca00078e0206 */
[----:B--2---:R1:W-:Y:S02]  /*b2a00*/  @P3 STG.E desc[UR4][R30.64], R141 ;  /* 0x0000008d1e003986 */ /* 0x0043e4000c101904 */
[----:B-1----:R-:W-:Y:S02]  /*b2a10*/  IMAD.WIDE R30, R142, 0x4, R8 ;  /* 0x000000048e1e7825 */ /* 0x002fe400078e0208 */
[----:B------:R-:W2:Y:S04]  /*b2a20*/  LDL.LU R142, [R1+0x1970] ;  /* 0x00197000018e7983 */ /* 0x000ea80000300800 */
[----:B---3--:R1:W-:Y:S04]  /*b2a30*/  @P4 STG.E desc[UR4][R30.64], R140 ;  /* 0x0000008c1e004986 */ /* 0x0083e8000c101904 */
[----:B-1----:R-:W3:Y:S01]  /*b2a40*/  LDL.LU R140, [R1+0x1570] ;  /* 0x00157000018c7983 */ /* 0x002ee20000300800 */
[----:B------:R-:W-:-:S03]  /*b2a50*/  IMAD.WIDE R30, R139, 0x4, R2 ;  /* 0x000000048b1e7825 */ /* 0x000fc600078e0202 */
        /* <DEDUP_REMOVED lines=23> */
[----:B------:R-:W4:Y:S01]  /*b2bd0*/  LDL.LU R144, [R1+0x2370] ;  /* 0x0023700001907983 */ /* 0x000f220000300800 */
[C---:B------:R-:W-:Y:S01]  /*b2be0*/  LOP3.LUT P3, RZ, R24.reuse, 0x200, RZ, 0xc0, !PT ;  /* 0x0000020018ff7812 */ /* 0x040fe2000786c0ff */
[----:B------:R-:W-:Y:S01]  /*b2bf0*/  IMAD.WIDE R30, R139, 0x4, R4 ;  /* 0x000000048b1e7825 */ /* 0x000fe200078e0204 */
[C---:B------:R-:W-:Y:S01]  /*b2c00*/  LOP3.LUT P4, RZ, R24.reuse, 0x400, RZ, 0xc0, !PT ;  /* 0x0000040018ff7812 */ /* 0x040fe2000788c0ff */
[----:B------:R-:W4:Y:S02]  /*b2c10*/  LDL.LU R143, [R1+0x184] ;  /* 0x00018400018f7983 */ /* 0x000f240000300800 */
[----:B------:R-:W-:Y:S02]  /*b2c20*/  @P6 LOP3.LUT R17, R17, 0x40000, RZ, 0xfc, !PT ;  /* 0x0004000011116812 */ /* 0x000fe400078efcff */
[----:B------:R-:W-:Y:S01]  /*b2c30*/  LOP3.LUT P6, RZ, R24, 0x20000, RZ, 0xc0, !PT ;  /* 0x0002000018ff7812 */ /* 0x000fe200078cc0ff */
[----:B------:R-:W4:Y:S01]  /*b2c40*/  LDL.LU R141, [R1+0x1d78] ;  /* 0x001d7800018d7983 */ /* 0x000f220000300800 */
        /* <DEDUP_REMOVED lines=12> */
[----:B------:R-:W-:Y:S02]  /*b2d10*/  LOP3.LUT P6, RZ, R24, 0x2000, RZ, 0xc0, !PT ;  /* 0x0000200018ff7812 */ /* 0x000fe400078cc0ff */
[----:B------:R-:W-:-:S11]  /*b2d20*/  LOP3.LUT R17, R17, 0xff7fffff, RZ, 0xc0, !PT ;  /* 0xff7fffff11117812 */ /* 0x000fd600078ec0ff */
        /* <DEDUP_REMOVED lines=8> */
[----:B----4-:R1:W-:Y:S04]  /*b2db0*/  @P4 STG.E desc[UR4][R30.64], R244 ;  /* 0x000000f41e004986 */ /* 0x0103e8000c101904 */
[----:B------:R-:W4:Y:S01]  /*b2dc0*/  LDL.LU R139, [R1+0x2374] ;  /* 0x00237400018b7983 */ /* 0x000f220000300800 */
[----:B-1----:R-:W-:-:S05]  /*b2dd0*/  IMAD.WIDE R30, R138, 0x4, R2 ;  /* 0x000000048a1e7825 */ /* 0x002fca00078e0202 */
        /* <DEDUP_REMOVED lines=40> */
[----:B------:R1:W-:Y:S02]  /*b3060*/  @P2 STG.E desc[UR4][R30.64], R141 ;  /* 0x0000008d1e002986 */ /* 0x0003e4000c101904 */
[----:B-1----:R-:W-:-:S05]  /*b3070*/  IMAD.WIDE R30, R139, 0x4, R4 ;  /* 0x000000048b1e7825 */ /* 0x002fca00078e0204 */
[----:B--2---:R1:W-:Y:S02]  /*b3080*/  @P3 STG.E desc[UR4][R30.64], R142 ;  /* 0x0000008e1e003986 */ /* 0x0043e4000c101904 */
[----:B-1----:R-:W-:-:S05]  /*b3090*/  IMAD.WIDE R30, R139, 0x4, R6 ;  /* 0x000000048b1e7825 */ /* 0x002fca00078e0206 */
[----:B---3--:R1:W-:Y:S02]  /*b30a0*/  @P4 STG.E desc[UR4][R30.64], R140 ;  /* 0x0000008c1e004986 */ /* 0x0083e4000c101904 */
[----:B-1----:R-:W-:-:S05]  /*b30b0*/  IMAD.WIDE R30, R139, 0x4, R8 ;  /* 0x000000048b1e7825 */ /* 0x002fca00078e0208 */
[----:B------:R1:W-:Y:S04]  /*b30c0*/  @P5 STG.E desc[UR4][R30.64], R138 ;  /* 0x0000008a1e005986 */ /* 0x0003e8000c101904 */
[----:B-1----:R-:W2:Y:S04]  /*b30d0*/  LDL.LU R138, [R1+0xd78] ;  /* 0x000d7800018a7983 */ /* 0x002ea80000300800 */
[----:B------:R-:W3:Y:S04]  /*b30e0*/  LDL.LU R144, [R1+0x988] ;  /* 0x0009880001907983 */ /* 0x000ee80000300800 */
[----:B------:R-:W4:Y:S04]  /*b30f0*/  LDL.LU R143, [R1+0x588] ;  /* 0x00058800018f7983 */ /* 0x000f280000300800 */
[----:B------:R-:W2:Y:S04]  /*b3100*/  LDL.LU R141, [R1+0x2378] ;  /* 0x00237800018d7983 */ /* 0x000ea80000300800 */
[----:B------:R-:W4:Y:S04]  /*b3110*/  LDL.LU R142, [R1+0x188] ;  /* 0x00018800018e7983 */ /* 0x000f280000300800 */
[----:B------:R-:W4:Y:S04]  /*b3120*/  LDL.LU R140, [R1+0x1d7c] ;  /* 0x001d7c00018c7983 */ /* 0x000f280000300800 */
[----:B------:R-:W4:Y:S04]  /*b3130*/  LDL.LU R139, [R1+0x197c] ;  /* 0x00197c00018b7983 */ /* 0x000f280000300800 */
[----:B------:R-:W4:Y:S01]  /*b3140*/  LDL.LU R79, [R1+0x237c] ;  /* 0x00237c00014f7983 */ /* 0x000f220000300800 */
[----:B------:R-:W-:-:S02]  /*b3150*/  LOP3.LUT P2, RZ, R24, 0x8000000, RZ, 0xc0, !PT ;  /* 0x0800000018ff7812 */ /* 0x000fc4000784c0ff */
        /* <DEDUP_REMOVED lines=14> */
[----:B--2---:R-:W-:-:S05]  /*b3240*/  IMAD.WIDE R30, R141, 0x4, R2 ;  /* 0x000000048d1e7825 */ /* 0x004fca00078e0202 */
[----:B------:R1:W-:Y:S04]  /*b3250*/  @P2 STG.E desc[UR4][R30.64], R138 ;  /* 0x0000008a1e002986 */ /* 0x0003e8000c101904 */
[----:B-1----:R-:W2:Y:S04]  /*b3260*/  LDL.LU R138, [R1+0x157c] ;  /* 0x00157c00018a7983 */ /* 0x002ea80000300800 */
[----:B------:R-:W2:Y:S04]  /*b3270*/  LDL.LU R152, [R1+0x117c] ;  /* 0x00117c0001987983 */ /* 0x000ea80000300800 */
[----:B------:R-:W2:Y:S01]  /*b3280*/  LDL.LU R151, [R1+0xd7c] ;  /* 0x000d7c0001977983 */ /* 0x000ea20000300800 */
[----:B------:R-:W-:-:S02]  /*b3290*/  @P6 LOP3.LUT R17, R17, 0x1000, RZ, 0xfc, !PT ;  /* 0x0000100011116812 */ /* 0x000fc400078efcff */
[----:B------:R-:W-:Y:S01]  /*b32a0*/  LOP3.LUT P6, RZ, R25, 0x4, RZ, 0xc0, !PT ;  /* 0x0000000419ff7812 */ /* 0x000fe200078cc0ff */
[----:B------:R-:W2:Y:S01]  /*b32b0*/  LDL.LU R149, [R1+0x98c] ;  /* 0x00098c0001957983 */ /* 0x000ea20000300800 */
[----:B------:R-:W-:Y:S02]  /*b32c0*/  LOP3.LUT R17, R17, 0xffffdfff, RZ, 0xc0, !PT ;  /* 0xffffdfff11117812 */ /* 0x000fe400078ec0ff */
[C---:B------:R-:W-:Y:S01]  /*b32d0*/  LOP3.LUT P3, RZ, R24.reuse, 0x10000000, RZ, 0xc0, !PT ;  /* 0x1000000018ff7812 */ /* 0x040fe2000786c0ff */
[----:B------:R-:W2:Y:S01]  /*b32e0*/  LDL.LU R150, [R1+0x58c] ;  /* 0x00058c0001967983 */ /* 0x000ea20000300800 */
[----:B------:R-:W-:-:S07]  /*b32f0*/  LOP3.LUT P4, RZ, R24, 0x20000000, RZ, 0xc0, !PT ;  /* 0x2000000018ff7812 */ /* 0x000fce000788c0ff */
[----:B------:R-:W-:Y:S02]  /*b3300*/  @P6 LOP3.LUT R17, R17, 0x2000, RZ, 0xfc, !PT ;  /* 0x0000200011116812 */ /* 0x000fe400078efcff */
[----:B------:R-:W-:Y:S01]  /*b3310*/  LOP3.LUT P6, RZ, R25, 0x2, RZ, 0xc0, !PT ;  /* 0x0000000219ff7812 */ /* 0x000fe200078cc0ff */
[----:B------:R-:W-:Y:S01]  /*b3320*/  IMAD.WIDE R30, R141, 0x4, R4 ;  /* 0x000000048d1e7825 */ /* 0x000fe200078e0204 */
[----:B------:R-:W-:-:S04]  /*b3330*/  LOP3.LUT R17, R17, 0xffffbfff, RZ, 0xc0, !PT ;  /* 0xffffbfff11117812 */ /* 0x000fc800078ec0ff */
[----:B---3--:R1:W-:Y:S07]  /*b3340*/  @P3 STG.E desc[UR4][R30.64], R144 ;  /* 0x000000901e003986 */ /* 0x0083ee000c101904 */
[----:B------:R-:W-:Y:S02]  /*b3350*/  @P6 LOP3.LUT R17, R17, 0x4000, RZ, 0xfc, !PT ;  /* 0x0000400011116812 */ /* 0x000fe400078efcff */
[----:B------:R-:W-:Y:S01]  /*b3360*/  LOP3.LUT P6, RZ, R25, 0x1, RZ, 0xc0, !PT ;  /* 0x0000000119ff7812 */ /* 0x000fe200078cc0ff */
[----:B-1----:R-:W-:Y:S01]  /*b3370*/  IMAD.WIDE R30, R141, 0x4, R6 ;  /* 0x000000048d1e7825 */ /* 0x002fe200078e0206 */
[----:B------:R-:W-:-:S04]  /*b3380*/  LOP3.LUT P5, RZ, R24, 0x40000000, RZ, 0xc0, !PT ;  /* 0x4000000018ff7812 */ /* 0x000fc800078ac0ff */
[----:B----4-:R1:W-:Y:S01]  /*b3390*/  @P4 STG.E desc[UR4][R30.64], R143 ;  /* 0x0000008f1e004986 */ /* 0x0103e2000c101904 */
[----:B------:R-:W-:-:S03]  /*b33a0*/  LOP3.LUT R17, R17, 0xffff7fff, RZ, 0xc0, !PT ;  /* 0xffff7fff11117812 */ /* 0x000fc600078ec0ff */
[----:B-1----:R-:W3:Y:S04]  /*b33b0*/  LDL.LU R143, [R1+0x2384] ;  /* 0x00238400018f7983 */ /* 0x002ee80000300800 */
[----:B------:R-:W4:Y:S01]  /*b33c0*/  LDL.LU R147, [R1+0x18c] ;  /* 0x00018c0001937983 */ /* 0x000f220000300800 */
[----:B------:R-:W-:Y:S02]  /*b33d0*/  @P6 LOP3.LUT R17, R17, 0x8000, RZ, 0xfc, !PT ;  /* 0x0000800011116812 */ /* 0x000fe400078efcff */
[----:B------:R-:W-:Y:S01]  /*b33e0*/  LOP3.LUT P6, RZ, R24, 0x80000000, RZ, 0xc0, !PT ;  /* 0x8000000018ff7812 */ /* 0x000fe200078cc0ff */
[----:B------:R-:W-:Y:S01]  /*b33f0*/  IMAD.WIDE R30, R141, 0x4, R8 ;  /* 0x000000048d1e7825 */ /* 0x000fe200078e0208 */
[----:B------:R-:W3:Y:S04]  /*b3400*/  LDL.LU R145, [R1+0x1d80] ;  /* 0x001d800001917983 */ /* 0x000ee80000300800 */
[----:B------:R1:W-:Y:S04]  /*b3410*/  @P5 STG.E desc[UR4][R30.64], R142 ;  /* 0x0000008e1e005986 */ /* 0x0003e8000c101904 */
[----:B------:R-:W3:Y:S04]  /*b3420*/  LDL.LU R146, [R1+0x1980] ;  /* 0x0019800001927983 */ /* 0x000ee80000300800 */
[----:B------:R-:W3:Y:S01]  /*b3430*/  LDL.LU R144, [R1+0x1eb0] ;  /* 0x001eb00001907983 */ /* 0x000ee20000300800 */
[----:B-1----:R-:W-:-:S03]  /*b3440*/  IMAD.WIDE R30, R79, 0x4, R2 ;  /* 0x000000044f1e7825 */ /* 0x002fc600078e0202 */
[----:B------:R-:W3:Y:S04]  /*b3450*/  LDL.LU R141, [R1+0x1580] ;  /* 0x00158000018d7983 */ /* 0x000ee80000300800 */
[----:B------:R1:W-:Y:S01]  /*b3460*/  @P6 STG.E desc[UR4][R30.64], R140 ;  /* 0x0000008c1e006986 */ /* 0x0003e2000c101904 */
[----:B------:R-:W-:-:S03]  /*b3470*/  LOP3.LUT P6, RZ, R17, 0x8000, RZ, 0xc0, !PT ;  /* 0x0000800011ff7812 */ /* 0x000fc600078cc0ff */
[----:B------:R-:W3:Y:S01]  /*b3480*/  LDL.LU R142, [R1+0x2388] ;  /* 0x00238800018e7983 */ /* 0x000ee20000300800 */
[----:B-1----:R-:W-:-:S03]  /*b3490*/  IMAD.WIDE R30, R79, 0x4, R4 ;  /* 0x000000044f1e7825 */ /* 0x002fc600078e0204 */
[----:B------:R-:W3:Y:S06]  /*b34a0*/  LDL.LU R140, [R1+0x1180] ;  /* 0x00118000018c7983 */ /* 0x000eec0000300800 */
[----:B------:R1:W-:Y:S01]  /*b34b0*/  @P6 STG.E desc[UR4][R30.64], R139 ;  /* 0x0000008b1e006986 */ /* 0x0003e2000c101904 */
[----:B------:R-:W-:-:S03]  /*b34c0*/  LOP3.LUT P6, RZ, R17, 0x4000, RZ, 0xc0, !PT ;  /* 0x0000400011ff7812 */ /* 0x000fc600078cc0ff */
[----:B-1----:R-:W3:Y:S01]  /*b34d0*/  LDL.LU R139, [R1+0xd80] ;  /* 0x000d8000018b7983 */ /* 0x002ee20000300800 */
        /* <DEDUP_REMOVED lines=17> */
[----:B----4-:R3:W-:Y:S01]  /*b35f0*/  @P6 STG.E desc[UR4][R30.64], R147 ;  /* 0x000000931e006986 */ /* 0x0107e2000c101904 */
[----:B------:R-:W-:Y:S02]  /*b3600*/  LOP3.LUT P6, RZ, R17, 0x100, RZ, 0xc0, !PT ;  /* 0x0000010011ff7812 */ /* 0x000fe400078cc0ff */
[C---:B------:R-:W-:Y:S02]  /*b3610*/  LOP3.LUT P0, RZ, R25.reuse, 0x100, RZ, 0xc0, !PT ;  /* 0x0000010019ff7812 */ /* 0x040fe4000780c0ff */
[----:B------:R-:W-:Y:S01]  /*b3620*/  LOP3.LUT P1, RZ, R25, 0x200, RZ, 0xc0, !PT ;  /* 0x0000020019ff7812 */ /* 0x000fe2000782c0ff */
[----:B---3--:R-:W-:-:S08]  /*b3630*/  IMAD.WIDE R30, R143, 0x4, R2 ;  /* 0x000000048f1e7825 */ /* 0x008fd000078e0202 */
        /* <DEDUP_REMOVED lines=10> */
[----:B------:R-:W3:Y:S04]  /*b36e0*/  LDL.LU R143, [R1+0x590] ;  /* 0x00059000018f7983 */ /* 0x000ee80000300800 */
[----:B------:R1:W-:Y:S02]  /*b36f0*/  @P2 STG.E desc[UR4][R30.64], R141 ;  /* 0x0000008d1e002986 */ /* 0x0003e4000c101904 */
[----:B-1----:R-:W-:-:S02]  /*b3700*/  IMAD.WIDE R30, R142, 0x4, R2 ;  /* 0x000000048e1e7825 */ /* 0x002fc400078e0202 */
[----:B------:R-:W4:Y:S04]  /*b3710*/  LDL.LU R141, [R1+0x1d84] ;  /* 0x001d8400018d7983 */ /* 0x000f280000300800 */
        /* <DEDUP_REMOVED lines=21> */
[C---:B------:R-:W-:Y:S01]  /*b3870*/  LOP3.LUT P3, RZ, R25.reuse, 0x8000, RZ, 0xc0, !PT ;  /* 0x0000800019ff7812 */ /* 0x040fe2000786c0ff */
[----:B------:R-:W4:Y:S01]  /*b3880*/  LDL.LU R145, [R1+0x1588] ;  /* 0x0015880001917983 */ /* 0x000f220000300800 */
[----:B------:R-:W-:-:S03]  /*b3890*/  LOP3.LUT P4, RZ, R25, 0x10000, RZ, 0xc0, !PT ;  /* 0x0001000019ff7812 */ /* 0x000fc6000788c0ff */
[----:B------:R-:W4:Y:S01]  /*b38a0*/  LDL.LU R146, [R1+0x1188] ;  /* 0x0011880001927983 */ /* 0x000f220000300800 */
[C---:B------:R-:W-:Y:S02]  /*b38b0*/  LOP3.LUT P5, RZ, R25.reuse, 0x20000, RZ, 0xc0, !PT ;  /* 0x0002000019ff7812 */ /* 0x040fe400078ac0ff */
[----:B------:R-:W-:Y:S02]  /*b38c0*/  LOP3.LUT P6, RZ, R25, 0x4000000, RZ, 0xc0, !PT ;  /* 0x0400000019ff7812 */ /* 0x000fe400078cc0ff */
[----:B------:R-:W-:Y:S01]  /*b38d0*/  LOP3.LUT R17, R17, 0xfffffffe, RZ, 0xc0, !PT ;  /* 0xfffffffe11117812 */ /* 0x000fe200078ec0ff */
[----:B---3--:R1:W-:Y:S04]  /*b38e0*/  @P2 STG.E desc[UR4][R30.64], R143 ;  /* 0x0000008f1e002986 */ /* 0x0083e8000c101904 */
[----:B-1----:R-:W3:Y:S06]  /*b38f0*/  LDL.LU R143, [R1+0xd88] ;  /* 0x000d8800018f7983 */ /* 0x002eec0000300800 */
        /* <DEDUP_REMOVED lines=10> */
[----:B----4-:R1:W-:Y:S02]  /*b39a0*/  @P3 STG.E desc[UR4][R30.64], R141 ;  /* 0x0000008d1e003986 */ /* 0x0103e4000c101904 */
[C---:B-1----:R-:W-:Y:S02]  /*b39b0*/  IMAD.WIDE R30, R138.reuse, 0x4, R4 ;  /* 0x000000048a1e7825 */ /* 0x042fe400078e0204 */
[----:B------:R-:W2:Y:S04]  /*b39c0*/  LDL.LU R141, [R1+0x998] ;  /* 0x00099800018d7983 */ /* 0x000ea80000300800 */
[----:B------:R1:W-:Y:S02]  /*b39d0*/  @P4 STG.E desc[UR4][R30.64], R140 ;  /* 0x0000008c1e004986 */ /* 0x0003e4000c101904 */
[----:B-1----:R-:W-:-:S02]  /*b39e0*/  IMAD.WIDE R30, R138, 0x4, R6 ;  /* 0x000000048a1e7825 */ /* 0x002fc400078e0206 */
[----:B------:R-:W4:Y:S04]  /*b39f0*/  LDL.LU R140, [R1+0x598] ;  /* 0x00059800018c7983 */ /* 0x000f280000300800 */
[----:B------:R1:W-:Y:S02]  /*b3a00*/  @P5 STG.E desc[UR4][R30.64], R139 ;  /* 0x0000008b1e005986 */ /* 0x0003e4000c101904 */
[----:B-1----:R-:W-:Y:S02]  /*b3a10*/  IMAD.WIDE R30, R138, 0x4, R8 ;  /* 0x000000048a1e7825 */ /* 0x002fe400078e0208 */
[----:B------:R-:W4:Y:S04]  /*b3a20*/  LDL.LU R139, [R1+0x1d8c] ;  /* 0x001d8c00018b7983 */ /* 0x000f280000300800 */
[----:B------:R-:W4:Y:S04]  /*b3a30*/  LDL.LU R138, [R1+0x198c] ;  /* 0x00198c00018a7983 */ /* 0x000f280000300800 */
        /* <DEDUP_REMOVED lines=36> */
[----:B------:R-:W-:Y:S01]  /*b3c80*/  @P6 STG.E desc[UR4][R30.64], R148 ;  /* 0x000000941e006986 */ /* 0x000fe2000c101904 */
[----:B------:R-:W-:Y:S02]  /*b3c90*/  LOP3.LUT P6, RZ, R17, 0x1, RZ, 0xc0, !PT ;  /* 0x0000000111ff7812 */ /* 0x000fe400078cc0ff */
[----:B------:R-:W-:Y:S01]  /*b3ca0*/  LOP3.LUT P0, RZ, R25, 0x8000000, RZ, 0xc0, !PT ;  /* 0x0800000019ff7812 */ /* 0x000fe2000780c0ff */
[----:B------:R-:W-:Y:S01]  /*b3cb0*/  IMAD.WIDE R16, R147, 0x4, R8 ;  /* 0x0000000493107825 */ /* 0x000fe200078e0208 */
[C---:B------:R-:W-:Y:S02]  /*b3cc0*/  LOP3.LUT P1, RZ, R25.reuse, 0x10000000, RZ, 0xc0, !PT ;  /* 0x1000000019ff7812 */ /* 0x040fe4000782c0ff */
[----:B------:R-:W-:-:S07]  /*b3cd0*/  LOP3.LUT P2, RZ, R25, 0x20000000, RZ, 0xc0, !PT ;  /* 0x2000000019ff7812 */ /* 0x000fce000784c0ff */
[----:B------:R1:W-:Y:S01]  /*b3ce0*/  @P6 STG.E desc[UR4][R16.64], R145 ;  /* 0x0000009110006986 */ /* 0x0003e2000c101904 */
[----:B------:R-:W-:Y:S01]  /*b3cf0*/  LOP3.LUT P3, RZ, R25, 0x40000000, RZ, 0xc0, !PT ;  /* 0x4000000019ff7812 */ /* 0x000fe2000786c0ff */
[----:B-1----:R-:W-:-:S05]  /*b3d00*/  IMAD.WIDE R16, R142, 0x4, R2 ;  /* 0x000000048e107825 */ /* 0x002fca00078e0202 */
[----:B------:R1:W-:Y:S01]  /*b3d10*/  @P0 STG.E desc[UR4][R16.64], R146 ;  /* 0x0000009210000986 */ /* 0x0003e2000c101904 */
[----:B------:R-:W-:Y:S01]  /*b3d20*/  LOP3.LUT P4, RZ, R25, 0x80000000, RZ, 0xc0, !PT ;  /* 0x8000000019ff7812 */ /* 0x000fe2000788c0ff */
[C---:B-1----:R-:W-:Y:S02]  /*b3d30*/  IMAD.WIDE R16, R142.reuse, 0x4, R4 ;  /* 0x000000048e107825 */ /* 0x042fe400078e0204 */
[----:B------:R-:W4:Y:S04]  /*b3d40*/  LDL.LU R146, [R1+0x1ebc] ;  /* 0x001ebc0001927983 */ /* 0x000f280000300800 */
[----:B---3--:R1:W-:Y:S02]  /*b3d50*/  @P1 STG.E desc[UR4][R16.64], R143 ;  /* 0x0000008f10001986 */ /* 0x0083e4000c101904 */
[----:B-1----:R-:W-:-:S02]  /*b3d60*/  IMAD.WIDE R16, R142, 0x4, R6 ;  /* 0x000000048e107825 */ /* 0x002fc400078e0206 */
[----:B------:R-:W3:Y:S04]  /*b3d70*/  LDL.LU R143, [R1+0x158c] ;  /* 0x00158c00018f7983 */ /* 0x000ee80000300800 */
[----:B--2---:R1:W-:Y:S02]  /*b3d80*/  @P2 STG.E desc[UR4][R16.64], R141 ;  /* 0x0000008d10002986 */ /* 0x0043e4000c101904 */
[----:B-1----:R-:W-:Y:S02]  /*b3d90*/  IMAD.WIDE R16, R142, 0x4, R8 ;  /* 0x000000048e107825 */ /* 0x002fe400078e0208 */
[----:B------:R-:W2:Y:S04]  /*b3da0*/  LDL.LU R141, [R1+0x118c] ;  /* 0x00118c00018d7983 */ /* 0x000ea80000300800 */
[----:B----4-:R1:W-:Y:S04]  /*b3db0*/  @P3 STG.E desc[UR4][R16.64], R140 ;  /* 0x0000008c10003986 */ /* 0x0103e8000c101904 */
[----:B------:R-:W4:Y:S04]  /*b3dc0*/  LDL.LU R142, [R1+0xd8c] ;  /* 0x000d8c00018e7983 */ /* 0x000f280000300800 */
[----:B-1----:R-:W4:Y:S01]  /*b3dd0*/  LDL.LU R140, [R1+0x99c] ;  /* 0x00099c00018c7983 */ /* 0x002f220000300800 */
[----:B------:R-:W-:-:S05]  /*b3de0*/  IMAD.WIDE R16, R144, 0x4, R2 ;  /* 0x0000000490107825 */ /* 0x000fca00078e0202 */
[----:B------:R1:W-:Y:S04]  /*b3df0*/  @P4 STG.E desc[UR4][R16.64], R139 ;  /* 0x0000008b10004986 */ /* 0x0003e8000c101904 */
[----:B-1----:R-:W2:Y:S01]  /*b3e00*/  LDL.LU R139, [R1+0x23a0] ;  /* 0x0023a000018b7983 */ /* 0x002ea20000300800 */
[----:B------:R-:W-:Y:S01]  /*b3e10*/  LOP3.LUT P5, RZ, R26, 0x1, RZ, 0xc0, !PT ;  /* 0x000000011aff7812 */ /* 0x000fe200078ac0ff */
[----:B------:R-:W-:-:S12]  /*b3e20*/  IMAD.WIDE R16, R144, 0x4, R4 ;  /* 0x0000000490107825 */ /* 0x000fd800078e0204 */
[----:B------:R1:W-:Y:S04]  /*b3e30*/  @P5 STG.E desc[UR4][R16.64], R138 ;  /* 0x0000008a10005986 */ /* 0x0003e8000c101904 */
[----:B-1----:R-:W4:Y:S01]  /*b3e40*/  LDL.LU R138, [R1+0x59c] ;  /* 0x00059c00018a7983 */ /* 0x002f220000300800 */
[----:B------:R-:W-:Y:S02]  /*b3e50*/  LOP3.LUT P6, RZ, R26, 0x2000, RZ, 0xc0, !PT ;  /* 0x000020001aff7812 */ /* 0x000fe400078cc0ff */
        /* <DEDUP_REMOVED lines=8> */
[----:B------:R-:W4:Y:S01]  /*b3ee0*/  LDL.LU R149, [R1+0x1190] ;  /* 0x0011900001957983 */ /* 0x000f220000300800 */
[----:B------:R-:W-:-:S03]  /*b3ef0*/  LOP3.LUT P2, RZ, R26, 0x2, RZ, 0xc0, !PT ;  /* 0x000000021aff7812 */ /* 0x000fc6000784c0ff */
[----:B------:R-:W4:Y:S04]  /*b3f00*/  LDL.LU R145, [R1+0x23a8] ;  /* 0x0023a80001917983 */ /* 0x000f280000300800 */
[----:B------:R-:W-:Y:S01]  /*b3f10*/  @P6 LOP3.LUT R18, R18, 0x2000000, RZ, 0xfc, !PT ;  /* 0x0200000012126812 */ /* 0x000fe200078efcff */
[----:B------:R-:W4:Y:S01]  /*b3f20*/  LDL.LU R150, [R1+0xd90] ;  /* 0x000d900001967983 */ /* 0x000f220000300800 */
[----:B------:R-:W-:Y:S02]  /*b3f30*/  LOP3.LUT P6, RZ, R26, 0x800, RZ, 0xc0, !PT ;  /* 0x000008001aff7812 */ /* 0x000fe400078cc0ff */
[----:B------:R-:W-:Y:S02]  /*b3f40*/  LOP3.LUT R18, R18, 0xfbffffff, RZ, 0xc0, !PT ;  /* 0xfbffffff12127812 */ /* 0x000fe400078ec0ff */
[----:B------:R-:W-:Y:S01]  /*b3f50*/  LOP3.LUT P3, RZ, R26, 0x4, RZ, 0xc0, !PT ;  /* 0x000000041aff7812 */ /* 0x000fe2000786c0ff */
[----:B------:R-:W-:Y:S01]  /*b3f60*/  IMAD.WIDE R16, R144, 0x4, R6 ;  /* 0x0000000490107825 */ /* 0x000fe200078e0206 */
[----:B------:R-:W-:Y:S01]  /*b3f70*/  LOP3.LUT P4, RZ, R26, 0x8, RZ, 0xc0, !PT ;  /* 0x000000081aff7812 */ /* 0x000fe2000788c0ff */
[----:B------:R-:W4:Y:S06]  /*b3f80*/  LDL.LU R148, [R1+0x9a0] ;  /* 0x0009a00001947983 */ /* 0x000f2c0000300800 */
        /* <DEDUP_REMOVED lines=11> */
[----:B------:R-:W-:Y:S02]  /*b4040*/  LOP3.LUT P5, RZ, R26, 0x10, RZ, 0xc0, !PT ;  /* 0x000000101aff7812 */ /* 0x000fe400078ac0ff */
[----:B------:R-:W-:-:S09]  /*b4050*/  LOP3.LUT R18, R18, 0xbfffffff, RZ, 0xc0, !PT ;  /* 0xbfffffff12127812 */ /* 0x000fd200078ec0ff */
[----:B------:R-:W-:Y:S02]  /*b4060*/  @P6 LOP3.LUT R18, R18, 0x40000000, RZ, 0xfc, !PT ;  /* 0x4000000012126812 */ /* 0x000fe400078efcff */
[----:B------:R-:W-:Y:S02]  /*b4070*/  LOP3.LUT P6, RZ, R26, 0x40, RZ, 0xc0, !PT ;  /* 0x000000401aff7812 */ /* 0x000fe400078cc0ff */
[----:B------:R-:W-:-:S11]  /*b4080*/  LOP3.LUT R18, R18, 0x7fffffff, RZ, 0xc0, !PT ;  /* 0x7fffffff12127812 */ /* 0x000fd600078ec0ff */
[----:B------:R-:W-:Y:S02]  /*b4090*/  @P6 LOP3.LUT R18, R18, 0x80000000, RZ, 0xfc, !PT ;  /* 0x8000000012126812 */ /* 0x000fe400078efcff */
[----:B------:R-:W-:Y:S01]  /*b40a0*/  LOP3.LUT P6, RZ, R26, 0x20, RZ, 0xc0, !PT ;  /* 0x000000201aff7812 */ /* 0x000fe200078cc0ff */
[----:B------:R1:W-:Y:S02]  /*b40b0*/  @P2 STG.E desc[UR4][R16.64], R146 ;  /* 0x0000009210002986 */ /* 0x0003e4000c101904 */
[----:B-1----:R-:W-:-:S05]  /*b40c0*/  IMAD.WIDE R16, R144, 0x4, R8 ;  /* 0x0000000490107825 */ /* 0x002fca00078e0208 */
[----:B---3--:R2:W-:Y:S02]  /*b40d0*/  @P3 STG.E desc[UR4][R16.64], R143 ;  /* 0x0000008f10003986 */ /* 0x0085e4000c101904 */
[----:B--2---:R-:W-:-:S05]  /*b40e0*/  IMAD.WIDE R16, R139, 0x4, R2 ;  /* 0x000000048b107825 */ /* 0x004fca00078e0202 */
[----:B------:R1:W-:Y:S02]  /*b40f0*/  @P4 STG.E desc[UR4][R16.64], R141 ;  /* 0x0000008d10004986 */ /* 0x0003e4000c101904 */
[----:B-1----:R-:W-:-:S05]  /*b4100*/  IMAD.WIDE R16, R139, 0x4, R4 ;  /* 0x000000048b107825 */ /* 0x002fca00078e0204 */
[----:B----4-:R1:W-:Y:S04]  /*b4110*/  @P5 STG.E desc[UR4][R16.64], R142 ;  /* 0x0000008e10005986 */ /* 0x0103e8000c101904 */
[----:B-1----:R-:W2:Y:S04]  /*b4120*/  LDL.LU R142, [R1+0x23ac] ;  /* 0x0023ac00018e7983 */ /* 0x002ea80000300800 */
[----:B------:R-:W3:Y:S04]  /*b4130*/  LDL.LU R147, [R1+0x5a0] ;  /* 0x0005a00001937983 */ /* 0x000ee80000300800 */
[----:B------:R-:W4:Y:S01]  /*b4140*/  LDL.LU R146, [R1+0x1a0] ;  /* 0x0001a00001927983 */ /* 0x000f220000300800 */
[----:B------:R-:W-:-:S03]  /*b4150*/  IMAD.WIDE R16, R139, 0x4, R6 ;  /* 0x000000048b107825 */ /* 0x000fc600078e0206 */
[----:B------:R-:W2:Y:S04]  /*b4160*/  LDL.LU R144, [R1+0x1d94] ;  /* 0x001d940001907983 */ /* 0x000ea80000300800 */
[----:B------:R1:W-:Y:S01]  /*b4170*/  @P6 STG.E desc[UR4][R16.64], R140 ;  /* 0x0000008c10006986 */ /* 0x0003e2000c101904 */
[----:B------:R-:W-:-:S03]  /*b4180*/  LOP3.LUT P6, RZ, R18, 0x80000000, RZ, 0xc0, !PT ;  /* 0x8000000012ff7812 */ /* 0x000fc600078cc0ff */
[----:B------:R-:W2:Y:S04]  /*b4190*/  LDL.LU R143, [R1+0x1994] ;  /* 0x00199400018f7983 */ /* 0x000ea80000300800 */
[----:B------:R-:W2:Y:S01]  /*b41a0*/  LDL.LU R141, [R1+0x1594] ;  /* 0x00159400018d7983 */ /* 0x000ea20000300800 */
[----:B-1----:R-:W-:-:S03]  /*b41b0*/  IMAD.WIDE R16, R139, 0x4, R8 ;  /* 0x000000048b107825 */ /* 0x002fc600078e0208 */
[----:B------:R-:W2:Y:S04]  /*b41c0*/  LDL.LU R140, [R1+0x1194] ;  /* 0x00119400018c7983 */ /* 0x000ea80000300800 */
[----:B------:R1:W-:Y:S04]  /*b41d0*/  @P6 STG.E desc[UR4][R16.64], R138 ;  /* 0x0000008a10006986 */ /* 0x0003e8000c101904 */
        /* <DEDUP_REMOVED lines=23> */
[C---:B------:R-:W-:Y:S01]  /*b4350*/  LOP3.LUT P1, RZ, R26.reuse, 0x8000, RZ, 0xc0, !PT ;  /* 0x000080001aff7812 */ /* 0x040fe2000782c0ff */
[----:B-1----:R-:W-:Y:S01]  /*b4360*/  IMAD.WIDE R16, R145, 0x4, R6 ;  /* 0x0000000491107825 */ /* 0x002fe200078e0206 */
[C---:B------:R-:W-:Y:S02]  /*b4370*/  LOP3.LUT P2, RZ, R26.reuse, 0x10000, RZ, 0xc0, !PT ;  /* 0x000100001aff7812 */ /* 0x040fe4000784c0ff */
[C---:B------:R-:W-:Y:S02]  /*b4380*/  LOP3.LUT P3, RZ, R26.reuse, 0x20000, RZ, 0xc0, !PT ;  /* 0x000200001aff7812 */ /* 0x040fe4000786c0ff */
[C---:B------:R-:W-:Y:S02]  /*b4390*/  LOP3.LUT P4, RZ, R26.reuse, 0x40000, RZ, 0xc0, !PT ;  /* 0x000400001aff7812 */ /* 0x040fe4000788c0ff */
[----:B------:R-:W-:-:S03]  /*b43a0*/  LOP3.LUT P5, RZ, R26, 0x80000, RZ, 0xc0, !PT ;  /* 0x000800001aff7812 */ /* 0x000fc600078ac0ff */
[----:B---3--:R1:W-:Y:S02]  /*b43b0*/  @P6 STG.E desc[UR4][R16.64], R147 ;  /* 0x0000009310006986 */ /* 0x0083e4000c101904 */
[----:B-1----:R-:W-:-:S05]  /*b43c0*/  IMAD.WIDE R16, R145, 0x4, R8 ;  /* 0x0000000491107825 */ /* 0x002fca00078e0208 */
[----:B----4-:R2:W-:Y:S02]  /*b43d0*/  @P0 STG.E desc[UR4][R16.64], R146 ;  /* 0x0000009210000986 */ /* 0x0105e4000c101904 */
[----:B--2---:R-:W-:-:S05]  /*b43e0*/  IMAD.WIDE R16, R142, 0x4, R2 ;  /* 0x000000048e107825 */ /* 0x004fca00078e0202 */
[----:B------:R1:W-:Y:S02]  /*b43f0*/  @P1 STG.E desc[UR4][R16.64], R144 ;  /* 0x0000009010001986 */ /* 0x0003e4000c101904 */
[----:B-1----:R-:W-:-:S05]  /*b4400*/  IMAD.WIDE R16, R142, 0x4, R4 ;  /* 0x000000048e107825 */ /* 0x002fca00078e0204 */
[----:B------:R1:W-:Y:S02]  /*b4410*/  @P2 STG.E desc[UR4][R16.64], R143 ;  /* 0x0000008f10002986 */ /* 0x0003e4000c101904 */
[----:B-1----:R-:W-:-:S05]  /*b4420*/  IMAD.WIDE R16, R142, 0x4, R6 ;  /* 0x000000048e107825 */ /* 0x002fca00078e0206 */
[----:B------:R1:W-:Y:S02]  /*b4430*/  @P3 STG.E desc[UR4][R16.64], R141 ;  /* 0x0000008d10003986 */ /* 0x0003e4000c101904 */
[----:B-1----:R-:W-:Y:S02]  /*b4440*/  IMAD.WIDE R16, R142, 0x4, R8 ;  /* 0x000000048e107825 */ /* 0x002fe400078e0208 */
[----:B------:R-:W2:Y:S04]  /*b4450*/  LDL.LU R142, [R1+0x9a4] ;  /* 0x0009a400018e7983 */ /* 0x000ea80000300800 */
[----:B------:R1:W-:Y:S04]  /*b4460*/  @P4 STG.E desc[UR4][R16.64], R140 ;  /* 0x0000008c10004986 */ /* 0x0003e8000c101904 */
        /* <DEDUP_REMOVED lines=28> */
[----:B------:R-:W-:Y:S01]  /*b4630*/  LOP3.LUT P4, RZ, R26, 0x400000, RZ, 0xc0, !PT ;  /* 0x004000001aff7812 */ /* 0x000fe2000788c0ff */
        /* <DEDUP_REMOVED lines=71> */
[C---:B-1----:R-:W-:Y:S02]  /*b4ab0*/  IMAD.WIDE R16, R139.reuse, 0x4, R6 ;  /* 0x000000048b107825 */ /* 0x042fe400078e0206 */
[----:B------:R-:W2:Y:S04]  /*b4ac0*/  LDL.LU R142, [R1+0x1ec0] ;  /* 0x001ec000018e7983 */ /* 0x000ea80000300800 */
[----:B---3--:R1:W-:Y:S02]  /*b4ad0*/  @P4 STG.E desc[UR4][R16.64], R140 ;  /* 0x0000008c10004986 */ /* 0x0083e4000c101904 */
        /* <DEDUP_REMOVED lines=41> */
[----:B--2---:R-:W-:-:S05]  /*b4d70*/  IMAD.WIDE R16, R138, 0x4, R2 ;  /* 0x000000048a107825 */ /* 0x004fca00078e0202 */
[----:B------:R1:W-:Y:S02]  /*b4d80*/  @P2 STG.E desc[UR4][R16.64], R142 ;  /* 0x0000008e10002986 */ /* 0x0003e4000c101904 */
[C---:B-1----:R-:W-:Y:S02]  /*b4d90*/  IMAD.WIDE R16, R138.reuse, 0x4, R4 ;  /* 0x000000048a107825 */ /* 0x042fe400078e0204 */
[----:B------:R-:W2:Y:S04]  /*b4da0*/  LDL.LU R142, [R1+0x5b4] ;  /* 0x0005b400018e7983 */ /* 0x000ea80000300800 */
[----:B---3--:R1:W-:Y:S02]  /*b4db0*/  @P3 STG.E desc[UR4][R16.64], R140 ;  /* 0x0000008c10003986 */ /* 0x0083e4000c101904 */
[----:B-1----:R-:W-:-:S02]  /*b4dc0*/  IMAD.WIDE R16, R138, 0x4, R6 ;  /* 0x000000048a107825 */ /* 0x002fc400078e0206 */
[----:B------:R-:W3:Y:S04]  /*b4dd0*/  LDL.LU R140, [R1+0x1ec8] ;  /* 0x001ec800018c7983 */ /* 0x000ee80000300800 */
[----:B----4-:R1:W-:Y:S02]  /*b4de0*/  @P4 STG.E desc[UR4][R16.64], R139 ;  /* 0x0000008b10004986 */ /* 0x0103e4000c101904 */
[----:B-1----:R-:W-:Y:S02]  /*b4df0*/  IMAD.WIDE R16, R138, 0x4, R8 ;  /* 0x000000048a107825 */ /* 0x002fe400078e0208 */
[----:B------:R-:W4:Y:S04]  /*b4e00*/  LDL.LU R139, [R1+0x1da8] ;  /* 0x001da800018b7983 */ /* 0x000f280000300800 */
[----:B------:R-:W4:Y:S04]  /*b4e10*/  LDL.LU R138, [R1+0x19a8] ;  /* 0x0019a800018a7983 */ /* 0x000f280000300800 */
[----:B------:R-:W3:Y:S01]  /*b4e20*/  LDL.LU R141, [R1+0x23d4] ;  /* 0x0023d400018d7983 */ /* 0x000ee20000300800 */
[----:B------:R-:W-:-:S02]  /*b4e30*/  LOP3.LUT P6, RZ, R27, 0x2000, RZ, 0xc0, !PT ;  /* 0x000020001bff7812 */ /* 0x000fc400078cc0ff */
[----:B------:R-:W-:Y:S02]  /*b4e40*/  LOP3.LUT R18, R18, 0xffffbfff, RZ, 0xc0, !PT ;  /* 0xffffbfff12127812 */ /* 0x000fe400078ec0ff */
[----:B------:R-:W-:-:S09]  /*b4e50*/  LOP3.LUT P5, RZ, R27, 0x400, RZ, 0xc0, !PT ;  /* 0x000004001bff7812 */ /* 0x000fd200078ac0ff */
[----:B------:R-:W-:Y:S02]  /*b4e60*/  @P6 LOP3.LUT R18, R18, 0x4000, RZ, 0xfc, !PT ;  /* 0x0000400012126812 */ /* 0x000fe400078efcff */
[----:B------:R-:W-:Y:S02]  /*b4e70*/  LOP3.LUT P6, RZ, R27, 0x1000, RZ, 0xc0, !PT ;  /* 0x000010001bff7812 */ /* 0x000fe400078cc0ff */
[----:B------:R-:W-:Y:S01]  /*b4e80*/  LOP3.LUT R18, R18, 0xffff7fff, RZ, 0xc0, !PT ;  /* 0xffff7fff12127812 */ /* 0x000fe200078ec0ff */
[----:B------:R1:W-:Y:S10]  /*b4e90*/  @P5 STG.E desc[UR4][R16.64], R244 ;  /* 0x000000f410005986 */ /* 0x0003f4000c101904 */
[----:B------:R-:W-:-:S02]  /*b4ea0*/  @P6 LOP3.LUT R18, R18, 0x8000, RZ, 0xfc, !PT ;  /* 0x0000800012126812 */ /* 0x000fc400078efcff */
        /* <DEDUP_REMOVED lines=54> */
[----:B------:R-:W-:-:S03]  /*b5210*/  IMAD.WIDE R16, R141, 0x4, R8 ;  /* 0x000000048d107825 */ /* 0x000fc600078e0208 */
[----:B------:R-:W4:Y:S04]  /*b5220*/  LDL.LU R147, [R1+0x23e0] ;  /* 0x0023e00001937983 */ /* 0x000f280000300800 */
        /* <DEDUP_REMOVED lines=17> */
[----:B------:R-:W2:Y:S04]  /*b5340*/  LDL.LU R151, [R1+0x15ac] ;  /* 0x0015ac0001977983 */ /* 0x000ea80000300800 */
[----:B------:R-:W2:Y:S04]  /*b5350*/  LDL.LU R149, [R1+0x11ac] ;  /* 0x0011ac0001957983 */ /* 0x000ea80000300800 */
[----:B------:R-:W2:Y:S01]  /*b5360*/  LDL.LU R150, [R1+0xdac] ;  /* 0x000dac0001967983 */ /* 0x000ea20000300800 */
[----:B------:R-:W-:-:S03]  /*b5370*/  LOP3.LUT R18, R18, 0xffffffef, RZ, 0xc0, !PT ;  /* 0xffffffef12127812 */ /* 0x000fc600078ec0ff */
[----:B------:R-:W2:Y:S01]  /*b5380*/  LDL.LU R148, [R1+0x9bc] ;  /* 0x0009bc0001947983 */ /* 0x000ea20000300800 */
[----:B------:R-:W-:Y:S02]  /*b5390*/  @P6 LOP3.LUT R18, R18, 0x10, RZ, 0xfc, !PT ;  /* 0x0000001012126812 */ /* 0x000fe400078efcff */
[----:B------:R-:W-:Y:S02]  /*b53a0*/  LOP3.LUT P6, RZ, R28, 0x2, RZ, 0xc0, !PT ;  /* 0x000000021cff7812 */ /* 0x000fe400078cc0ff */
[C---:B------:R-:W-:Y:S02]  /*b53b0*/  LOP3.LUT P3, RZ, R27.reuse, 0x8000000, RZ, 0xc0, !PT ;  /* 0x080000001bff7812 */ /* 0x040fe4000786c0ff */
[----:B------:R-:W-:Y:S01]  /*b53c0*/  LOP3.LUT P4, RZ, R27, 0x10000000, RZ, 0xc0, !PT ;  /* 0x100000001bff7812 */ /* 0x000fe2000788c0ff */
[----:B---3--:R-:W-:Y:S01]  /*b53d0*/  IMAD.WIDE R16, R142, 0x4, R2 ;  /* 0x000000048e107825 */ /* 0x008fe200078e0202 */
[----:B------:R-:W-:Y:S01]  /*b53e0*/  LOP3.LUT R18, R18, 0xffffffdf, RZ, 0xc0, !PT ;  /* 0xffffffdf12127812 */ /* 0x000fe200078ec0ff */
[----:B------:R-:W3:Y:S06]  /*b53f0*/  LDL.LU R145, [R1+0x5bc] ;  /* 0x0005bc0001917983 */ /* 0x000eec0000300800 */
[----:B------:R-:W-:-:S02]  /*b5400*/  @P6 LOP3.LUT R18, R18, 0x20, RZ, 0xfc, !PT ;  /* 0x0000002012126812 */ /* 0x000fc400078efcff */
[----:B------:R-:W-:Y:S01]  /*b5410*/  LOP3.LUT P6, RZ, R28, 0x1, RZ, 0xc0, !PT ;  /* 0x000000011cff7812 */ /* 0x000fe200078cc0ff */
[----:B------:R1:W-:Y:S01]  /*b5420*/  @P3 STG.E desc[UR4][R16.64], R146 ;  /* 0x0000009210003986 */ /* 0x0003e2000c101904 */
[----:B------:R-:W-:Y:S01]  /*b5430*/  LOP3.LUT R18, R18, 0xffffffbf, RZ, 0xc0, !PT ;  /* 0xffffffbf12127812 */ /* 0x000fe200078ec0ff */
[----:B-1----:R-:W-:Y:S02]  /*b5440*/  IMAD.WIDE R16, R142, 0x4, R4 ;  /* 0x000000048e107825 */ /* 0x002fe400078e0204 */
[----:B------:R-:W3:Y:S08]  /*b5450*/  LDL.LU R146, [R1+0x1db0] ;  /* 0x001db00001927983 */ /* 0x000ef00000300800 */
[----:B------:R-:W-:-:S02]  /*b5460*/  @P6 LOP3.LUT R18, R18, 0x40, RZ, 0xfc, !PT ;  /* 0x0000004012126812 */ /* 0x000fc400078efcff */
[C---:B------:R-:W-:Y:S01]  /*b5470*/  LOP3.LUT P6, RZ, R27.reuse, 0x80000000, RZ, 0xc0, !PT ;  /* 0x800000001bff7812 */ /* 0x040fe200078cc0ff */
[----:B----4-:R1:W-:Y:S01]  /*b5480*/  @P4 STG.E desc[UR4][R16.64], R144 ;  /* 0x0000009010004986 */ /* 0x0103e2000c101904 */
[----:B------:R-:W-:Y:S02]  /*b5490*/  LOP3.LUT P5, RZ, R27, 0x20000000, RZ, 0xc0, !PT ;  /* 0x200000001bff7812 */ /* 0x000fe400078ac0ff */
[----:B------:R-:W-:Y:S01]  /*b54a0*/  LOP3.LUT R18, R18, 0xffffff7f, RZ, 0xc0, !PT ;  /* 0xffffff7f12127812 */ /* 0x000fe200078ec0ff */
[----:B-1----:R-:W4:Y:S08]  /*b54b0*/  LDL.LU R144, [R1+0x19b0] ;  /* 0x0019b00001907983 */ /* 0x002f300000300800 */
[----:B------:R-:W-:-:S02]  /*b54c0*/  @P6 LOP3.LUT R18, R18, 0x80, RZ, 0xfc, !PT ;  /* 0x0000008012126812 */ /* 0x000fc400078efcff */
[----:B------:R-:W-:Y:S01]  /*b54d0*/  LOP3.LUT P6, RZ, R27, 0x40000000, RZ, 0xc0, !PT ;  /* 0x400000001bff7812 */ /* 0x000fe200078cc0ff */
[----:B------:R-:W-:-:S05]  /*b54e0*/  IMAD.WIDE R16, R142, 0x4, R6 ;  /* 0x000000048e107825 */ /* 0x000fca00078e0206 */
[----:B------:R1:W-:Y:S02]  /*b54f0*/  @P5 STG.E desc[UR4][R16.64], R143 ;  /* 0x0000008f10005986 */ /* 0x0003e4000c101904 */
[----:B-1----:R-:W-:Y:S02]  /*b5500*/  IMAD.WIDE R16, R142, 0x4, R8 ;  /* 0x000000048e107825 */ /* 0x002fe400078e0208 */
[----:B------:R-:W4:Y:S04]  /*b5510*/  LDL.LU R143, [R1+0x15b0] ;  /* 0x0015b000018f7983 */ /* 0x000f280000300800 */
[----:B------:R1:W-:Y:S01]  /*b5520*/  @P6 STG.E desc[UR4][R16.64], R140 ;  /* 0x0000008c10006986 */ /* 0x0003e2000c101904 */
[----:B------:R-:W-:-:S03]  /*b5530*/  LOP3.LUT P6, RZ, R18, 0x80, RZ, 0xc0, !PT ;  /* 0x0000008012ff7812 */ /* 0x000fc600078cc0ff */
[----:B------:R-:W4:Y:S01]  /*b5540*/  LDL.LU R142, [R1+0x11b0] ;  /* 0x0011b000018e7983 */ /* 0x000f220000300800 */
[----:B-1----:R-:W-:-:S09]  /*b5550*/  IMAD.WIDE R16, R152, 0x4, R2 ;  /* 0x0000000498107825 */ /* 0x002fd200078e0202 */
        /* <DEDUP_REMOVED lines=27> */
[----:B---3--:R1:W-:Y:S02]  /*b5710*/  @P6 STG.E desc[UR4][R16.64], R145 ;  /* 0x0000009110006986 */ /* 0x0083e4000c101904 */
[----:B-1----:R-:W-:-:S05]  /*b5720*/  IMAD.WIDE R16, R141, 0x4, R2 ;  /* 0x000000048d107825 */ /* 0x002fca00078e0202 */
[----:B------:R1:W-:Y:S02]  /*b5730*/  @P0 STG.E desc[UR4][R16.64], R146 ;  /* 0x0000009210000986 */ /* 0x0003e4000c101904 */
[----:B-1----:R-:W-:-:S05]  /*b5740*/  IMAD.WIDE R16, R141, 0x4, R4 ;  /* 0x000000048d107825 */ /* 0x002fca00078e0204 */
[----:B----4-:R1:W-:Y:S04]  /*b5750*/  @P1 STG.E desc[UR4][R16.64], R144 ;  /* 0x0000009010001986 */ /* 0x0103e8000c101904 */
        /* <DEDUP_REMOVED lines=49> */
[----:B---3--:R1:W-:Y:S02]  /*b5a70*/  @P2 STG.E desc[UR4][R16.64], R144 ;  /* 0x0000009010002986 */ /* 0x0083e4000c101904 */
[----:B-1----:R-:W-:Y:S02]  /*b5a80*/  IMAD.WIDE R16, R140, 0x4, R8 ;  /* 0x000000048c107825 */ /* 0x002fe400078e0208 */
[----:B------:R-:W3:Y:S04]  /*b5a90*/  LDL.LU R140, [R1+0x23f8] ;  /* 0x0023f800018c7983 */ /* 0x000ee80000300800 */
[----:B------:R-:W3:Y:S01]  /*b5aa0*/  LDL.LU R149, [R1+0x1c4] ;  /* 0x0001c40001957983 */ /* 0x000ee20000300800 */
[----:B------:R-:W-:-:S02]  /*b5ab0*/  LOP3.LUT P3, RZ, R28, 0x4000, RZ, 0xc0, !PT ;  /* 0x000040001cff7812 */ /* 0x000fc4000786c0ff */
[----:B------:R-:W-:Y:S01]  /*b5ac0*/  @P6 LOP3.LUT R19, R19, 0x40000000, RZ, 0xfc, !PT ;  /* 0x4000000013136812 */ /* 0x000fe200078efcff */
[----:B------:R-:W3:Y:S01]  /*b5ad0*/  LDL.LU R144, [R1+0xdb8] ;  /* 0x000db80001907983 */ /* 0x000ee20000300800 */
[C---:B------:R-:W-:Y:S02]  /*b5ae0*/  LOP3.LUT P6, RZ, R28.reuse, 0x40000, RZ, 0xc0, !PT ;  /* 0x000400001cff7812 */ /* 0x040fe400078cc0ff */
[C---:B------:R-:W-:Y:S02]  /*b5af0*/  LOP3.LUT P4, RZ, R28.reuse, 0x8000, RZ, 0xc0, !PT ;  /* 0x000080001cff7812 */ /* 0x040fe4000788c0ff */
[----:B------:R-:W-:Y:S02]  /*b5b00*/  LOP3.LUT P5, RZ, R28, 0x10000, RZ, 0xc0, !PT ;  /* 0x000100001cff7812 */ /* 0x000fe400078ac0ff */
[----:B------:R-:W-:-:S03]  /*b5b10*/  LOP3.LUT R19, R19, 0x7fffffff, RZ, 0xc0, !PT ;  /* 0x7fffffff13137812 */ /* 0x000fc600078ec0ff */
[----:B----4-:R2:W-:Y:S04]  /*b5b20*/  @P3 STG.E desc[UR4][R16.64], R143 ;  /* 0x0000008f10003986 */ /* 0x0105e8000c101904 */
[----:B------:R-:W-:Y:S02]  /*b5b30*/  @P6 LOP3.LUT R19, R19, 0x80000000, RZ, 0xfc, !PT ;  /* 0x8000000013136812 */ /* 0x000fe400078efcff */
[----:B------:R-:W-:Y:S01]  /*b5b40*/  LOP3.LUT P6, RZ, R28, 0x20000, RZ, 0xc0, !PT ;  /* 0x000200001cff7812 */ /* 0x000fe200078cc0ff */
[----:B--2---:R-:W-:-:S05]  /*b5b50*/  IMAD.WIDE R16, R138, 0x4, R2 ;  /* 0x000000048a107825 */ /* 0x004fca00078e0202 */
[----:B------:R1:W-:Y:S02]  /*b5b60*/  @P4 STG.E desc[UR4][R16.64], R141 ;  /* 0x0000008d10004986 */ /* 0x0003e4000c101904 */
        /* <DEDUP_REMOVED lines=45> */
[----:B-1----:R-:W-:-:S05]  /*b5e40*/  IMAD.WIDE R16, R140, 0x4, R6 ;  /* 0x000000048c107825 */ /* 0x002fca00078e0206 */
[----:B----4-:R1:W-:Y:S02]  /*b5e50*/  @P3 STG.E desc[UR4][R16.64], R142 ;  /* 0x0000008e10003986 */ /* 0x0103e4000c101904 */
[----:B-1----:R-:W-:-:S05]  /*b5e60*/  IMAD.WIDE R16, R140, 0x4, R8 ;  /* 0x000000048c107825 */ /* 0x002fca00078e0208 */
        /* <DEDUP_REMOVED lines=35> */
[----:B------:R-:W-:Y:S01]  /*b60a0*/  LOP3.LUT P3, RZ, R29, 0x2, RZ, 0xc0, !PT ;  /* 0x000000021dff7812 */ /* 0x000fe2000786c0ff */
[----:B------:R-:W2:Y:S08]  /*b60b0*/  LDL.LU R148, [R1+0x11c0] ;  /* 0x0011c00001947983 */ /* 0x000eb00000300800 */
[----:B------:R-:W-:-:S02]  /*b60c0*/  @P6 LOP3.LUT R19, R19, 0x200000, RZ, 0xfc, !PT ;  /* 0x0020000013136812 */ /* 0x000fc400078efcff */
[----:B------:R-:W-:Y:S01]  /*b60d0*/  LOP3.LUT P6, RZ, R29, 0x40, RZ, 0xc0, !PT ;  /* 0x000000401dff7812 */ /* 0x000fe200078cc0ff */
[----:B------:R-:W-:Y:S01]  /*b60e0*/  IMAD.WIDE R16, R143, 0x4, R6 ;  /* 0x000000048f107825 */ /* 0x000fe200078e0206 */
[----:B------:R-:W-:Y:S02]  /*b60f0*/  LOP3.LUT R19, R19, 0xffbfffff, RZ, 0xc0, !PT ;  /* 0xffbfffff13137812 */ /* 0x000fe400078ec0ff */
[----:B------:R-:W-:Y:S02]  /*b6100*/  LOP3.LUT P4, RZ, R29, 0x4, RZ, 0xc0, !PT ;  /* 0x000000041dff7812 */ /* 0x000fe4000788c0ff */
[----:B---3--:R1:W-:Y:S07]  /*b6110*/  @P3 STG.E desc[UR4][R16.64], R144 ;  /* 0x0000009010003986 */ /* 0x0083ee000c101904 */
[----:B------:R-:W-:-:S02]  /*b6120*/  @P6 LOP3.LUT R19, R19, 0x400000, RZ, 0xfc, !PT ;  /* 0x0040000013136812 */ /* 0x000fc400078efcff */
[C---:B------:R-:W-:Y:S01]  /*b6130*/  LOP3.LUT P6, RZ, R29.reuse, 0x20, RZ, 0xc0, !PT ;  /* 0x000000201dff7812 */ /* 0x040fe200078cc0ff */
[----:B-1----:R-:W3:Y:S01]  /*b6140*/  LDL.LU R144, [R1+0x2408] ;  /* 0x0024080001907983 */ /* 0x002ee20000300800 */
[----:B------:R-:W-:-:S03]  /*b6150*/  LOP3.LUT P5, RZ, R29, 0x8, RZ, 0xc0, !PT ;  /* 0x000000081dff7812 */ /* 0x000fc600078ac0ff */
[----:B------:R-:W3:Y:S01]  /*b6160*/  LDL.LU R147, [R1+0xdc0] ;  /* 0x000dc00001937983 */ /* 0x000ee20000300800 */
[----:B------:R-:W-:Y:S01]  /*b6170*/  LOP3.LUT R19, R19, 0xff7fffff, RZ, 0xc0, !PT ;  /* 0xff7fffff13137812 */ /* 0x000fe200078ec0ff */
[----:B------:R-:W-:Y:S02]  /*b6180*/  IMAD.WIDE R16, R143, 0x4, R8 ;  /* 0x000000048f107825 */ /* 0x000fe400078e0208 */
[----:B------:R-:W3:Y:S04]  /*b6190*/  LDL.LU R145, [R1+0x9d0] ;  /* 0x0009d00001917983 */ /* 0x000ee80000300800 */
[----:B------:R-:W-:Y:S02]  /*b61a0*/  @P6 LOP3.LUT R19, R19, 0x800000, RZ, 0xfc, !PT ;  /* 0x0080000013136812 */ /* 0x000fe400078efcff */
[----:B------:R-:W-:Y:S01]  /*b61b0*/  LOP3.LUT P6, RZ, R29, 0x10, RZ, 0xc0, !PT ;  /* 0x000000101dff7812 */ /* 0x000fe200078cc0ff */
[----:B----4-:R1:W-:Y:S02]  /*b61c0*/  @P4 STG.E desc[UR4][R16.64], R141 ;  /* 0x0000008d10004986 */ /* 0x0103e4000c101904 */
        /* <DEDUP_REMOVED lines=30> */
[----:B---3--:R-:W-:Y:S01]  /*b63b0*/  IMAD.WIDE R16, R144, 0x4, R2 ;  /* 0x0000000490107825 */ /* 0x008fe200078e0202 */
        /* <DEDUP_REMOVED lines=42> */
[C---:B------:R-:W-:Y:S02]  /*b6660*/  LOP3.LUT P3, RZ, R29.reuse, 0x100000, RZ, 0xc0, !PT ;  /* 0x001000001dff7812 */ /* 0x040fe4000786c0ff */
        /* <DEDUP_REMOVED lines=24> */
[----:B------:R-:W-:Y:S01]  /*b67f0*/  LOP3.LUT R19, R19, 0xffff7fff, RZ, 0xc0, !PT ;  /* 0xffff7fff13137812 */ /* 0x000fe200078ec0ff */
        /* <DEDUP_REMOVED lines=12> */
[----:B------:R-:W-:-:S02]  /*b68c0*/  @P6 LOP3.LUT R19, R19, 0x8000, RZ, 0xfc, !PT ;  /* 0x0000800013136812 */ /* 0x000fc400078efcff */
        /* <DEDUP_REMOVED lines=29> */
[----:B------:R1:W-:Y:S02]  /*b6aa0*/  @P6 STG.E desc[UR4][R16.64], R145 ;  /* 0x0000009110006986 */ /* 0x0003e4000c101904 */
[----:B-1----:R-:W-:-:S05]  /*b6ab0*/  IMAD.WIDE R16, R141, 0x4, R4 ;  /* 0x000000048d107825 */ /* 0x002fca00078e0204 */
[----:B------:R1:W-:Y:S02]  /*b6ac0*/  @P0 STG.E desc[UR4][R16.64], R146 ;  /* 0x0000009210000986 */ /* 0x0003e4000c101904 */
[----:B-1----:R-:W-:-:S05]  /*b6ad0*/  IMAD.WIDE R16, R141, 0x4, R6 ;  /* 0x000000048d107825 */ /* 0x002fca00078e0206 */
[----:B------:R1:W-:Y:S02]  /*b6ae0*/  @P1 STG.E desc[UR4][R16.64], R144 ;  /* 0x0000009010001986 */ /* 0x0003e4000c101904 */
[----:B-1----:R-:W-:Y:S02]  /*b6af0*/  IMAD.WIDE R16, R141, 0x4, R8 ;  /* 0x000000048d107825 */ /* 0x002fe400078e0208 */
[----:B------:R-:W4:Y:S01]  /*b6b00*/  LDL.LU R141, [R1+0x1dc] ;  /* 0x0001dc00018d7983 */ /* 0x000f220000300800 */
[C---:B------:R-:W-:Y:S02]  /*b6b10*/  LOP3.LUT P2, RZ, R156.reuse, 0x4, RZ, 0xc0, !PT ;  /* 0x000000049cff7812 */ /* 0x040fe4000784c0ff */
[C---:B------:R-:W-:Y:S02]  /*b6b20*/  LOP3.LUT P3, RZ, R156.reuse, 0x8, RZ, 0xc0, !PT ;  /* 0x000000089cff7812 */ /* 0x040fe4000786c0ff */
[C---:B------:R-:W-:Y:S02]  /*b6b30*/  LOP3.LUT P4, RZ, R156.reuse, 0x10, RZ, 0xc0, !PT ;  /* 0x000000109cff7812 */ /* 0x040fe4000788c0ff */
[----:B------:R-:W-:-:S07]  /*b6b40*/  LOP3.LUT P5, RZ, R156, 0x20, RZ, 0xc0, !PT ;  /* 0x000000209cff7812 */ /* 0x000fce00078ac0ff */
[----:B--2---:R1:W-:Y:S04]  /*b6b50*/  @P2 STG.E desc[UR4][R16.64], R142 ;  /* 0x0000008e10002986 */ /* 0x0043e8000c101904 */
[----:B-1----:R-:W2:Y:S01]  /*b6b60*/  LDL.LU R142, [R1+0x1dd0] ;  /* 0x001dd000018e7983 */ /* 0x002ea20000300800 */
[----:B---3--:R-:W-:-:S05]  /*b6b70*/  IMAD.WIDE R16, R143, 0x4, R2 ;  /* 0x000000048f107825 */ /* 0x008fca00078e0202 */
[----:B------:R1:W-:Y:S02]  /*b6b80*/  @P3 STG.E desc[UR4][R16.64], R140 ;  /* 0x0000008c10003986 */ /* 0x0003e4000c101904 */
[C---:B-1----:R-:W-:Y:S02]  /*b6b90*/  IMAD.WIDE R16, R143.reuse, 0x4, R4 ;  /* 0x000000048f107825 */ /* 0x042fe400078e0204 */
[----:B------:R-:W3:Y:S04]  /*b6ba0*/  LDL.LU R140, [R1+0x19d0] ;  /* 0x0019d000018c7983 */ /* 0x000ee80000300800 */
[----:B----4-:R1:W-:Y:S02]  /*b6bb0*/  @P4 STG.E desc[UR4][R16.64], R139 ;  /* 0x0000008b10004986 */ /* 0x0103e4000c101904 */
[----:B-1----:R-:W-:-:S02]  /*b6bc0*/  IMAD.WIDE R16, R143, 0x4, R6 ;  /* 0x000000048f107825 */ /* 0x002fc400078e0206 */
[----:B------:R-:W4:Y:S04]  /*b6bd0*/  LDL.LU R139, [R1+0x15d0] ;  /* 0x0015d000018b7983 */ /* 0x000f280000300800 */
[----:B------:R1:W-:Y:S04]  /*b6be0*/  @P5 STG.E desc[UR4][R16.64], R138 ;  /* 0x0000008a10005986 */ /* 0x0003e8000c101904 */
[----:B-1----:R-:W2:Y:S04]  /*b6bf0*/  LDL.LU R138, [R1+0x2424] ;  /* 0x00242400018a7983 */ /* 0x002ea80000300800 */
[----:B------:R-:W4:Y:S04]  /*b6c00*/  LDL.LU R152, [R1+0x2428] ;  /* 0x0024280001987983 */ /* 0x000f280000300800 */
[----:B------:R-:W4:Y:S04]  /*b6c10*/  LDL.LU R248, [R1+0x11d0] ;  /* 0x0011d00001f87983 */ /* 0x000f280000300800 */
[----:B------:R-:W4:Y:S01]  /*b6c20*/  LDL.LU R136, [R1+0xdd0] ;  /* 0x000dd00001887983 */ /* 0x000f220000300800 */
[----:B------:R-:W-:-:S03]  /*b6c30*/  LOP3.LUT P2, RZ, R156, 0x40, RZ, 0xc0, !PT ;  /* 0x000000409cff7812 */ /* 0x000fc6000784c0ff */
[----:B------:R-:W4:Y:S01]  /*b6c40*/  LDL.LU R137, [R1+0x9e0] ;  /* 0x0009e00001897983 */ /* 0x000f220000300800 */
[----:B------:R-:W-:-:S03]  /*b6c50*/  IMAD.WIDE R16, R143, 0x4, R8 ;  /* 0x000000048f107825 */ /* 0x000fc600078e0208 */
[----:B------:R-:W4:Y:S01]  /*b6c60*/  LDL.LU R147, [R1+0x242c] ;  /* 0x00242c0001937983 */ /* 0x000f220000300800 */
[C---:B------:R-:W-:Y:S02]  /*b6c70*/  LOP3.LUT P3, RZ, R156.reuse, 0x80, RZ, 0xc0, !PT ;  /* 0x000000809cff7812 */ /* 0x040fe4000786c0ff */
[C---:B------:R-:W-:Y:S02]  /*b6c80*/  LOP3.LUT P4, RZ, R156.reuse, 0x100, RZ, 0xc0, !PT ;  /* 0x000001009cff7812 */ /* 0x040fe4000788c0ff */
[C---:B------:R-:W-:Y:S01]  /*b6c90*/  LOP3.LUT P5, RZ, R156.reuse, 0x200, RZ, 0xc0, !PT ;  /* 0x000002009cff7812 */ /* 0x040fe200078ac0ff */
[----:B------:R1:W-:Y:S04]  /*b6ca0*/  @P2 STG.E desc[UR4][R16.64], R141 ;  /* 0x0000008d10002986 */ /* 0x0003e8000c101904 */
        /* <DEDUP_REMOVED lines=85> */
[----:B--2---:R3:W-:Y:S02]  /*b7200*/  @P3 STG.E desc[UR4][R16.64], R140 ;  /* 0x0000008c10003986 */ /* 0x0047e4000c101904 */
[----:B---3--:R-:W-:-:S05]  /*b7210*/  IMAD.WIDE R16, R142, 0x4, R2 ;  /* 0x000000048e107825 */ /* 0x008fca00078e0202 */
[----:B------:R1:W-:Y:S02]  /*b7220*/  @P4 STG.E desc[UR4][R16.64], R139 ;  /* 0x0000008b10004986 */ /* 0x0003e4000c101904 */
[----:B-1----:R-:W-:-:S05]  /*b7230*/  IMAD.WIDE R16, R142, 0x4, R4 ;  /* 0x000000048e107825 */ /* 0x002fca00078e0204 */
[----:B----4-:R1:W-:Y:S04]  /*b7240*/  @P5 STG.E desc[UR4][R16.64], R138 ;  /* 0x0000008a10005986 */ /* 0x0103e8000c101904 */
        /* <DEDUP_REMOVED lines=24> */
[----:B------:R-:W2:Y:S01]  /*b73d0*/  LDL.LU R79, [R1+0x19dc] ;  /* 0x0019dc00014f7983 */ /* 0x000ea20000300800 */
[----:B------:R-:W-:-:S02]  /*b73e0*/  LOP3.LUT R20, R20, 0xefffffff, RZ, 0xc0, !PT ;  /* 0xefffffff14147812 */ /* 0x000fc400078ec0ff */
[----:B------:R-:W-:Y:S01]  /*b73f0*/  LOP3.LUT P3, RZ, R156, 0x4000000, RZ, 0xc0, !PT ;  /* 0x040000009cff7812 */ /* 0x000fe2000786c0ff */
[----:B------:R-:W2:Y:S01]  /*b7400*/  LDL.LU R152, [R1+0x15dc] ;  /* 0x0015dc0001987983 */ /* 0x000ea20000300800 */
[----:B------:R-:W-:Y:S02]  /*b7410*/  @P6 LOP3.LUT R20, R20, 0x10000000, RZ, 0xfc, !PT ;  /* 0x1000000014146812 */ /* 0x000fe400078efcff */
[----:B------:R-:W-:Y:S01]  /*b7420*/  LOP3.LUT P6, RZ, R157, 0x1, RZ, 0xc0, !PT ;  /* 0x000000019dff7812 */ /* 0x000fe200078cc0ff */
[----:B------:R-:W-:Y:S01]  /*b7430*/  IMAD.WIDE R16, R142, 0x4, R8 ;  /* 0x000000048e107825 */ /* 0x000fe200078e0208 */
[----:B------:R-:W2:Y:S04]  /*b7440*/  LDL.LU R150, [R1+0xddc] ;  /* 0x000ddc0001967983 */ /* 0x000ea80000300800 */
[----:B------:R-:W2:Y:S01]  /*b7450*/  LDL.LU R148, [R1+0x9ec] ;  /* 0x0009ec0001947983 */ /* 0x000ea20000300800 */
[----:B------:R-:W-:-:S03]  /*b7460*/  LOP3.LUT R20, R20, 0xdfffffff, RZ, 0xc0, !PT ;  /* 0xdfffffff14147812 */ /* 0x000fc600078ec0ff */
[----:B------:R-:W2:Y:S04]  /*b7470*/  LDL.LU R147, [R1+0x5ec] ;  /* 0x0005ec0001937983 */ /* 0x000ea80000300800 */
[----:B------:R-:W2:Y:S04]  /*b7480*/  LDL.LU R145, [R1+0x2440] ;  /* 0x0024400001917983 */ /* 0x000ea80000300800 */
[----:B------:R-:W2:Y:S04]  /*b7490*/  LDL.LU R146, [R1+0x1ec] ;  /* 0x0001ec0001927983 */ /* 0x000ea80000300800 */
[----:B------:R-:W2:Y:S04]  /*b74a0*/  LDL.LU R142, [R1+0x2444] ;  /* 0x00244400018e7983 */ /* 0x000ea80000300800 */
[----:B---3--:R1:W-:Y:S01]  /*b74b0*/  @P3 STG.E desc[UR4][R16.64], R149 ;  /* 0x0000009510003986 */ /* 0x0083e2000c101904 */
[----:B------:R-:W-:-:S02]  /*b74c0*/  @P6 LOP3.LUT R20, R20, 0x20000000, RZ, 0xfc, !PT ;  /* 0x2000000014146812 */ /* 0x000fc400078efcff */
[----:B------:R-:W-:Y:S01]  /*b74d0*/  LOP3.LUT P6, RZ, R156, 0x80000000, RZ, 0xc0, !PT ;  /* 0x800000009cff7812 */ /* 0x000fe200078cc0ff */
[----:B-1----:R-:W3:Y:S01]  /*b74e0*/  LDL.LU R149, [R1+0x11dc] ;  /* 0x0011dc0001957983 */ /* 0x002ee20000300800 */
[----:B------:R-:W-:-:S11]  /*b74f0*/  LOP3.LUT R20, R20, 0xbfffffff, RZ, 0xc0, !PT ;  /* 0xbfffffff14147812 */ /* 0x000fd600078ec0ff */
[----:B------:R-:W-:Y:S02]  /*b7500*/  @P6 LOP3.LUT R20, R20, 0x40000000, RZ, 0xfc, !PT ;  /* 0x4000000014146812 */ /* 0x000fe400078efcff */
[C---:B------:R-:W-:Y:S02]  /*b7510*/  LOP3.LUT P6, RZ, R156.reuse, 0x40000000, RZ, 0xc0, !PT ;  /* 0x400000009cff7812 */ /* 0x040fe400078cc0ff */
[C---:B------:R-:W-:Y:S02]  /*b7520*/  LOP3.LUT P4, RZ, R156.reuse, 0x8000000, RZ, 0xc0, !PT ;  /* 0x080000009cff7812 */ /* 0x040fe4000788c0ff */
[----:B------:R-:W-:Y:S01]  /*b7530*/  LOP3.LUT P5, RZ, R156, 0x10000000, RZ, 0xc0, !PT ;  /* 0x100000009cff7812 */ /* 0x000fe200078ac0ff */
[----:B----4-:R-:W-:Y:S01]  /*b7540*/  IMAD.WIDE R16, R140, 0x4, R2 ;  /* 0x000000048c107825 */ /* 0x010fe200078e0202 */
[----:B------:R-:W-:-:S07]  /*b7550*/  LOP3.LUT R20, R20, 0x7fffffff, RZ, 0xc0, !PT ;  /* 0x7fffffff14147812 */ /* 0x000fce00078ec0ff */
[----:B------:R-:W-:Y:S02]  /*b7560*/  @P6 LOP3.LUT R20, R20, 0x80000000, RZ, 0xfc, !PT ;  /* 0x8000000014146812 */ /* 0x000fe400078efcff */
[----:B------:R-:W-:Y:S01]  /*b7570*/  LOP3.LUT P6, RZ, R156, 0x20000000, RZ, 0xc0, !PT ;  /* 0x200000009cff7812 */ /* 0x000fe200078cc0ff */
[----:B------:R1:W-:Y:S02]  /*b7580*/  @P4 STG.E desc[UR4][R16.64], R144 ;  /* 0x0000009010004986 */ /* 0x0003e4000c101904 */
[C---:B-1----:R-:W-:Y:S02]  /*b7590*/  IMAD.WIDE R16, R140.reuse, 0x4, R4 ;  /* 0x000000048c107825 */ /* 0x042fe400078e0204 */
[----:B------:R-:W4:Y:S04]  /*b75a0*/  LDL.LU R144, [R1+0x1ed0] ;  /* 0x001ed00001907983 */ /* 0x000f280000300800 */
[----:B------:R1:W-:Y:S02]  /*b75b0*/  @P5 STG.E desc[UR4][R16.64], R143 ;  /* 0x0000008f10005986 */ /* 0x0003e4000c101904 */
[----:B-1----:R-:W-:-:S02]  /*b75c0*/  IMAD.WIDE R16, R140, 0x4, R6 ;  /* 0x000000048c107825 */ /* 0x002fc400078e0206 */
[----:B------:R-:W4:Y:S04]  /*b75d0*/  LDL.LU R143, [R1+0x1de0] ;  /* 0x001de000018f7983 */ /* 0x000f280000300800 */
[----:B------:R1:W-:Y:S01]  /*b75e0*/  @P6 STG.E desc[UR4][R16.64], R141 ;  /* 0x0000008d10006986 */ /* 0x0003e2000c101904 */
[----:B------:R-:W-:Y:S01]  /*b75f0*/  LOP3.LUT P6, RZ, R20, 0x80000000, RZ, 0xc0, !PT ;  /* 0x8000000014ff7812 */ /* 0x000fe200078cc0ff */
[----:B-1----:R-:W-:Y:S02]  /*b7600*/  IMAD.WIDE R16, R140, 0x4, R8 ;  /* 0x000000048c107825 */ /* 0x002fe400078e0208 */
[----:B------:R-:W4:Y:S10]  /*b7610*/  LDL.LU R141, [R1+0x19e0] ;  /* 0x0019e000018d7983 */ /* 0x000f340000300800 */
[----:B------:R1:W-:Y:S01]  /*b7620*/  @P6 STG.E desc[UR4][R16.64], R139 ;  /* 0x0000008b10006986 */ /* 0x0003e2000c101904 */
[----:B------:R-:W-:-:S03]  /*b7630*/  LOP3.LUT P6, RZ, R20, 0x40000000, RZ, 0xc0, !PT ;  /* 0x4000000014ff7812 */ /* 0x000fc600078cc0ff */
[----:B------:R-:W4:Y:S01]  /*b7640*/  LDL.LU R140, [R1+0x15e0] ;  /* 0x0015e000018c7983 */ /* 0x000f220000300800 */
        /* <DEDUP_REMOVED lines=36> */
[----:B------:R1:W-:Y:S02]  /*b7890*/  @P3 STG.E desc[UR4][R16.64], R141 ;  /* 0x0000008d10003986 */ /* 0x0003e4000c101904 */
[----:B-1----:R-:W-:Y:S02]  /*b78a0*/  IMAD.WIDE R16, R142, 0x4, R8 ;  /* 0x000000048e107825 */ /* 0x002fe400078e0208 */
[----:B------:R-:W4:Y:S04]  /*b78b0*/  LDL.LU R142, [R1+0xde0] ;  /* 0x000de000018e7983 */ /* 0x000f280000300800 */
[----:B------:R1:W-:Y:S04]  /*b78c0*/  @P4 STG.E desc[UR4][R16.64], R140 ;  /* 0x0000008c10004986 */ /* 0x0003e8000c101904 */
[----:B-1----:R-:W3:Y:S04]  /*b78d0*/  LDL.LU R140, [R1+0x9f0] ;  /* 0x0009f000018c7983 */ /* 0x002ee80000300800 */
[----:B------:R-:W3:Y:S04]  /*b78e0*/  LDL.LU R244, [R1+0x5f0] ;  /* 0x0005f00001f47983 */ /* 0x000ee80000300800 */
[----:B------:R-:W3:Y:S04]  /*b78f0*/  LDL.LU R248, [R1+0x1ed4] ;  /* 0x001ed40001f87983 */ /* 0x000ee80000300800 */
[----:B------:R-:W3:Y:S01]  /*b7900*/  LDL.LU R136, [R1+0x1de4] ;  /* 0x001de40001887983 */ /* 0x000ee20000300800 */
[----:B--2---:R-:W-:-:S05]  /*b7910*/  IMAD.WIDE R16, R139, 0x4, R2 ;  /* 0x000000048b107825 */ /* 0x004fca00078e0202 */
[----:B------:R1:W-:Y:S04]  /*b7920*/  @P5 STG.E desc[UR4][R16.64], R138 ;  /* 0x0000008a10005986 */ /* 0x0003e8000c101904 */
[----:B-1----:R-:W2:Y:S04]  /*b7930*/  LDL.LU R138, [R1+0x244c] ;  /* 0x00244c00018a7983 */ /* 0x002ea80000300800 */
[----:B------:R-:W2:Y:S01]  /*b7940*/  LDL.LU R137, [R1+0x19e4] ;  /* 0x0019e40001897983 */ /* 0x000ea20000300800 */
[----:B------:R-:W-:Y:S02]  /*b7950*/  LOP3.LUT P6, RZ, R157, 0x4000000, RZ, 0xc0, !PT ;  /* 0x040000009dff7812 */ /* 0x000fe400078cc0ff */
        /* <DEDUP_REMOVED lines=17> */
[----:B------:R-:W-:Y:S01]  /*b7a70*/  LOP3.LUT P3, RZ, R157, 0x2000, RZ, 0xc0, !PT ;  /* 0x000020009dff7812 */ /* 0x000fe2000786c0ff */
[----:B------:R-:W-:Y:S01]  /*b7a80*/  IMAD.WIDE R16, R139, 0x4, R4 ;  /* 0x000000048b107825 */ /* 0x000fe200078e0204 */
[C---:B------:R-:W-:Y:S01]  /*b7a90*/  LOP3.LUT P4, RZ, R157.reuse, 0x8000, RZ, 0xc0, !PT ;  /* 0x000080009dff7812 */ /* 0x040fe2000788c0ff */
        /* <DEDUP_REMOVED lines=20> */
[----:B----4-:R1:W-:Y:S02]  /*b7be0*/  @P2 STG.E desc[UR4][R16.64], R142 ;  /* 0x0000008e10002986 */ /* 0x0103e4000c101904 */
[C---:B-1----:R-:W-:Y:S02]  /*b7bf0*/  IMAD.WIDE R16, R139.reuse, 0x4, R6 ;  /* 0x000000048b107825 */ /* 0x042fe400078e0206 */
[----:B------:R-:W4:Y:S04]  /*b7c00*/  LDL.LU R142, [R1+0xde8] ;  /* 0x000de800018e7983 */ /* 0x000f280000300800 */
[----:B---3--:R1:W-:Y:S02]  /*b7c10*/  @P3 STG.E desc[UR4][R16.64], R140 ;  /* 0x0000008c10003986 */ /* 0x0083e4000c101904 */
[----:B-1----:R-:W-:-:S02]  /*b7c20*/  IMAD.WIDE R16, R139, 0x4, R8 ;  /* 0x000000048b107825 */ /* 0x002fc400078e0208 */
[----:B------:R-:W3:Y:S04]  /*b7c30*/  LDL.LU R140, [R1+0x9f8] ;  /* 0x0009f800018c7983 */ /* 0x000ee80000300800 */
[----:B------:R2:W-:Y:S04]  /*b7c40*/  @P4 STG.E desc[UR4][R16.64], R244 ;  /* 0x000000f410004986 */ /* 0x0005e8000c101904 */
[----:B------:R-:W4:Y:S01]  /*b7c50*/  LDL.LU R139, [R1+0x2458] ;  /* 0x00245800018b7983 */ /* 0x000f220000300800 */
        /* <DEDUP_REMOVED lines=38> */
[----:B----4-:R-:W-:-:S05]  /*b7ec0*/  IMAD.WIDE R16, R139, 0x4, R2 ;  /* 0x000000048b107825 */ /* 0x010fca00078e0202 */
[----:B------:R1:W-:Y:S01]  /*b7ed0*/  @P2 STG.E desc[UR4][R16.64], R141 ;  /* 0x0000008d10002986 */ /* 0x0003e2000c101904 */
[----:B------:R-:W-:Y:S01]  /*b7ee0*/  LOP3.LUT P5, RZ, R158, 0x1, RZ, 0xc0, !PT ;  /* 0x000000019eff7812 */ /* 0x000fe200078ac0ff */
[----:B-1----:R-:W-:-:S05]  /*b7ef0*/  IMAD.WIDE R16, R139, 0x4, R4 ;  /* 0x000000048b107825 */ /* 0x002fca00078e0204 */
[----:B------:R1:W-:Y:S02]  /*b7f00*/  @P3 STG.E desc[UR4][R16.64], R142 ;  /* 0x0000008e10003986 */ /* 0x0003e4000c101904 */
[----:B-1----:R-:W-:-:S05]  /*b7f10*/  IMAD.WIDE R16, R139, 0x4, R6 ;  /* 0x000000048b107825 */ /* 0x002fca00078e0206 */
[----:B---3--:R1:W-:Y:S02]  /*b7f20*/  @P4 STG.E desc[UR4][R16.64], R140 ;  /* 0x0000008c10004986 */ /* 0x0083e4000c101904 */
[----:B-1----:R-:W-:-:S05]  /*b7f30*/  IMAD.WIDE R16, R139, 0x4, R8 ;  /* 0x000000048b107825 */ /* 0x002fca00078e0208 */
[----:B--2---:R1:W-:Y:S04]  /*b7f40*/  @P5 STG.E desc[UR4][R16.64], R138 ;  /* 0x0000008a10005986 */ /* 0x0043e8000c101904 */
        /* <DEDUP_REMOVED lines=27> */
[----:B------:R-:W2:Y:S04]  /*b8100*/  LDL.LU R151, [R1+0x1df0] ;  /* 0x001df00001977983 */ /* 0x000ea80000300800 */
[----:B------:R-:W2:Y:S01]  /*b8110*/  LDL.LU R148, [R1+0x2464] ;  /* 0x0024640001947983 */ /* 0x000ea20000300800 */
[----:B------:R-:W-:-:S02]  /*b8120*/  @P6 LOP3.LUT R20, R20, 0x1000, RZ, 0xfc, !PT ;  /* 0x0000100014146812 */ /* 0x000fc400078efcff */
[----:B------:R-:W-:Y:S01]  /*b8130*/  LOP3.LUT P6, RZ, R158, 0x100, RZ, 0xc0, !PT ;  /* 0x000001009eff7812 */ /* 0x000fe200078cc0ff */
[----:B------:R-:W2:Y:S01]  /*b8140*/  LDL.LU R149, [R1+0x19f0] ;  /* 0x0019f00001957983 */ /* 0x000ea20000300800 */
[----:B------:R-:W-:-:S03]  /*b8150*/  LOP3.LUT R20, R20, 0xffffdfff, RZ, 0xc0, !PT ;  /* 0xffffdfff14147812 */ /* 0x000fc600078ec0ff */
[----:B------:R-:W2:Y:S01]  /*b8160*/  LDL.LU R150, [R1+0x15f0] ;  /* 0x0015f00001967983 */ /* 0x000ea20000300800 */
[C---:B------:R-:W-:Y:S02]  /*b8170*/  LOP3.LUT P3, RZ, R158.reuse, 0x4, RZ, 0xc0, !PT ;  /* 0x000000049eff7812 */ /* 0x040fe4000786c0ff */
[----:B------:R-:W-:Y:S01]  /*b8180*/  LOP3.LUT P4, RZ, R158, 0x8, RZ, 0xc0, !PT ;  /* 0x000000089eff7812 */ /* 0x000fe2000788c0ff */
[----:B------:R-:W-:Y:S01]  /*b8190*/  IMAD.WIDE R16, R141, 0x4, R4 ;  /* 0x000000048d107825 */ /* 0x000fe200078e0204 */
[----:B------:R-:W2:Y:S03]  /*b81a0*/  LDL.LU R147, [R1+0x11f0] ;  /* 0x0011f00001937983 */ /* 0x000ea60000300800 */
[----:B------:R-:W-:Y:S02]  /*b81b0*/  @P6 LOP3.LUT R20, R20, 0x2000, RZ, 0xfc, !PT ;  /* 0x0000200014146812 */ /* 0x000fe400078efcff */
[----:B------:R-:W-:-:S02]  /*b81c0*/  LOP3.LUT P6, RZ, R158, 0x80, RZ, 0xc0, !PT ;  /* 0x000000809eff7812 */ /* 0x000fc400078cc0ff */
[----:B------:R-:W-:Y:S02]  /*b81d0*/  LOP3.LUT R20, R20, 0xffffbfff, RZ, 0xc0, !PT ;  /* 0xffffbfff14147812 */ /* 0x000fe400078ec0ff */
[----:B------:R-:W-:-:S09]  /*b81e0*/  LOP3.LUT P5, RZ, R158, 0x10, RZ, 0xc0, !PT ;  /* 0x000000109eff7812 */ /* 0x000fd200078ac0ff */
[----:B------:R-:W-:Y:S02]  /*b81f0*/  @P6 LOP3.LUT R20, R20, 0x4000, RZ, 0xfc, !PT ;  /* 0x0000400014146812 */ /* 0x000fe400078efcff */
[----:B------:R-:W-:Y:S01]  /*b8200*/  LOP3.LUT P6, RZ, R158, 0x40, RZ, 0xc0, !PT ;  /* 0x000000409eff7812 */ /* 0x000fe200078cc0ff */
[----:B---3--:R1:W-:Y:S01]  /*b8210*/  @P3 STG.E desc[UR4][R16.64], R144 ;  /* 0x0000009010003986 */ /* 0x0083e2000c101904 */
[----:B------:R-:W-:Y:S01]  /*b8220*/  LOP3.LUT R20, R20, 0xffff7fff, RZ, 0xc0, !PT ;  /* 0xffff7fff14147812 */ /* 0x000fe200078ec0ff */
[----:B-1----:R-:W-:-:S10]  /*b8230*/  IMAD.WIDE R16, R141, 0x4, R6 ;  /* 0x000000048d107825 */ /* 0x002fd400078e0206 */
[----:B------:R-:W-:Y:S02]  /*b8240*/  @P6 LOP3.LUT R20, R20, 0x8000, RZ, 0xfc, !PT ;  /* 0x0000800014146812 */ /* 0x000fe400078efcff */
[----:B------:R-:W-:Y:S01]  /*b8250*/  LOP3.LUT P6, RZ, R158, 0x20, RZ, 0xc0, !PT ;  /* 0x000000209eff7812 */ /* 0x000fe200078cc0ff */
[----:B----4-:R1:W-:Y:S04]  /*b8260*/  @P4 STG.E desc[UR4][R16.64], R143 ;  /* 0x0000008f10004986 */ /* 0x0103e8000c101904 */
[----:B-1----:R-:W3:Y:S01]  /*b8270*/  LDL.LU R143, [R1+0x2468] ;  /* 0x00246800018f7983 */ /* 0x002ee20000300800 */
        /* <DEDUP_REMOVED lines=36> */
[----:B---3--:R-:W-:-:S08]  /*b84c0*/  IMAD.WIDE R16, R143, 0x4, R2 ;  /* 0x000000048f107825 */ /* 0x008fd000078e0202 */
[----:B----4-:R1:W-:Y:S01]  /*b84d0*/  @P6 STG.E desc[UR4][R16.64], R145 ;  /* 0x0000009110006986 */ /* 0x0103e2000c101904 */
        /* <DEDUP_REMOVED lines=38> */
[----:B------:R-:W-:-:S03]  /*b8740*/  LOP3.LUT P5, RZ, R158, 0x800000, RZ, 0xc0, !PT ;  /* 0x008000009eff7812 */ /* 0x000fc600078ac0ff */
[----:B------:R-:W4:Y:S01]  /*b8750*/  LDL.LU R144, [R1+0x19fc] ;  /* 0x0019fc0001907983 */ /* 0x000f220000300800 */
[----:B------:R-:W-:Y:S02]  /*b8760*/  LOP3.LUT P6, RZ, R159, 0x1, RZ, 0xc0, !PT ;  /* 0x000000019fff7812 */ /* 0x000fe400078cc0ff */
[----:B------:R-:W-:Y:S01]  /*b8770*/  LOP3.LUT R20, R20, 0xfffffffe, RZ, 0xc0, !PT ;  /* 0xfffffffe14147812 */ /* 0x000fe200078ec0ff */
[----:B---3--:R2:W-:Y:S10]  /*b8780*/  @P2 STG.E desc[UR4][R16.64], R143 ;  /* 0x0000008f10002986 */ /* 0x0085f4000c101904 */
        /* <DEDUP_REMOVED lines=15> */
[----:B------:R1:W-:Y:S02]  /*b8880*/  @P4 STG.E desc[UR4][R16.64], R140 ;  /* 0x0000008c10004986 */ /* 0x0003e4000c101904 */
[----:B-1----:R-:W-:-:S02]  /*b8890*/  IMAD.WIDE R16, R138, 0x4, R6 ;  /* 0x000000048a107825 */ /* 0x002fc400078e0206 */
[----:B------:R-:W3:Y:S04]  /*b88a0*/  LDL.LU R140, [R1+0x11fc] ;  /* 0x0011fc00018c7983 */ /* 0x000ee80000300800 */
[----:B------:R1:W-:Y:S02]  /*b88b0*/  @P5 STG.E desc[UR4][R16.64], R139 ;  /* 0x0000008b10005986 */ /* 0x0003e4000c101904 */
[----:B-1----:R-:W-:Y:S02]  /*b88c0*/  IMAD.WIDE R16, R138, 0x4, R8 ;  /* 0x000000048a107825 */ /* 0x002fe400078e0208 */
[----:B------:R-:W4:Y:S04]  /*b88d0*/  LDL.LU R139, [R1+0xdfc] ;  /* 0x000dfc00018b7983 */ /* 0x000f280000300800 */
[----:B------:R-:W4:Y:S04]  /*b88e0*/  LDL.LU R138, [R1+0xa0c] ;  /* 0x000a0c00018a7983 */ /* 0x000f280000300800 */
[----:B------:R-:W4:Y:S01]  /*b88f0*/  LDL.LU R143, [R1+0x2480] ;  /* 0x00248000018f7983 */ /* 0x000f220000300800 */
        /* <DEDUP_REMOVED lines=46> */
[C---:B-1----:R-:W-:Y:S01]  /*b8be0*/  IMAD.WIDE R16, R142.reuse, 0x4, R6 ;  /* 0x000000048e107825 */ /* 0x042fe200078e0206 */
[----:B------:R-:W-:Y:S01]  /*b8bf0*/  LOP3.LUT P5, RZ, R159, 0x40, RZ, 0xc0, !PT ;  /* 0x000000409fff7812 */ /* 0x000fe200078ac0ff */
[----:B------:R-:W4:Y:S04]  /*b8c00*/  LDL.LU R144, [R1+0x60c] ;  /* 0x00060c0001907983 */ /* 0x000f280000300800 */
[----:B--2---:R1:W-:Y:S02]  /*b8c10*/  @P2 STG.E desc[UR4][R16.64], R141 ;  /* 0x0000008d10002986 */ /* 0x0043e4000c101904 */
[----:B-1----:R-:W-:-:S02]  /*b8c20*/  IMAD.WIDE R16, R142, 0x4, R8 ;  /* 0x000000048e107825 */ /* 0x002fc400078e0208 */
[----:B------:R-:W2:Y:S04]  /*b8c30*/  LDL.LU R142, [R1+0x20c] ;  /* 0x00020c00018e7983 */ /* 0x000ea80000300800 */
[----:B---3--:R1:W-:Y:S04]  /*b8c40*/  @P3 STG.E desc[UR4][R16.64], R140 ;  /* 0x0000008c10003986 */ /* 0x0083e8000c101904 */
[----:B------:R-:W3:Y:S04]  /*b8c50*/  LDL.LU R141, [R1+0x1ee0] ;  /* 0x001ee000018d7983 */ /* 0x000ee80000300800 */
[----:B-1----:R-:W3:Y:S01]  /*b8c60*/  LDL.LU R140, [R1+0x1a00] ;  /* 0x001a0000018c7983 */ /* 0x002ee20000300800 */
[----:B----4-:R-:W-:-:S05]  /*b8c70*/  IMAD.WIDE R16, R143, 0x4, R2 ;  /* 0x000000048f107825 */ /* 0x010fca00078e0202 */
[----:B------:R1:W-:Y:S02]  /*b8c80*/  @P4 STG.E desc[UR4][R16.64], R139 ;  /* 0x0000008b10004986 */ /* 0x0003e4000c101904 */
[----:B-1----:R-:W-:Y:S02]  /*b8c90*/  IMAD.WIDE R16, R143, 0x4, R4 ;  /* 0x000000048f107825 */ /* 0x002fe400078e0204 */
[----:B------:R-:W4:Y:S04]  /*b8ca0*/  LDL.LU R139, [R1+0x1600] ;  /* 0x00160000018b7983 */ /* 0x000f280000300800 */
[----:B------:R1:W-:Y:S04]  /*b8cb0*/  @P5 STG.E desc[UR4][R16.64], R138 ;  /* 0x0000008a10005986 */ /* 0x0003e8000c101904 */
[----:B-1----:R-:W3:Y:S01]  /*b8cc0*/  LDL.LU R138, [R1+0x2484] ;  /* 0x00248400018a7983 */ /* 0x002ee20000300800 */
[----:B------:R-:W-:-:S03]  /*b8cd0*/  LOP3.LUT P6, RZ, R159, 0x80000, RZ, 0xc0, !PT ;  /* 0x000800009fff7812 */ /* 0x000fc600078cc0ff */
[----:B------:R-:W4:Y:S01]  /*b8ce0*/  LDL.LU R136, [R1+0x1200] ;  /* 0x0012000001887983 */ /* 0x000f220000300800 */
[----:B------:R-:W-:-:S03]  /*b8cf0*/  LOP3.LUT R21, R21, 0xfeffffff, RZ, 0xc0, !PT ;  /* 0xfeffffff15157812 */ /* 0x000fc600078ec0ff */
[----:B------:R-:W4:Y:S04]  /*b8d00*/  LDL.LU R151, [R1+0x2488] ;  /* 0x0024880001977983 */ /* 0x000f280000300800 */
[----:B------:R-:W4:Y:S02]  /*b8d10*/  LDL.LU R137, [R1+0xe00] ;  /* 0x000e000001897983 */ /* 0x000f240000300800 */
[----:B------:R-:W-:Y:S02]  /*b8d20*/  @P6 LOP3.LUT R21, R21, 0x1000000, RZ, 0xfc, !PT ;  /* 0x0100000015156812 */ /* 0x000fe400078efcff */
        /* <DEDUP_REMOVED lines=9> */
[----:B------:R-:W4:Y:S04]  /*b8dc0*/  LDL.LU R148, [R1+0x1a04] ;  /* 0x001a040001947983 */ /* 0x000f280000300800 */
[----:B------:R-:W4:Y:S04]  /*b8dd0*/  LDL.LU R147, [R1+0x1604] ;  /* 0x0016040001937983 */ /* 0x000f280000300800 */
[----:B------:R-:W4:Y:S02]  /*b8de0*/  LDL.LU R145, [R1+0x248c] ;  /* 0x00248c0001917983 */ /* 0x000f240000300800 */
[----:B------:R-:W-:-:S02]  /*b8df0*/  @P6 LOP3.LUT R21, R21, 0x4000000, RZ, 0xfc, !PT ;  /* 0x0400000015156812 */ /* 0x000fc400078efcff */
[C---:B------:R-:W-:Y:S02]  /*b8e00*/  LOP3.LUT P6, RZ, R159.reuse, 0x10000, RZ, 0xc0, !PT ;  /* 0x000100009fff7812 */ /* 0x040fe400078cc0ff */
[C---:B------:R-:W-:Y:S02]  /*b8e10*/  LOP3.LUT P2, RZ, R159.reuse, 0x80, RZ, 0xc0, !PT ;  /* 0x000000809fff7812 */ /* 0x040fe4000784c0ff */
[----:B------:R-:W-:Y:S01]  /*b8e20*/  LOP3.LUT P3, RZ, R159, 0x100, RZ, 0xc0, !PT ;  /* 0x000001009fff7812 */ /* 0x000fe2000786c0ff */
[----:B------:R-:W-:Y:S01]  /*b8e30*/  IMAD.WIDE R16, R143, 0x4, R6 ;  /* 0x000000048f107825 */ /* 0x000fe200078e0206 */
[----:B------:R-:W-:Y:S01]  /*b8e40*/  LOP3.LUT R21, R21, 0xf7ffffff, RZ, 0xc0, !PT ;  /* 0xf7ffffff15157812 */ /* 0x000fe200078ec0ff */
        /* <DEDUP_REMOVED lines=19> */
[----:B--2---:R1:W-:Y:S04]  /*b8f80*/  @P3 STG.E desc[UR4][R16.64], R142 ;  /* 0x0000008e10003986 */ /* 0x0043e8000c101904 */
[----:B-1----:R-:W2:Y:S04]  /*b8f90*/  LDL.LU R142, [R1+0x2490] ;  /* 0x00249000018e7983 */ /* 0x002ea80000300800 */
[----:B------:R-:W2:Y:S04]  /*b8fa0*/  LDL.LU R144, [R1+0xe04] ;  /* 0x000e040001907983 */ /* 0x000ea80000300800 */
[----:B------:R-:W2:Y:S01]  /*b8fb0*/  LDL.LU R143, [R1+0xa14] ;  /* 0x000a1400018f7983 */ /* 0x000ea20000300800 */
[----:B---3--:R-:W-:-:S05]  /*b8fc0*/  IMAD.WIDE R16, R138, 0x4, R2 ;  /* 0x000000048a107825 */ /* 0x008fca00078e0202 */
[----:B------:R1:W-:Y:S02]  /*b8fd0*/  @P4 STG.E desc[UR4][R16.64], R141 ;  /* 0x0000008d10004986 */ /* 0x0003e4000c101904 */
[C---:B-1----:R-:W-:Y:S02]  /*b8fe0*/  IMAD.WIDE R16, R138.reuse, 0x4, R4 ;  /* 0x000000048a107825 */ /* 0x042fe400078e0204 */
[----:B------:R-:W3:Y:S04]  /*b8ff0*/  LDL.LU R141, [R1+0x614] ;  /* 0x00061400018d7983 */ /* 0x000ee80000300800 */
[----:B------:R1:W-:Y:S02]  /*b9000*/  @P5 STG.E desc[UR4][R16.64], R140 ;  /* 0x0000008c10005986 */ /* 0x0003e4000c101904 */
[----:B-1----:R-:W-:-:S02]  /*b9010*/  IMAD.WIDE R16, R138, 0x4, R6 ;  /* 0x000000048a107825 */ /* 0x002fc400078e0206 */
[----:B------:R-:W3:Y:S04]  /*b9020*/  LDL.LU R140, [R1+0x214] ;  /* 0x00021400018c7983 */ /* 0x000ee80000300800 */
[----:B----4-:R1:W-:Y:S02]  /*b9030*/  @P6 STG.E desc[UR4][R16.64], R139 ;  /* 0x0000008b10006986 */ /* 0x0103e4000c101904 */
[----:B-1----:R-:W-:Y:S02]  /*b9040*/  IMAD.WIDE R16, R138, 0x4, R8 ;  /* 0x000000048a107825 */ /* 0x002fe400078e0208 */
        /* <DEDUP_REMOVED lines=34> */
[----:B--2---:R-:W-:-:S05]  /*b9270*/  IMAD.WIDE R16, R142, 0x4, R2 ;  /* 0x000000048e107825 */ /* 0x004fca00078e0202 */
[----:B------:R1:W-:Y:S02]  /*b9280*/  @P1 STG.E desc[UR4][R16.64], R144 ;  /* 0x0000009010001986 */ /* 0x0003e4000c101904 */
[----:B-1----:R-:W-:-:S05]  /*b9290*/  IMAD.WIDE R16, R142, 0x4, R4 ;  /* 0x000000048e107825 */ /* 0x002fca00078e0204 */
[----:B------:R1:W-:Y:S02]  /*b92a0*/  @P2 STG.E desc[UR4][R16.64], R143 ;  /* 0x0000008f10002986 */ /* 0x0003e4000c101904 */
[----:B-1----:R-:W-:-:S05]  /*b92b0*/  IMAD.WIDE R16, R142, 0x4, R6 ;  /* 0x000000048e107825 */ /* 0x002fca00078e0206 */
[----:B---3--:R1:W-:Y:S02]  /*b92c0*/  @P3 STG.E desc[UR4][R16.64], R141 ;  /* 0x0000008d10003986 */ /* 0x0083e4000c101904 */
[----:B-1----:R-:W-:Y:S02]  /*b92d0*/  IMAD.WIDE R16, R142, 0x4, R8 ;  /* 0x000000048e107825 */ /* 0x002fe400078e0208 */
[----:B------:R-:W2:Y:S04]  /*b92e0*/  LDL.LU R142, [R1+0x1a08] ;  /* 0x001a0800018e7983 */ /* 0x000ea80000300800 */
[----:B------:R1:W-:Y:S04]  /*b92f0*/  @P4 STG.E desc[UR4][R16.64], R140 ;  /* 0x0000008c10004986 */ /* 0x0003e8000c101904 */
[----:B-1----:R-:W3:Y:S04]  /*b9300*/  LDL.LU R140, [R1+0x1608] ;  /* 0x00160800018c7983 */ /* 0x002ee80000300800 */
[----:B------:R-:W3:Y:S04]  /*b9310*/  LDL.LU R244, [R1+0x1208] ;  /* 0x0012080001f47983 */ /* 0x000ee80000300800 */
[----:B------:R-:W3:Y:S01]  /*b9320*/  LDL.LU R248, [R1+0xe08] ;  /* 0x000e080001f87983 */ /* 0x000ee20000300800 */
[----:B----4-:R-:W-:-:S03]  /*b9330*/  IMAD.WIDE R16, R139, 0x4, R2 ;  /* 0x000000048b107825 */ /* 0x010fc600078e0202 */
[----:B------:R-:W4:Y:S04]  /*b9340*/  LDL.LU R136, [R1+0xa18] ;  /* 0x000a180001887983 */ /* 0x000f280000300800 */
[----:B------:R1:W-:Y:S04]  /*b9350*/  @P5 STG.E desc[UR4][R16.64], R138 ;  /* 0x0000008a10005986 */ /* 0x0003e8000c101904 */
        /* <DEDUP_REMOVED lines=20> */
[----:B------:R-:W-:Y:S01]  /*b94a0*/  LOP3.LUT P3, RZ, R159, 0x8000000, RZ, 0xc0, !PT ;  /* 0x080000009fff7812 */ /* 0x000fe2000786c0ff */
        /* <DEDUP_REMOVED lines=28> */
[----:B------:R4:W-:Y:S04]  /*b9670*/  @P4 STG.E desc[UR4][R16.64], R244 ;  /* 0x000000f410004986 */ /* 0x0009e8000c101904 */
[----:B------:R-:W2:Y:S01]  /*b9680*/  LDL.LU R139, [R1+0x24a4] ;  /* 0x0024a400018b7983 */ /* 0x000ea20000300800 */
[----:B----4-:R-:W-:-:S05]  /*b9690*/  IMAD.WIDE R16, R138, 0x4, R2 ;  /* 0x000000048a107825 */ /* 0x010fca00078e0202 */
[----:B------:R1:W-:Y:S02]  /*b96a0*/  @P5 STG.E desc[UR4][R16.64], R248 ;  /* 0x000000f810005986 */ /* 0x0003e4000c101904 */
[----:B-1----:R-:W-:-:S05]  /*b96b0*/  IMAD.WIDE R16, R138, 0x4, R4 ;  /* 0x000000048a107825 */ /* 0x002fca00078e0204 */
[----:B------:R1:W-:Y:S01]  /*b96c0*/  @P6 STG.E desc[UR4][R16.64], R136 ;  /* 0x0000008810006986 */ /* 0x0003e2000c101904 */
[----:B------:R-:W-:Y:S01]  /*b96d0*/  LOP3.LUT P6, RZ, R21, 0x800000, RZ, 0xc0, !PT ;  /* 0x0080000015ff7812 */ /* 0x000fe200078cc0ff */
[----:B-1----:R-:W-:-:S12]  /*b96e0*/  IMAD.WIDE R16, R138, 0x4, R6 ;  /* 0x000000048a107825 */ /* 0x002fd800078e0206 */
[----:B------:R1:W-:Y:S02]  /*b96f0*/  @P6 STG.E desc[UR4][R16.64], R137 ;  /* 0x0000008910006986 */ /* 0x0003e4000c101904 */
[----:B-1----:R-:W-:Y:S02]  /*b9700*/  IMAD.WIDE R16, R138, 0x4, R8 ;  /* 0x000000048a107825 */ /* 0x002fe400078e0208 */
        /* <DEDUP_REMOVED lines=32> */
[----:B--2---:R-:W-:-:S05]  /*b9910*/  IMAD.WIDE R16, R139, 0x4, R2 ;  /* 0x000000048b107825 */ /* 0x004fca00078e0202 */
[----:B------:R1:W-:Y:S02]  /*b9920*/  @P2 STG.E desc[UR4][R16.64], R141 ;  /* 0x0000008d10002986 */ /* 0x0003e4000c101904 */
[----:B-1----:R-:W-:-:S05]  /*b9930*/  IMAD.WIDE R16, R139, 0x4, R4 ;  /* 0x000000048b107825 */ /* 0x002fca00078e0204 */
[----:B------:R1:W-:Y:S02]  /*b9940*/  @P3 STG.E desc[UR4][R16.64], R142 ;  /* 0x0000008e10003986 */ /* 0x0003e4000c101904 */
[C---:B-1----:R-:W-:Y:S02]  /*b9950*/  IMAD.WIDE R16, R139.reuse, 0x4, R6 ;  /* 0x000000048b107825 */ /* 0x042fe400078e0206 */
[----:B------:R-:W2:Y:S04]  /*b9960*/  LDL.LU R142, [R1+0xe10] ;  /* 0x000e1000018e7983 */ /* 0x000ea80000300800 */
[----:B---3--:R1:W-:Y:S02]  /*b9970*/  @P4 STG.E desc[UR4][R16.64], R140 ;  /* 0x0000008c10004986 */ /* 0x0083e4000c101904 */
[----:B-1----:R-:W-:-:S02]  /*b9980*/  IMAD.WIDE R16, R139, 0x4, R8 ;  /* 0x000000048b107825 */ /* 0x002fc400078e0208 */
[----:B------:R-:W3:Y:S04]  /*b9990*/  LDL.LU R140, [R1+0xa20] ;  /* 0x000a2000018c7983 */ /* 0x000ee80000300800 */
[----:B------:R-:W3:Y:S04]  /*b99a0*/  LDL.LU R139, [R1+0x620] ;  /* 0x00062000018b7983 */ /* 0x000ee80000300800 */
[----:B----4-:R1:W-:Y:S04]  /*b99b0*/  @P5 STG.E desc[UR4][R16.64], R138 ;  /* 0x0000008a10005986 */ /* 0x0103e8000c101904 */
[----:B-1----:R-:W4:Y:S04]  /*b99c0*/  LDL.LU R138, [R1+0x24a8] ;  /* 0x0024a800018a7983 */ /* 0x002f280000300800 */
        /* <DEDUP_REMOVED lines=36> */
[----:B----4-:R-:W-:-:S05]  /*b9c10*/  IMAD.WIDE R16, R138, 0x4, R2 ;  /* 0x000000048a107825 */ /* 0x010fca00078e0202 */
[----:B--2---:R1:W-:Y:S02]  /*b9c20*/  @P2 STG.E desc[UR4][R16.64], R142 ;  /* 0x0000008e10002986 */ /* 0x0043e4000c101904 */
        /* <DEDUP_REMOVED lines=121> */
[C---:B------:R-:W-:Y:S01]  /*ba3c0*/  LOP3.LUT P6, RZ, R21.reuse, 0x80, RZ, 0xc0, !PT ;  /* 0x0000008015ff7812 */ /* 0x040fe200078cc0ff */
        /* <DEDUP_REMOVED lines=25> */
[----:B---3--:R1:W-:Y:S01]  /*ba560*/  @P6 STG.E desc[UR4][R16.64], R148 ;  /* 0x0000009410006986 */ /* 0x0083e2000c101904 */
[----:B------:R-:W-:Y:S02]  /*ba570*/  LOP3.LUT P6, RZ, R21, 0x1, RZ, 0xc0, !PT ;  /* 0x0000000115ff7812 */ /* 0x000fe400078cc0ff */
[----:B------:R-:W-:Y:S01]  /*ba580*/  LOP3.LUT P1, RZ, R161, 0x4000, RZ, 0xc0, !PT ;  /* 0x00004000a1ff7812 */ /* 0x000fe2000782c0ff */
[----:B-1----:R-:W-:-:S10]  /*ba590*/  IMAD.WIDE R16, R147, 0x4, R8 ;  /* 0x0000000493107825 */ /* 0x002fd400078e0208 */
[----:B----4-:R1:W-:Y:S02]  /*ba5a0*/  @P6 STG.E desc[UR4][R16.64], R145 ;  /* 0x0000009110006986 */ /* 0x0103e4000c101904 */
[----:B-1----:R-:W-:-:S05]  /*ba5b0*/  IMAD.WIDE R16, R141, 0x4, R2 ;  /* 0x000000048d107825 */ /* 0x002fca00078e0202 */
[----:B------:R1:W-:Y:S02]  /*ba5c0*/  @P0 STG.E desc[UR4][R16.64], R146 ;  /* 0x0000009210000986 */ /* 0x0003e4000c101904 */
[----:B-1----:R-:W-:-:S05]  /*ba5d0*/  IMAD.WIDE R16, R141, 0x4, R4 ;  /* 0x000000048d107825 */ /* 0x002fca00078e0204 */
[----:B------:R1:W-:Y:S04]  /*ba5e0*/  @P1 STG.E desc[UR4][R16.64], R144 ;  /* 0x0000009010001986 */ /* 0x0003e8000c101904 */
[----:B-1----:R-:W3:Y:S01]  /*ba5f0*/  LDL.LU R144, [R1+0x1624] ;  /* 0x0016240001907983 */ /* 0x002ee20000300800 */
        /* <DEDUP_REMOVED lines=26> */
[C---:B------:R-:W-:Y:S01]  /*ba7a0*/  LOP3.LUT P2, RZ, R161.reuse, 0x80000, RZ, 0xc0, !PT ;  /* 0x00080000a1ff7812 */ /* 0x040fe2000784c0ff */
        /* <DEDUP_REMOVED lines=25> */
[C---:B------:R-:W-:Y:S01]  /*ba940*/  LOP3.LUT P3, RZ, R161.reuse, 0x100000, RZ, 0xc0, !PT ;  /* 0x00100000a1ff7812 */ /* 0x040fe2000786c0ff */
        /* <DEDUP_REMOVED lines=406> */
[C---:B------:R-:W-:Y:S01]  /*bc2b0*/  LOP3.LUT P6, RZ, R164.reuse, 0x40, RZ, 0xc0, !PT ;  /* 0x00000040a4ff7812 */ /* 0x040fe200078cc0ff */
        /* <DEDUP_REMOVED lines=177> */
[----:B------:R-:W-:Y:S01]  /*bcdd0*/  LOP3.LUT P5, RZ, R165, 0x10, RZ, 0xc0, !PT ;  /* 0x00000010a5ff7812 */ /* 0x000fe200078ac0ff */
        /* <DEDUP_REMOVED lines=352> */
[C---:B------:R-:W-:Y:S01]  /*be3e0*/  LOP3.LUT P6, RZ, R167.reuse, 0x10, RZ, 0xc0, !PT ;  /* 0x00000010a7ff7812 */ /* 0x040fe200078cc0ff */
        /* <DEDUP_REMOVED lines=169> */
[----:B-1----:R-:W-:Y:S02]  /*bee80*/  IMAD.WIDE R16, R144, 0x4, R4 ;  /* 0x0000000490107825 */ /* 0x002fe400078e0204 */
        /* <DEDUP_REMOVED lines=21> */
[----:B------:R-:W3:Y:S08]  /*befe0*/  LDL.LU R148, [R1+0x6a0] ;  /* 0x0006a00001947983 */ /* 0x000ef00000300800 */
[----:B------:R-:W-:Y:S02]  /*beff0*/  @P6 LOP3.LUT R24, R24, 0x2, RZ, 0xfc, !PT ;  /* 0x0000000218186812 */ /* 0x000fe400078efcff */
[----:B------:R-:W-:-:S02]  /*bf000*/  LOP3.LUT P6, RZ, R168, 0x4000, RZ, 0xc0, !PT ;  /* 0x00004000a8ff7812 */ /* 0x000fc400078cc0ff */
[----:B------:R-:W-:Y:S02]  /*bf010*/  LOP3.LUT R24, R24, 0xfffffffb, RZ, 0xc0, !PT ;  /* 0xfffffffb18187812 */ /* 0x000fe400078ec0ff */
[----:B------:R-:W-:-:S09]  /*bf020*/  LOP3.LUT P3, RZ, R168, 0x20, RZ, 0xc0, !PT ;  /* 0x00000020a8ff7812 */ /* 0x000fd2000786c0ff */
[----:B------:R-:W-:Y:S02]  /*bf030*/  @P6 LOP3.LUT R24, R24, 0x4, RZ, 0xfc, !PT ;  /* 0x0000000418186812 */ /* 0x000fe400078efcff */
[----:B------:R-:W-:Y:S01]  /*bf040*/  LOP3.LUT P6, RZ, R168, 0x2000, RZ, 0xc0, !PT ;  /* 0x00002000a8ff7812 */ /* 0x000fe200078cc0ff */
[----:B------:R-:W-:Y:S01]  /*bf050*/  IMAD.WIDE R16, R144, 0x4, R8 ;  /* 0x0000000490107825 */ /* 0x000fe200078e0208 */
        /* <DEDUP_REMOVED lines=11> */
[----:B------:R-:W-:Y:S01]  /*bf110*/  @P6 LOP3.LUT R24, R24, 0x40, RZ, 0xfc, !PT ;  /* 0x0000004018186812 */ /* 0x000fe200078efcff */
[----:B------:R4:W-:Y:S01]  /*bf120*/  @P2 STG.E desc[UR4][R16.64], R143 ;  /* 0x0000008f10002986 */ /* 0x0009e2000c101904 */
[C---:B------:R-:W-:Y:S02]  /*bf130*/  LOP3.LUT P6, RZ, R168.reuse, 0x200, RZ, 0xc0, !PT ;  /* 0x00000200a8ff7812 */ /* 0x040fe400078cc0ff */
        /* <DEDUP_REMOVED lines=45> */
[C---:B------:R-:W-:Y:S01]  /*bf410*/  LOP3.LUT P1, RZ, R168.reuse, 0x40000, RZ, 0xc0, !PT ;  /* 0x00040000a8ff7812 */ /* 0x040fe2000782c0ff */
        /* <DEDUP_REMOVED lines=23> */
[----:B-1----:R-:W2:Y:S04]  /*bf590*/  LDL.LU R138, [R1+0x25b8] ;  /* 0x0025b800018a7983 */ /* 0x002ea80000300800 */
[----:B------:R-:W3:Y:S01]  /*bf5a0*/  LDL.LU R136, [R1+0x1298] ;  /* 0x0012980001887983 */ /* 0x000ee20000300800 */
[----:B------:R-:W-:-:S03]  /*bf5b0*/  LOP3.LUT P6, RZ, R169, 0x8, RZ, 0xc0, !PT ;  /* 0x00000008a9ff7812 */ /* 0x000fc600078cc0ff */
[----:B------:R-:W3:Y:S01]  /*bf5c0*/  LDL.LU R137, [R1+0xea8] ;  /* 0x000ea80001897983 */ /* 0x000ee20000300800 */
[----:B------:R-:W-:-:S03]  /*bf5d0*/  LOP3.LUT R25, R25, 0xfeffffff, RZ, 0xc0, !PT ;  /* 0xfeffffff19197812 */ /* 0x000fc600078ec0ff */
[----:B------:R-:W3:Y:S01]  /*bf5e0*/  LDL.LU R79, [R1+0xaa8] ;  /* 0x000aa800014f7983 */ /* 0x000ee20000300800 */
[----:B------:R-:W-:-:S03]  /*bf5f0*/  LOP3.LUT P2, RZ, R168, 0x800000, RZ, 0xc0, !PT ;  /* 0x00800000a8ff7812 */ /* 0x000fc6000784c0ff */
[----:B------:R-:W3:Y:S02]  /*bf600*/  LDL.LU R152, [R1+0x6a8] ;  /* 0x0006a80001987983 */ /* 0x000ee40000300800 */
[----:B------:R-:W-:Y:S02]  /*bf610*/  @P6 LOP3.LUT R25, R25, 0x1000000, RZ, 0xfc, !PT ;  /* 0x0100000019196812 */ /* 0x000fe400078efcff */
[----:B------:R-:W-:Y:S01]  /*bf620*/  LOP3.LUT P6, RZ, R169, 0x4, RZ, 0xc0, !PT ;  /* 0x00000004a9ff7812 */ /* 0x000fe200078cc0ff */
[----:B------:R-:W-:Y:S01]  /*bf630*/  IMAD.WIDE R16, R142, 0x4, R6 ;  /* 0x000000048e107825 */ /* 0x000fe200078e0206 */
[----:B------:R-:W-:Y:S01]  /*bf640*/  LOP3.LUT R25, R25, 0xfdffffff, RZ, 0xc0, !PT ;  /* 0xfdffffff19197812 */ /* 0x000fe200078ec0ff */
[----:B------:R-:W3:Y:S04]  /*bf650*/  LDL.LU R150, [R1+0x1f8c] ;  /* 0x001f8c0001967983 */ /* 0x000ee80000300800 */
[----:B------:R-:W3:Y:S04]  /*bf660*/  LDL.LU R148, [R1+0x1a9c] ;  /* 0x001a9c0001947983 */ /* 0x000ee80000300800 */
[----:B------:R-:W3:Y:S02]  /*bf670*/  LDL.LU R147, [R1+0x169c] ;  /* 0x00169c0001937983 */ /* 0x000ee40000300800 */
[----:B------:R-:W-:-:S02]  /*bf680*/  @P6 LOP3.LUT R25, R25, 0x2000000, RZ, 0xfc, !PT ;  /* 0x0200000019196812 */ /* 0x000fc400078efcff */
[----:B------:R-:W-:Y:S01]  /*bf690*/  LOP3.LUT P6, RZ, R169, 0x2, RZ, 0xc0, !PT ;  /* 0x00000002a9ff7812 */ /* 0x000fe200078cc0ff */
[----:B------:R-:W3:Y:S01]  /*bf6a0*/  LDL.LU R145, [R1+0x25c0] ;  /* 0x0025c00001917983 */ /* 0x000ee20000300800 */
[----:B------:R-:W-:-:S03]  /*bf6b0*/  LOP3.LUT R25, R25, 0xfbffffff, RZ, 0xc0, !PT ;  /* 0xfbffffff19197812 */ /* 0x000fc600078ec0ff */
[----:B------:R-:W3:Y:S08]  /*bf6c0*/  LDL.LU R146, [R1+0x129c] ;  /* 0x00129c0001927983 */ /* 0x000ef00000300800 */
[----:B------:R-:W-:Y:S02]  /*bf6d0*/  @P6 LOP3.LUT R25, R25, 0x4000000, RZ, 0xfc, !PT ;  /* 0x0400000019196812 */ /* 0x000fe400078efcff */
[----:B------:R-:W-:-:S02]  /*bf6e0*/  LOP3.LUT P6, RZ, R169, 0x1, RZ, 0xc0, !PT ;  /* 0x00000001a9ff7812 */ /* 0x000fc400078cc0ff */
        /* <DEDUP_REMOVED lines=10> */
[----:B------:R-:W-:Y:S02]  /*bf790*/  LOP3.LUT R25, R25, 0xbfffffff, RZ, 0xc0, !PT ;  /* 0xbfffffff19197812 */ /* 0x000fe400078ec0ff */
[C---:B------:R-:W-:Y:S02]  /*bf7a0*/  LOP3.LUT P4, RZ, R168.reuse, 0x2000000, RZ, 0xc0, !PT ;  /* 0x02000000a8ff7812 */ /* 0x040fe4000788c0ff */
[----:B------:R-:W-:-:S07]  /*bf7b0*/  LOP3.LUT P5, RZ, R168, 0x4000000, RZ, 0xc0, !PT ;  /* 0x04000000a8ff7812 */ /* 0x000fce00078ac0ff */
[----:B------:R-:W-:Y:S02]  /*bf7c0*/  @P6 LOP3.LUT R25, R25, 0x40000000, RZ, 0xfc, !PT ;  /* 0x4000000019196812 */ /* 0x000fe400078efcff */
[----:B------:R-:W-:Y:S02]  /*bf7d0*/  LOP3.LUT P6, RZ, R168, 0x10000000, RZ, 0xc0, !PT ;  /* 0x10000000a8ff7812 */ /* 0x000fe400078cc0ff */
[----:B------:R-:W-:-:S11]  /*bf7e0*/  LOP3.LUT R25, R25, 0x7fffffff, RZ, 0xc0, !PT ;  /* 0x7fffffff19197812 */ /* 0x000fd600078ec0ff */
[----:B------:R-:W-:Y:S02]  /*bf7f0*/  @P6 LOP3.LUT R25, R25, 0x80000000, RZ, 0xfc, !PT ;  /* 0x8000000019196812 */ /* 0x000fe400078efcff */
[----:B------:R-:W-:Y:S01]  /*bf800*/  LOP3.LUT P6, RZ, R168, 0x8000000, RZ, 0xc0, !PT ;  /* 0x08000000a8ff7812 */ /* 0x000fe200078cc0ff */
[----:B----4-:R1:W-:Y:S02]  /*bf810*/  @P2 STG.E desc[UR4][R16.64], R144 ;  /* 0x0000009010002986 */ /* 0x0103e4000c101904 */
[----:B-1----:R-:W-:Y:S02]  /*bf820*/  IMAD.WIDE R16, R142, 0x4, R8 ;  /* 0x000000048e107825 */ /* 0x002fe400078e0208 */
[----:B------:R-:W4:Y:S04]  /*bf830*/  LDL.LU R142, [R1+0x25c4] ;  /* 0x0025c400018e7983 */ /* 0x000f280000300800 */
[----:B------:R-:W4:Y:S04]  /*bf840*/  LDL.LU R149, [R1+0x2a8] ;  /* 0x0002a80001957983 */ /* 0x000f280000300800 */
[----:B------:R-:W4:Y:S04]  /*bf850*/  LDL.LU R144, [R1+0xeac] ;  /* 0x000eac0001907983 */ /* 0x000f280000300800 */
[----:B------:R1:W-:Y:S04]  /*bf860*/  @P3 STG.E desc[UR4][R16.64], R143 ;  /* 0x0000008f10003986 */ /* 0x0003e8000c101904 */
[----:B-1----:R-:W4:Y:S01]  /*bf870*/  LDL.LU R143, [R1+0xaac] ;  /* 0x000aac00018f7983 */ /* 0x002f220000300800 */
[----:B--2---:R-:W-:-:S05]  /*bf880*/  IMAD.WIDE R16, R138, 0x4, R2 ;  /* 0x000000048a107825 */ /* 0x004fca00078e0202 */
[----:B------:R1:W-:Y:S04]  /*bf890*/  @P4 STG.E desc[UR4][R16.64], R141 ;  /* 0x0000008d10004986 */ /* 0x0003e8000c101904 */
[----:B-1----:R-:W2:Y:S01]  /*bf8a0*/  LDL.LU R141, [R1+0x6ac] ;  /* 0x0006ac00018d7983 */ /* 0x002ea20000300800 */
[----:B------:R-:W-:-:S05]  /*bf8b0*/  IMAD.WIDE R16, R138, 0x4, R4 ;  /* 0x000000048a107825 */ /* 0x000fca00078e0204 */
[----:B---3--:R1:W-:Y:S04]  /*bf8c0*/  @P5 STG.E desc[UR4][R16.64], R140 ;  /* 0x0000008c10005986 */ /* 0x0083e8000c101904 */
[----:B-1----:R-:W3:Y:S01]  /*bf8d0*/  LDL.LU R140, [R1+0x2ac] ;  /* 0x0002ac00018c7983 */ /* 0x002ee20000300800 */
[----:B------:R-:W-:-:S05]  /*bf8e0*/  IMAD.WIDE R16, R138, 0x4, R6 ;  /* 0x000000048a107825 */ /* 0x000fca00078e0206 */
        /* <DEDUP_REMOVED lines=69> */
[----:B------:R-:W4:Y:S01]  /*bfd40*/  LDL.LU R144, [R1+0x25d4] ;  /* 0x0025d40001907983 */ /* 0x000f220000300800 */
[C---:B------:R-:W-:Y:S02]  /*bfd50*/  LOP3.LUT P2, RZ, R169.reuse, 0x400, RZ, 0xc0, !PT ;  /* 0x00000400a9ff7812 */ /* 0x040fe4000784c0ff */
[----:B------:R-:W-:Y:S01]  /*bfd60*/  LOP3.LUT P3, RZ, R169, 0x800, RZ, 0xc0, !PT ;  /* 0x00000800a9ff7812 */ /* 0x000fe2000786c0ff */
[----:B------:R-:W-:Y:S01]  /*bfd70*/  IMAD.WIDE R16, R139, 0x4, R4 ;  /* 0x000000048b107825 */ /* 0x000fe200078e0204 */
[----:B------:R-:W4:Y:S01]  /*bfd80*/  LDL.LU R143, [R1+0x6b4] ;  /* 0x0006b400018f7983 */ /* 0x000f220000300800 */
[----:B------:R-:W-:-:S02]  /*bfd90*/  @P6 LOP3.LUT R25, R25, 0x40000, RZ, 0xfc, !PT ;  /* 0x0004000019196812 */ /* 0x000fc400078efcff */
        /* <DEDUP_REMOVED lines=25> */
[----:B------:R-:W2:Y:S04]  /*bff30*/  LDL.LU R139, [R1+0x25d8] ;  /* 0x0025d800018b7983 */ /* 0x000ea80000300800 */
[----:B----4-:R1:W-:Y:S02]  /*bff40*/  @P4 STG.E desc[UR4][R16.64], R244 ;  /* 0x000000f410004986 */ /* 0x0103e4000c101904 */
        /* <DEDUP_REMOVED lines=28> */
[C---:B------:R-:W-:Y:S01]  /*c0110*/  LOP3.LUT P1, RZ, R169.reuse, 0x1000000, RZ, 0xc0, !PT ;  /* 0x01000000a9ff7812 */ /* 0x040fe2000782c0ff */
[C---:B-1----:R-:W-:Y:S01]  /*c0120*/  IMAD.WIDE R16, R144.reuse, 0x4, R4 ;  /* 0x0000000490107825 */ /* 0x042fe200078e0204 */
[C---:B------:R-:W-:Y:S01]  /*c0130*/  LOP3.LUT P2, RZ, R169.reuse, 0x2000000, RZ, 0xc0, !PT ;  /* 0x02000000a9ff7812 */ /* 0x040fe2000784c0ff */
[----:B------:R-:W4:Y:S06]  /*c0140*/  LDL.LU R147, [R1+0x25e4] ;  /* 0x0025e40001937983 */ /* 0x000f2c0000300800 */
[----:B------:R1:W-:Y:S01]  /*c0150*/  @P6 STG.E desc[UR4][R16.64], R145 ;  /* 0x0000009110006986 */ /* 0x0003e2000c101904 */
[----:B------:R-:W-:Y:S01]  /*c0160*/  LOP3.LUT P3, RZ, R169, 0x4000000, RZ, 0xc0, !PT ;  /* 0x04000000a9ff7812 */ /* 0x000fe2000786c0ff */
[----:B-1----:R-:W-:-:S05]  /*c0170*/  IMAD.WIDE R16, R144, 0x4, R6 ;  /* 0x0000000490107825 */ /* 0x002fca00078e0206 */
[----:B------:R1:W-:Y:S02]  /*c0180*/  @P0 STG.E desc[UR4][R16.64], R146 ;  /* 0x0000009210000986 */ /* 0x0003e4000c101904 */
[----:B-1----:R-:W-:Y:S02]  /*c0190*/  IMAD.WIDE R16, R144, 0x4, R8 ;  /* 0x0000000490107825 */ /* 0x002fe400078e0208 */
[----:B------:R-:W4:Y:S04]  /*c01a0*/  LDL.LU R144, [R1+0x12a8] ;  /* 0x0012a80001907983 */ /* 0x000f280000300800 */
[----:B------:R1:W-:Y:S04]  /*c01b0*/  @P1 STG.E desc[UR4][R16.64], R143 ;  /* 0x0000008f10001986 */ /* 0x0003e8000c101904 */
[----:B-1----:R-:W4:Y:S01]  /*c01c0*/  LDL.LU R143, [R1+0xeb8] ;  /* 0x000eb800018f7983 */ /* 0x002f220000300800 */
[----:B------:R-:W-:-:S02]  /*c01d0*/  LOP3.LUT P4, RZ, R169, 0x8000000, RZ, 0xc0, !PT ;  /* 0x08000000a9ff7812 */ /* 0x000fc4000788c0ff */
[----:B------:R-:W-:Y:S01]  /*c01e0*/  LOP3.LUT P5, RZ, R169, 0x10000000, RZ, 0xc0, !PT ;  /* 0x10000000a9ff7812 */ /* 0x000fe200078ac0ff */
[----:B--2---:R-:W-:-:S05]  /*c01f0*/  IMAD.WIDE R16, R139, 0x4, R2 ;  /* 0x000000048b107825 */ /* 0x004fca00078e0202 */
[----:B------:R1:W-:Y:S02]  /*c0200*/  @P2 STG.E desc[UR4][R16.64], R141 ;  /* 0x0000008d10002986 */ /* 0x0003e4000c101904 */
[C---:B-1----:R-:W-:Y:S02]  /*c0210*/  IMAD.WIDE R16, R139.reuse, 0x4, R4 ;  /* 0x000000048b107825 */ /* 0x042fe400078e0204 */
[----:B------:R-:W2:Y:S04]  /*c0220*/  LDL.LU R141, [R1+0xab8] ;  /* 0x000ab800018d7983 */ /* 0x000ea80000300800 */
[----:B------:R1:W-:Y:S04]  /*c0230*/  @P3 STG.E desc[UR4][R16.64], R142 ;  /* 0x0000008e10003986 */ /* 0x0003e8000c101904 */
[----:B-1----:R-:W2:Y:S01]  /*c0240*/  LDL.LU R142, [R1+0x25dc] ;  /* 0x0025dc00018e7983 */ /* 0x002ea20000300800 */
[----:B------:R-:W-:-:S05]  /*c0250*/  IMAD.WIDE R16, R139, 0x4, R6 ;  /* 0x000000048b107825 */ /* 0x000fca00078e0206 */
[----:B---3--:R1:W-:Y:S02]  /*c0260*/  @P4 STG.E desc[UR4][R16.64], R140 ;  /* 0x0000008c10004986 */ /* 0x0083e4000c101904 */
[----:B-1----:R-:W-:Y:S02]  /*c0270*/  IMAD.WIDE R16, R139, 0x4, R8 ;  /* 0x000000048b107825 */ /* 0x002fe400078e0208 */
[----:B------:R-:W3:Y:S04]  /*c0280*/  LDL.LU R140, [R1+0x6b8] ;  /* 0x0006b800018c7983 */ /* 0x000ee80000300800 */
[----:B------:R-:W3:Y:S04]  /*c0290*/  LDL.LU R139, [R1+0x1fac] ;  /* 0x001fac00018b7983 */ /* 0x000ee80000300800 */
[----:B----4-:R1:W-:Y:S04]  /*c02a0*/  @P5 STG.E desc[UR4][R16.64], R138 ;  /* 0x0000008a10005986 */ /* 0x0103e8000c101904 */
        /* <DEDUP_REMOVED lines=8> */
[C---:B------:R-:W-:Y:S01]  /*c0330*/  LOP3.LUT P6, RZ, R170.reuse, 0x100, RZ, 0xc0, !PT ;  /* 0x00000100aaff7812 */ /* 0x040fe200078cc0ff */
[----:B------:R-:W4:Y:S01]  /*c0340*/  LDL.LU R150, [R1+0xebc] ;  /* 0x000ebc0001967983 */ /* 0x000f220000300800 */
[----:B------:R-:W-:Y:S02]  /*c0350*/  LOP3.LUT R25, R25, 0xfffffdff, RZ, 0xc0, !PT ;  /* 0xfffffdff19197812 */ /* 0x000fe400078ec0ff */
[C---:B------:R-:W-:Y:S01]  /*c0360*/  LOP3.LUT P2, RZ, R169.reuse, 0x20000000, RZ, 0xc0, !PT ;  /* 0x20000000a9ff7812 */ /* 0x040fe2000784c0ff */
[----:B------:R-:W4:Y:S01]  /*c0370*/  LDL.LU R148, [R1+0xabc] ;  /* 0x000abc0001947983 */ /* 0x000f220000300800 */
[C---:B------:R-:W-:Y:S02]  /*c0380*/  LOP3.LUT P3, RZ, R169.reuse, 0x40000000, RZ, 0xc0, !PT ;  /* 0x40000000a9ff7812 */ /* 0x040fe4000786c0ff */
[----:B------:R-:W-:Y:S01]  /*c0390*/  LOP3.LUT P4, RZ, R169, 0x80000000, RZ, 0xc0, !PT ;  /* 0x80000000a9ff7812 */ /* 0x000fe2000788c0ff */
[----:B------:R-:W4:Y:S04]  /*c03a0*/  LDL.LU R145, [R1+0x6bc] ;  /* 0x0006bc0001917983 */ /* 0x000f280000300800 */
[----:B------:R-:W-:Y:S01]  /*c03b0*/  @P6 LOP3.LUT R25, R25, 0x200, RZ, 0xfc, !PT ;  /* 0x0000020019196812 */ /* 0x000fe200078efcff */
[----:B------:R-:W4:Y:S01]  /*c03c0*/  LDL.LU R146, [R1+0x16b0] ;  /* 0x0016b00001927983 */ /* 0x000f220000300800 */
        /* <DEDUP_REMOVED lines=23> */
[----:B------:R1:W-:Y:S02]  /*c0540*/  @P3 STG.E desc[UR4][R16.64], R143 ;  /* 0x0000008f10003986 */ /* 0x0003e4000c101904 */
[----:B-1----:R-:W-:-:S05]  /*c0550*/  IMAD.WIDE R16, R142, 0x4, R6 ;  /* 0x000000048e107825 */ /* 0x002fca00078e0206 */
[----:B------:R1:W-:Y:S04]  /*c0560*/  @P4 STG.E desc[UR4][R16.64], R141 ;  /* 0x0000008d10004986 */ /* 0x0003e8000c101904 */
[----:B-1----:R-:W2:Y:S01]  /*c0570*/  LDL.LU R141, [R1+0x25e8] ;  /* 0x0025e800018d7983 */ /* 0x002ea20000300800 */
[----:B------:R-:W-:-:S03]  /*c0580*/  IMAD.WIDE R16, R142, 0x4, R8 ;  /* 0x000000048e107825 */ /* 0x000fc600078e0208 */
[----:B------:R-:W2:Y:S04]  /*c0590*/  LDL.LU R144, [R1+0x1fb0] ;  /* 0x001fb00001907983 */ /* 0x000ea80000300800 */
[----:B---3--:R4:W-:Y:S04]  /*c05a0*/  @P5 STG.E desc[UR4][R16.64], R140 ;  /* 0x0000008c10005986 */ /* 0x0089e8000c101904 */
[----:B------:R-:W3:Y:S01]  /*c05b0*/  LDL.LU R143, [R1+0x1ab0] ;  /* 0x001ab000018f7983 */ /* 0x000ee20000300800 */
[----:B----4-:R-:W-:-:S03]  /*c05c0*/  IMAD.WIDE R16, R152, 0x4, R2 ;  /* 0x0000000498107825 */ /* 0x010fc600078e0202 */
[----:B------:R-:W4:Y:S04]  /*c05d0*/  LDL.LU R140, [R1+0x12b0] ;  /* 0x0012b000018c7983 */ /* 0x000f280000300800 */
[----:B------:R1:W-:Y:S01]  /*c05e0*/  @P6 STG.E desc[UR4][R16.64], R139 ;  /* 0x0000008b10006986 */ /* 0x0003e2000c101904 */
[----:B------:R-:W-:-:S03]  /*c05f0*/  LOP3.LUT P6, RZ, R25, 0x8000, RZ, 0xc0, !PT ;  /* 0x0000800019ff7812 */ /* 0x000fc600078cc0ff */
[----:B-1----:R-:W4:Y:S04]  /*c0600*/  LDL.LU R139, [R1+0xec0] ;  /* 0x000ec000018b7983 */ /* 0x002f280000300800 */
[----:B------:R-:W4:Y:S01]  /*c0610*/  LDL.LU R142, [R1+0x25ec] ;  /* 0x0025ec00018e7983 */ /* 0x000f220000300800 */
[----:B------:R-:W-:-:S05]  /*c0620*/  IMAD.WIDE R16, R152, 0x4, R4 ;  /* 0x0000000498107825 */ /* 0x000fca00078e0204 */
[----:B------:R1:W-:Y:S04]  /*c0630*/  @P6 STG.E desc[UR4][R16.64], R138 ;  /* 0x0000008a10006986 */ /* 0x0003e8000c101904 */
[----:B-1----:R-:W4:Y:S01]  /*c0640*/  LDL.LU R138, [R1+0xac0] ;  /* 0x000ac000018a7983 */ /* 0x002f220000300800 */
        /* <DEDUP_REMOVED lines=20> */
[C---:B------:R-:W-:Y:S02]  /*c0790*/  LOP3.LUT P1, RZ, R170.reuse, 0x800, RZ, 0xc0, !PT ;  /* 0x00000800aaff7812 */ /* 0x040fe4000782c0ff */
[C---:B------:R-:W-:Y:S02]  /*c07a0*/  LOP3.LUT P2, RZ, R170.reuse, 0x1000, RZ, 0xc0, !PT ;  /* 0x00001000aaff7812 */ /* 0x040fe4000784c0ff */
[C---:B------:R-:W-:Y:S02]  /*c07b0*/  LOP3.LUT P3, RZ, R170.reuse, 0x2000, RZ, 0xc0, !PT ;  /* 0x00002000aaff7812 */ /* 0x040fe4000786c0ff */
[----:B------:R-:W-:-:S02]  /*c07c0*/  LOP3.LUT P4, RZ, R170, 0x4000, RZ, 0xc0, !PT ;  /* 0x00004000aaff7812 */ /* 0x000fc4000788c0ff */
[----:B------:R-:W-:Y:S01]  /*c07d0*/  LOP3.LUT P5, RZ, R170, 0x8000, RZ, 0xc0, !PT ;  /* 0x00008000aaff7812 */ /* 0x000fe200078ac0ff */
[----:B--2---:R-:W-:-:S05]  /*c07e0*/  IMAD.WIDE R16, R141, 0x4, R2 ;  /* 0x000000048d107825 */ /* 0x004fca00078e0202 */
[----:B------:R1:W-:Y:S02]  /*c07f0*/  @P6 STG.E desc[UR4][R16.64], R146 ;  /* 0x0000009210006986 */ /* 0x0003e4000c101904 */
[----:B-1----:R-:W-:-:S05]  /*c0800*/  IMAD.WIDE R16, R141, 0x4, R4 ;  /* 0x000000048d107825 */ /* 0x002fca00078e0204 */
[----:B------:R1:W-:Y:S02]  /*c0810*/  @P0 STG.E desc[UR4][R16.64], R144 ;  /* 0x0000009010000986 */ /* 0x0003e4000c101904 */
[----:B-1----:R-:W-:-:S05]  /*c0820*/  IMAD.WIDE R16, R141, 0x4, R6 ;  /* 0x000000048d107825 */ /* 0x002fca00078e0206 */
[----:B---3--:R1:W-:Y:S02]  /*c0830*/  @P1 STG.E desc[UR4][R16.64], R143 ;  /* 0x0000008f10001986 */ /* 0x0083e4000c101904 */
[----:B-1----:R-:W-:-:S05]  /*c0840*/  IMAD.WIDE R16, R141, 0x4, R8 ;  /* 0x000000048d107825 */ /* 0x002fca00078e0208 */
[----:B----4-:R1:W-:Y:S02]  /*c0850*/  @P2 STG.E desc[UR4][R16.64], R140 ;  /* 0x0000008c10002986 */ /* 0x0103e4000c101904 */
[----:B-1----:R-:W-:-:S05]  /*c0860*/  IMAD.WIDE R16, R142, 0x4, R2 ;  /* 0x000000048e107825 */ /* 0x002fca00078e0202 */
[----:B------:R1:W-:Y:S02]  /*c0870*/  @P3 STG.E desc[UR4][R16.64], R139 ;  /* 0x0000008b10003986 */ /* 0x0003e4000c101904 */
[----:B-1----:R-:W-:-:S05]  /*c0880*/  IMAD.WIDE R16, R142, 0x4, R4 ;  /* 0x000000048e107825 */ /* 0x002fca00078e0204 */
[----:B------:R1:W-:Y:S02]  /*c0890*/  @P4 STG.E desc[UR4][R16.64], R138 ;  /* 0x0000008a10004986 */ /* 0x0003e4000c101904 */
[----:B-1----:R-:W-:-:S05]  /*c08a0*/  IMAD.WIDE R16, R142, 0x4, R6 ;  /* 0x000000048e107825 */ /* 0x002fca00078e0206 */
[----:B------:R1:W-:Y:S04]  /*c08b0*/  @P5 STG.E desc[UR4][R16.64], R171 ;  /* 0x000000ab10005986 */ /* 0x0003e8000c101904 */
[----:B-1----:R-:W2:Y:S04]  /*c08c0*/  LDL.LU R171, [R1+0x3234] ;  /* 0x0032340001ab7983 */ /* 0x002ea80000300800 */
[----:B------:R-:W3:Y:S04]  /*c08d0*/  LDL.LU R143, [R1+0x2c0] ;  /* 0x0002c000018f7983 */ /* 0x000ee80000300800 */
[----:B------:R-:W4:Y:S04]  /*c08e0*/  LDL.LU R141, [R1+0x16b4] ;  /* 0x0016b400018d7983 */ /* 0x000f280000300800 */
[----:B------:R-:W2:Y:S04]  /*c08f0*/  LDL.LU R140, [R1+0x1fb4] ;  /* 0x001fb400018c7983 */ /* 0x000ea80000300800 */
[----:B------:R-:W2:Y:S04]  /*c0900*/  LDL.LU R139, [R1+0x1ab4] ;  /* 0x001ab400018b7983 */ /* 0x000ea80000300800 */
[----:B------:R-:W4:Y:S04]  /*c0910*/  LDL.LU R138, [R1+0x25f0] ;  /* 0x0025f000018a7983 */ /* 0x000f280000300800 */
        /* <DEDUP_REMOVED lines=43> */
[----:B---3--:R1:W-:Y:S04]  /*c0bd0*/  @P2 STG.E desc[UR4][R16.64], R143 ;  /* 0x0000008f10002986 */ /* 0x0083e8000c101904 */
[----:B-1----:R-:W3:Y:S01]  /*c0be0*/  LDL.LU R143, [R1+0xac8] ;  /* 0x000ac800018f7983 */ /* 0x002ee20000300800 */
[----:B----4-:R-:W-:-:S05]  /*c0bf0*/  IMAD.WIDE R16, R138, 0x4, R2 ;  /* 0x000000048a107825 */ /* 0x010fca00078e0202 */
[----:B------:R1:W-:Y:S02]  /*c0c00*/  @P3 STG.E desc[UR4][R16.64], R141 ;  /* 0x0000008d10003986 */ /* 0x0003e4000c101904 */
[C---:B-1----:R-:W-:Y:S02]  /*c0c10*/  IMAD.WIDE R16, R138.reuse, 0x4, R4 ;  /* 0x000000048a107825 */ /* 0x042fe400078e0204 */
[----:B------:R-:W4:Y:S04]  /*c0c20*/  LDL.LU R141, [R1+0x6c8] ;  /* 0x0006c800018d7983 */ /* 0x000f280000300800 */
[----:B--2---:R1:W-:Y:S02]  /*c0c30*/  @P4 STG.E desc[UR4][R16.64], R140 ;  /* 0x0000008c10004986 */ /* 0x0043e4000c101904 */
[----:B-1----:R-:W-:-:S02]  /*c0c40*/  IMAD.WIDE R16, R138, 0x4, R6 ;  /* 0x000000048a107825 */ /* 0x002fc400078e0206 */
[----:B------:R-:W2:Y:S04]  /*c0c50*/  LDL.LU R140, [R1+0x2c8] ;  /* 0x0002c800018c7983 */ /* 0x000ea80000300800 */
[----:B------:R1:W-:Y:S02]  /*c0c60*/  @P5 STG.E desc[UR4][R16.64], R139 ;  /* 0x0000008b10005986 */ /* 0x0003e4000c101904 */
[----:B-1----:R-:W-:Y:S02]  /*c0c70*/  IMAD.WIDE R16, R138, 0x4, R8 ;  /* 0x000000048a107825 */ /* 0x002fe400078e0208 */
[----:B------:R-:W2:Y:S04]  /*c0c80*/  LDL.LU R139, [R1+0x16bc] ;  /* 0x0016bc00018b7983 */ /* 0x000ea80000300800 */
[----:B------:R1:W-:Y:S01]  /*c0c90*/  @P6 STG.E desc[UR4][R16.64], R248 ;  /* 0x000000f810006986 */ /* 0x0003e2000c101904 */
[----:B------:R-:W-:-:S03]  /*c0ca0*/  LOP3.LUT P6, RZ, R25, 0x80, RZ, 0xc0, !PT ;  /* 0x0000008019ff7812 */ /* 0x000fc600078cc0ff */
[----:B------:R-:W2:Y:S04]  /*c0cb0*/  LDL.LU R138, [R1+0x1fbc] ;  /* 0x001fbc00018a7983 */ /* 0x000ea80000300800 */
[----:B------:R-:W2:Y:S01]  /*c0cc0*/  LDL.LU R144, [R1+0x2600] ;  /* 0x0026000001907983 */ /* 0x000ea20000300800 */
[----:B-1----:R-:W-:-:S05]  /*c0cd0*/  IMAD.WIDE R16, R152, 0x4, R2 ;  /* 0x0000000498107825 */ /* 0x002fca00078e0202 */
        /* <DEDUP_REMOVED lines=24> */
[----:B------:R1:W-:Y:S04]  /*c0e60*/  @P0 STG.E desc[UR4][R16.64], R146 ;  /* 0x0000009210000986 */ /* 0x0003e8000c101904 */
[----:B-1----:R-:W2:Y:S01]  /*c0e70*/  LDL.LU R146, [R1+0x1abc] ;  /* 0x001abc0001927983 */ /* 0x002ea20000300800 */
[C---:B------:R-:W-:Y:S02]  /*c0e80*/  LOP3.LUT P1, RZ, R170.reuse, 0x40000000, RZ, 0xc0, !PT ;  /* 0x40000000aaff7812 */ /* 0x040fe4000782c0ff */
[----:B------:R-:W-:Y:S01]  /*c0e90*/  LOP3.LUT P2, RZ, R170, 0x80000000, RZ, 0xc0, !PT ;  /* 0x80000000aaff7812 */ /* 0x000fe2000784c0ff */
[----:B------:R-:W-:Y:S01]  /*c0ea0*/  IMAD.WIDE R16, R142, 0x4, R4 ;  /* 0x000000048e107825 */ /* 0x000fe200078e0204 */
[C---:B------:R-:W-:Y:S02]  /*c0eb0*/  LOP3.LUT P3, RZ, R171.reuse, 0x1, RZ, 0xc0, !PT ;  /* 0x00000001abff7812 */ /* 0x040fe4000786c0ff */
[----:B------:R-:W-:-:S02]  /*c0ec0*/  LOP3.LUT P4, RZ, R171, 0x2, RZ, 0xc0, !PT ;  /* 0x00000002abff7812 */ /* 0x000fc4000788c0ff */
[----:B------:R-:W-:-:S05]  /*c0ed0*/  LOP3.LUT P5, RZ, R171, 0x4, RZ, 0xc0, !PT ;  /* 0x00000004abff7812 */ /* 0x000fca00078ac0ff */
[----:B---3--:R1:W-:Y:S02]  /*c0ee0*/  @P1 STG.E desc[UR4][R16.64], R143 ;  /* 0x0000008f10001986 */ /* 0x0083e4000c101904 */
[C---:B-1----:R-:W-:Y:S02]  /*c0ef0*/  IMAD.WIDE R16, R142.reuse, 0x4, R6 ;  /* 0x000000048e107825 */ /* 0x042fe400078e0206 */
[----:B------:R-:W3:Y:S04]  /*c0f00*/  LDL.LU R143, [R1+0x12bc] ;  /* 0x0012bc00018f7983 */ /* 0x000ee80000300800 */
[----:B----4-:R1:W-:Y:S02]  /*c0f10*/  @P2 STG.E desc[UR4][R16.64], R141 ;  /* 0x0000008d10002986 */ /* 0x0103e4000c101904 */
[----:B-1----:R-:W-:-:S02]  /*c0f20*/  IMAD.WIDE R16, R142, 0x4, R8 ;  /* 0x000000048e107825 */ /* 0x002fc400078e0208 */
[----:B------:R-:W4:Y:S04]  /*c0f30*/  LDL.LU R141, [R1+0xecc] ;  /* 0x000ecc00018d7983 */ /* 0x000f280000300800 */
[----:B--2---:R1:W-:Y:S04]  /*c0f40*/  @P3 STG.E desc[UR4][R16.64], R140 ;  /* 0x0000008c10003986 */ /* 0x0043e8000c101904 */
[----:B-1----:R-:W2:Y:S04]  /*c0f50*/  LDL.LU R140, [R1+0xacc] ;  /* 0x000acc00018c7983 */ /* 0x002ea80000300800 */
[----:B------:R-:W2:Y:S01]  /*c0f60*/  LDL.LU R142, [R1+0x6cc] ;  /* 0x0006cc00018e7983 */ /* 0x000ea20000300800 */
[----:B------:R-:W-:-:S05]  /*c0f70*/  IMAD.WIDE R16, R144, 0x4, R2 ;  /* 0x0000000490107825 */ /* 0x000fca00078e0202 */
[----:B------:R1:W-:Y:S04]  /*c0f80*/  @P4 STG.E desc[UR4][R16.64], R139 ;  /* 0x0000008b10004986 */ /* 0x0003e8000c101904 */
[----:B-1----:R-:W4:Y:S01]  /*c0f90*/  LDL.LU R139, [R1+0x2604] ;  /* 0x00260400018b7983 */ /* 0x002f220000300800 */
[----:B------:R-:W-:-:S05]  /*c0fa0*/  IMAD.WIDE R16, R144, 0x4, R4 ;  /* 0x0000000490107825 */ /* 0x000fca00078e0204 */
[----:B------:R1:W-:Y:S04]  /*c0fb0*/  @P5 STG.E desc[UR4][R16.64], R138 ;  /* 0x0000008a10005986 */ /* 0x0003e8000c101904 */
[----:B-1----:R-:W2:Y:S04]  /*c0fc0*/  LDL.LU R138, [R1+0x2cc] ;  /* 0x0002cc00018a7983 */ /* 0x002ea80000300800 */
[----:B------:R-:W2:Y:S04]  /*c0fd0*/  LDL.LU R150, [R1+0x2608] ;  /* 0x0026080001967983 */ /* 0x000ea80000300800 */
[----:B------:R-:W2:Y:S04]  /*c0fe0*/  LDL.LU R152, [R1+0x1fc0] ;  /* 0x001fc00001987983 */ /* 0x000ea80000300800 */
[----:B------:R-:W2:Y:S04]  /*c0ff0*/  LDL.LU R151, [R1+0x1ac0] ;  /* 0x001ac00001977983 */ /* 0x000ea80000300800 */
[----:B------:R-:W2:Y:S01]  /*c1000*/  LDL.LU R149, [R1+0x16c0] ;  /* 0x0016c00001957983 */ /* 0x000ea20000300800 */
[----:B------:R-:W-:-:S03]  /*c1010*/  LOP3.LUT P2, RZ, R171, 0x8, RZ, 0xc0, !PT ;  /* 0x00000008abff7812 */ /* 0x000fc6000784c0ff */
[----:B------:R-:W2:Y:S01]  /*c1020*/  LDL.LU R148, [R1+0x12c0] ;  /* 0x0012c00001947983 */ /* 0x000ea20000300800 */
[----:B------:R-:W-:Y:S01]  /*c1030*/  IMAD.WIDE R16, R144, 0x4, R6 ;  /* 0x0000000490107825 */ /* 0x000fe200078e0206 */
[----:B------:R-:W-:-:S08]  /*c1040*/  LOP3.LUT P6, RZ, R171, 0x8000, RZ, 0xc0, !PT ;  /* 0x00008000abff7812 */ /* 0x000fd000078cc0ff */
[----:B------:R1:W-:Y:S04]  /*c1050*/  @P2 STG.E desc[UR4][R16.64], R146 ;  /* 0x0000009210002986 */ /* 0x0003e8000c101904 */
[----:B-1----:R-:W2:Y:S04]  /*c1060*/  LDL.LU R146, [R1+0x260c] ;  /* 0x00260c0001927983 */ /* 0x002ea80000300800 */
        /* <DEDUP_REMOVED lines=22> */
[----:B------:R-:W-:Y:S01]  /*c11d0*/  LOP3.LUT P4, RZ, R171, 0x20, RZ, 0xc0, !PT ;  /* 0x00000020abff7812 */ /* 0x000fe2000788c0ff */
[----:B------:R-:W-:-:S06]  /*c11e0*/  IMAD.WIDE R16, R144, 0x4, R8 ;  /* 0x0000000490107825 */ /* 0x000fcc00078e0208 */
[----:B------:R-:W-:Y:S02]  /*c11f0*/  @P6 LOP3.LUT R26, R26, 0x40000000, RZ, 0xfc, !PT ;  /* 0x400000001a1a6812 */ /* 0x000fe400078efcff */
[C---:B------:R-:W-:Y:S02]  /*c1200*/  LOP3.LUT P6, RZ, R171.reuse, 0x100, RZ, 0xc0, !PT ;  /* 0x00000100abff7812 */ /* 0x040fe400078cc0ff */
[----:B------:R-:W-:Y:S01]  /*c1210*/  LOP3.LUT P5, RZ, R171, 0x40, RZ, 0xc0, !PT ;  /* 0x00000040abff7812 */ /* 0x000fe200078ac0ff */
[----:B---3--:R4:W-:Y:S01]  /*c1220*/  @P3 STG.E desc[UR4][R16.64], R143 ;  /* 0x0000008f10003986 */ /* 0x0089e2000c101904 */
[----:B------:R-:W-:-:S09]  /*c1230*/  LOP3.LUT R26, R26, 0x7fffffff, RZ, 0xc0, !PT ;  /* 0x7fffffff1a1a7812 */ /* 0x000fd200078ec0ff */
[----:B------:R-:W-:Y:S02]  /*c1240*/  @P6 LOP3.LUT R26, R26, 0x80000000, RZ, 0xfc, !PT ;  /* 0x800000001a1a6812 */ /* 0x000fe400078efcff */
[----:B------:R-:W-:Y:S01]  /*c1250*/  LOP3.LUT P6, RZ, R171, 0x80, RZ, 0xc0, !PT ;  /* 0x00000080abff7812 */ /* 0x000fe200078cc0ff */
[----:B----4-:R-:W-:-:S05]  /*c1260*/  IMAD.WIDE R16, R139, 0x4, R2 ;  /* 0x000000048b107825 */ /* 0x010fca00078e0202 */
[----:B------:R1:W-:Y:S02]  /*c1270*/  @P4 STG.E desc[UR4][R16.64], R141 ;  /* 0x0000008d10004986 */ /* 0x0003e4000c101904 */
[----:B-1----:R-:W-:-:S05]  /*c1280*/  IMAD.WIDE R16, R139, 0x4, R4 ;  /* 0x000000048b107825 */ /* 0x002fca00078e0204 */
[----:B--2---:R1:W-:Y:S02]  /*c1290*/  @P5 STG.E desc[UR4][R16.64], R140 ;  /* 0x0000008c10005986 */ /* 0x0043e4000c101904 */
[----:B-1----:R-:W-:Y:S02]  /*c12a0*/  IMAD.WIDE R16, R139, 0x4, R6 ;  /* 0x000000048b107825 */ /* 0x002fe400078e0206 */
[----:B------:R-:W2:Y:S04]  /*c12b0*/  LDL.LU R140, [R1+0x2610] ;  /* 0x00261000018c7983 */ /* 0x000ea80000300800 */
[----:B------:R1:W-:Y:S01]  /*c12c0*/  @P6 STG.E desc[UR4][R16.64], R142 ;  /* 0x0000008e10006986 */ /* 0x0003e2000c101904 */
[----:B------:R-:W-:-:S03]  /*c12d0*/  LOP3.LUT P6, RZ, R26, 0x80000000, RZ, 0xc0, !PT ;  /* 0x800000001aff7812 */ /* 0x000fc600078cc0ff */
[----:B------:R-:W3:Y:S04]  /*c12e0*/  LDL.LU R144, [R1+0x2d0] ;  /* 0x0002d00001907983 */ /* 0x000ee80000300800 */
        /* <DEDUP_REMOVED lines=10> */
[----:B------:R-:W4:Y:S01]  /*c1390*/  LDL.LU R139, [R1+0x2614] ;  /* 0x00261400018b7983 */ /* 0x000f220000300800 */
[----:B-1----:R-:W-:-:S09]  /*c13a0*/  IMAD.WIDE R16, R150, 0x4, R4 ;  /* 0x0000000496107825 */ /* 0x002fd200078e0204 */
        /* <DEDUP_REMOVED lines=15> */
[----:B------:R1:W-:Y:S04]  /*c14a0*/  @P6 STG.E desc[UR4][R16.64], R172 ;  /* 0x000000ac10006986 */ /* 0x0003e8000c101904 */
[----:B-1----:R-:W4:Y:S01]  /*c14b0*/  LDL.LU R172, [R1+0x3230] ;  /* 0x0032300001ac7983 */ /* 0x002f220000300800 */
[C---:B------:R-:W-:Y:S02]  /*c14c0*/  LOP3.LUT P0, RZ, R171.reuse, 0x10000, RZ, 0xc0, !PT ;  /* 0x00010000abff7812 */ /* 0x040fe4000780c0ff */
[C---:B------:R-:W-:Y:S01]  /*c14d0*/  LOP3.LUT P1, RZ, R171.reuse, 0x20000, RZ, 0xc0, !PT ;  /* 0x00020000abff7812 */ /* 0x040fe2000782c0ff */
[----:B------:R-:W-:Y:S01]  /*c14e0*/  IMAD.WIDE R16, R146, 0x4, R8 ;  /* 0x0000000492107825 */ /* 0x000fe200078e0208 */
[C---:B------:R-:W-:Y:S01]  /*c14f0*/  LOP3.LUT P2, RZ, R171.reuse, 0x40000, RZ, 0xc0, !PT ;  /* 0x00040000abff7812 */ /* 0x040fe2000784c0ff */
[----:B------:R-:W4:Y:S01]  /*c1500*/  LDL.LU R150, [R1+0x261c] ;  /* 0x00261c0001967983 */ /* 0x000f220000300800 */
[----:B------:R-:W-:-:S02]  /*c1510*/  LOP3.LUT P3, RZ, R171, 0x80000, RZ, 0xc0, !PT ;  /* 0x00080000abff7812 */ /* 0x000fc4000786c0ff */
[C---:B------:R-:W-:Y:S02]  /*c1520*/  LOP3.LUT P4, RZ, R171.reuse, 0x100000, RZ, 0xc0, !PT ;  /* 0x00100000abff7812 */ /* 0x040fe4000788c0ff */
[----:B------:R-:W-:-:S03]  /*c1530*/  LOP3.LUT P5, RZ, R171, 0x200000, RZ, 0xc0, !PT ;  /* 0x00200000abff7812 */ /* 0x000fc600078ac0ff */
[----:B---3--:R2:W-:Y:S02]  /*c1540*/  @P0 STG.E desc[UR4][R16.64], R144 ;  /* 0x0000009010000986 */ /* 0x0085e4000c101904 */
[----:B--2---:R-:W-:-:S05]  /*c1550*/  IMAD.WIDE R16, R140, 0x4, R2 ;  /* 0x000000048c107825 */ /* 0x004fca00078e0202 */
        /* <DEDUP_REMOVED lines=8> */
[----:B------:R-:W3:Y:S01]  /*c15e0*/  LDL.LU R142, [R1+0xad4] ;  /* 0x000ad400018e7983 */ /* 0x000ee20000300800 */
[----:B------:R-:W-:-:S03]  /*c15f0*/  IMAD.WIDE R16, R139, 0x4, R2 ;  /* 0x000000048b107825 */ /* 0x000fc600078e0202 */
[----:B------:R-:W4:Y:S04]  /*c1600*/  LDL.LU R140, [R1+0x6d4] ;  /* 0x0006d400018c7983 */ /* 0x000f280000300800 */
[----:B------:R-:W4:Y:S04]  /*c1610*/  LDL.LU R244, [R1+0x2d4] ;  /* 0x0002d40001f47983 */ /* 0x000f280000300800 */
[----:B------:R-:W4:Y:S04]  /*c1620*/  LDL.LU R248, [R1+0x1fc8] ;  /* 0x001fc80001f87983 */ /* 0x000f280000300800 */
[----:B------:R1:W-:Y:S04]  /*c1630*/  @P5 STG.E desc[UR4][R16.64], R138 ;  /* 0x0000008a10005986 */ /* 0x0003e8000c101904 */
[----:B------:R-:W4:Y:S04]  /*c1640*/  LDL.LU R136, [R1+0x1ac8] ;  /* 0x001ac80001887983 */ /* 0x000f280000300800 */
[----:B-1----:R-:W4:Y:S04]  /*c1650*/  LDL.LU R138, [R1+0x2618] ;  /* 0x00261800018a7983 */ /* 0x002f280000300800 */
[----:B------:R-:W4:Y:S01]  /*c1660*/  LDL.LU R137, [R1+0x16c8] ;  /* 0x0016c80001897983 */ /* 0x000f220000300800 */
[----:B------:R-:W-:-:S03]  /*c1670*/  LOP3.LUT R26, R26, 0xfffeffff, RZ, 0xc0, !PT ;  /* 0xfffeffff1a1a7812 */ /* 0x000fc600078ec0ff */
        /* <DEDUP_REMOVED lines=10> */
[----:B------:R-:W-:Y:S01]  /*c1720*/  LOP3.LUT P3, RZ, R171, 0x800000, RZ, 0xc0, !PT ;  /* 0x00800000abff7812 */ /* 0x000fe2000786c0ff */
[----:B------:R-:W-:Y:S01]  /*c1730*/  IMAD.WIDE R16, R139, 0x4, R4 ;  /* 0x000000048b107825 */ /* 0x000fe200078e0204 */
[C---:B------:R-:W-:Y:S01]  /*c1740*/  LOP3.LUT P4, RZ, R171.reuse, 0x1000000, RZ, 0xc0, !PT ;  /* 0x01000000abff7812 */ /* 0x040fe2000788c0ff */
[----:B------:R-:W4:Y:S01]  /*c1750*/  LDL.LU R143, [R1+0x12cc] ;  /* 0x0012cc00018f7983 */ /* 0x000f220000300800 */
[----:B------:R-:W-:-:S03]  /*c1760*/  LOP3.LUT P5, RZ, R171, 0x2000000, RZ, 0xc0, !PT ;  /* 0x02000000abff7812 */ /* 0x000fc600078ac0ff */
[----:B------:R-:W4:Y:S01]  /*c1770*/  LDL.LU R141, [R1+0xedc] ;  /* 0x000edc00018d7983 */ /* 0x000f220000300800 */
[----:B--2---:R-:W-:-:S13]  /*c1780*/  LOP3.LUT P6, RZ, R172, 0x4, RZ, 0xc0, !PT ;  /* 0x00000004acff7812 */ /* 0x004fda00078cc0ff */
        /* <DEDUP_REMOVED lines=18> */
[----:B---3--:R1:W-:Y:S10]  /*c18b0*/  @P2 STG.E desc[UR4][R16.64], R142 ;  /* 0x0000008e10002986 */ /* 0x0083f4000c101904 */
[----:B------:R-:W-:-:S02]  /*c18c0*/  @P6 LOP3.LUT R26, R26, 0x400000, RZ, 0xfc, !PT ;  /* 0x004000001a1a6812 */ /* 0x000fc400078efcff */
[----:B------:R-:W-:Y:S01]  /*c18d0*/  LOP3.LUT P6, RZ, R171, 0x8000000, RZ, 0xc0, !PT ;  /* 0x08000000abff7812 */ /* 0x000fe200078cc0ff */
[----:B-1----:R-:W-:Y:S01]  /*c18e0*/  IMAD.WIDE R16, R139, 0x4, R6 ;  /* 0x000000048b107825 */ /* 0x002fe200078e0206 */
[----:B------:R-:W-:Y:S01]  /*c18f0*/  LOP3.LUT R26, R26, 0xff7fffff, RZ, 0xc0, !PT ;  /* 0xff7fffff1a1a7812 */ /* 0x000fe200078ec0ff */
[----:B------:R-:W2:Y:S04]  /*c1900*/  LDL.LU R142, [R1+0xadc] ;  /* 0x000adc00018e7983 */ /* 0x000ea80000300800 */
[----:B----4-:R1:W-:Y:S06]  /*c1910*/  @P3 STG.E desc[UR4][R16.64], R140 ;  /* 0x0000008c10003986 */ /* 0x0103ec000c101904 */
[----:B------:R-:W-:-:S02]  /*c1920*/  @P6 LOP3.LUT R26, R26, 0x800000, RZ, 0xfc, !PT ;  /* 0x008000001a1a6812 */ /* 0x000fc400078efcff */
[----:B------:R-:W-:Y:S01]  /*c1930*/  LOP3.LUT P6, RZ, R171, 0x4000000, RZ, 0xc0, !PT ;  /* 0x04000000abff7812 */ /* 0x000fe200078cc0ff */
[----:B-1----:R-:W-:Y:S01]  /*c1940*/  IMAD.WIDE R16, R139, 0x4, R8 ;  /* 0x000000048b107825 */ /* 0x002fe200078e0208 */
[----:B------:R-:W3:Y:S04]  /*c1950*/  LDL.LU R140, [R1+0x6dc] ;  /* 0x0006dc00018c7983 */ /* 0x000ee80000300800 */
[----:B------:R1:W-:Y:S04]  /*c1960*/  @P4 STG.E desc[UR4][R16.64], R244 ;  /* 0x000000f410004986 */ /* 0x0003e8000c101904 */
        /* <DEDUP_REMOVED lines=57> */
[----:B------:R-:W4:Y:S01]  /*c1d00*/  LDL.LU R151, [R1+0x6e0] ;  /* 0x0006e00001977983 */ /* 0x000f220000300800 */
[----:B------:R-:W-:-:S02]  /*c1d10*/  LOP3.LUT P6, RZ, R172, 0x200000, RZ, 0xc0, !PT ;  /* 0x00200000acff7812 */ /* 0x000fc400078cc0ff */
[----:B------:R-:W-:Y:S01]  /*c1d20*/  LOP3.LUT R26, R26, 0xfffffeff, RZ, 0xc0, !PT ;  /* 0xfffffeff1a1a7812 */ /* 0x000fe200078ec0ff */
[----:B------:R-:W4:Y:S01]  /*c1d30*/  LDL.LU R150, [R1+0x1fd4] ;  /* 0x001fd40001967983 */ /* 0x000f220000300800 */
[C---:B------:R-:W-:Y:S02]  /*c1d40*/  LOP3.LUT P2, RZ, R172.reuse, 0x200, RZ, 0xc0, !PT ;  /* 0x00000200acff7812 */ /* 0x040fe4000784c0ff */
[C---:B------:R-:W-:Y:S01]  /*c1d50*/  LOP3.LUT P3, RZ, R172.reuse, 0x400, RZ, 0xc0, !PT ;  /* 0x00000400acff7812 */ /* 0x040fe2000786c0ff */
[----:B------:R-:W4:Y:S01]  /*c1d60*/  LDL.LU R148, [R1+0x1ad4] ;  /* 0x001ad40001947983 */ /* 0x000f220000300800 */
[C---:B------:R-:W-:Y:S02]  /*c1d70*/  LOP3.LUT P4, RZ, R172.reuse, 0x800, RZ, 0xc0, !PT ;  /* 0x00000800acff7812 */ /* 0x040fe4000788c0ff */
[----:B------:R-:W-:Y:S01]  /*c1d80*/  LOP3.LUT P5, RZ, R172, 0x1000, RZ, 0xc0, !PT ;  /* 0x00001000acff7812 */ /* 0x000fe200078ac0ff */
        /* <DEDUP_REMOVED lines=37> */
[----:B------:R1:W-:Y:S04]  /*c1fe0*/  @P5 STG.E desc[UR4][R16.64], R137 ;  /* 0x0000008910005986 */ /* 0x0003e8000c101904 */
[----:B------:R-:W4:Y:S04]  /*c1ff0*/  LDL.LU R138, [R1+0x1ad8] ;  /* 0x001ad800018a7983 */ /* 0x000f280000300800 */
[----:B------:R-:W3:Y:S01]  /*c2000*/  LDL.LU R142, [R1+0x2638] ;  /* 0x00263800018e7983 */ /* 0x000ee20000300800 */
        /* <DEDUP_REMOVED lines=29> */
[----:B--2---:R1:W-:Y:S04]  /*c21e0*/  @P0 STG.E desc[UR4][R16.64], R173 ;  /* 0x000000ad10000986 */ /* 0x0043e8000c101904 */
[----:B-1----:R-:W2:Y:S01]  /*c21f0*/  LDL.LU R173, [R1+0x3224] ;  /* 0x0032240001ad7983 */ /* 0x002ea20000300800 */
[C---:B------:R-:W-:Y:S02]  /*c2200*/  LOP3.LUT P1, RZ, R172.reuse, 0x800000, RZ, 0xc0, !PT ;  /* 0x00800000acff7812 */ /* 0x040fe4000782c0ff */
[C---:B------:R-:W-:Y:S01]  /*c2210*/  LOP3.LUT P2, RZ, R172.reuse, 0x1000000, RZ, 0xc0, !PT ;  /* 0x01000000acff7812 */ /* 0x040fe2000784c0ff */
[----:B------:R-:W-:Y:S01]  /*c2220*/  IMAD.WIDE R16, R141, 0x4, R6 ;  /* 0x000000048d107825 */ /* 0x000fe200078e0206 */
[C---:B------:R-:W-:Y:S01]  /*c2230*/  LOP3.LUT P3, RZ, R172.reuse, 0x2000000, RZ, 0xc0, !PT ;  /* 0x02000000acff7812 */ /* 0x040fe2000786c0ff */
[----:B------:R-:W2:Y:S01]  /*c2240*/  LDL.LU R151, [R1+0x2640] ;  /* 0x0026400001977983 */ /* 0x000ea20000300800 */
[----:B------:R-:W-:-:S07]  /*c2250*/  LOP3.LUT P4, RZ, R172, 0x4000000, RZ, 0xc0, !PT ;  /* 0x04000000acff7812 */ /* 0x000fce000788c0ff */
[----:B------:R1:W-:Y:S01]  /*c2260*/  @P1 STG.E desc[UR4][R16.64], R143 ;  /* 0x0000008f10001986 */ /* 0x0003e2000c101904 */
[----:B------:R-:W-:Y:S01]  /*c2270*/  LOP3.LUT P5, RZ, R172, 0x8000000, RZ, 0xc0, !PT ;  /* 0x08000000acff7812 */ /* 0x000fe200078ac0ff */
[----:B-1----:R-:W-:-:S05]  /*c2280*/  IMAD.WIDE R16, R141, 0x4, R8 ;  /* 0x000000048d107825 */ /* 0x002fca00078e0208 */
[----:B------:R3:W-:Y:S02]  /*c2290*/  @P2 STG.E desc[UR4][R16.64], R140 ;  /* 0x0000008c10002986 */ /* 0x0007e4000c101904 */
[----:B---3--:R-:W-:-:S05]  /*c22a0*/  IMAD.WIDE R16, R142, 0x4, R2 ;  /* 0x000000048e107825 */ /* 0x008fca00078e0202 */
[----:B------:R1:W-:Y:S02]  /*c22b0*/  @P3 STG.E desc[UR4][R16.64], R139 ;  /* 0x0000008b10003986 */ /* 0x0003e4000c101904 */
[----:B-1----:R-:W-:-:S05]  /*c22c0*/  IMAD.WIDE R16, R142, 0x4, R4 ;  /* 0x000000048e107825 */ /* 0x002fca00078e0204 */
[----:B----4-:R1:W-:Y:S02]  /*c22d0*/  @P4 STG.E desc[UR4][R16.64], R138 ;  /* 0x0000008a10004986 */ /* 0x0103e4000c101904 */
[----:B-1----:R-:W-:-:S05]  /*c22e0*/  IMAD.WIDE R16, R142, 0x4, R6 ;  /* 0x000000048e107825 */ /* 0x002fca00078e0206 */
[----:B--2---:R1:W-:Y:S04]  /*c22f0*/  @P5 STG.E desc[UR4][R16.64], R173 ;  /* 0x000000ad10005986 */ /* 0x0043e8000c101904 */
[----:B-1----:R-:W2:Y:S04]  /*c2300*/  LDL.LU R173, [R1+0x3220] ;  /* 0x0032200001ad7983 */ /* 0x002ea80000300800 */
[----:B------:R-:W3:Y:S04]  /*c2310*/  LDL.LU R138, [R1+0x12d8] ;  /* 0x0012d800018a7983 */ /* 0x000ee80000300800 */
[----:B------:R-:W4:Y:S04]  /*c2320*/  LDL.LU R146, [R1+0xee8] ;  /* 0x000ee80001927983 */ /* 0x000f280000300800 */
[----:B------:R-:W4:Y:S04]  /*c2330*/  LDL.LU R144, [R1+0xae8] ;  /* 0x000ae80001907983 */ /* 0x000f280000300800 */
[----:B------:R-:W4:Y:S04]  /*c2340*/  LDL.LU R143, [R1+0x6e8] ;  /* 0x0006e800018f7983 */ /* 0x000f280000300800 */
[----:B------:R-:W4:Y:S04]  /*c2350*/  LDL.LU R141, [R1+0x263c] ;  /* 0x00263c00018d7983 */ /* 0x000f280000300800 */
[----:B------:R-:W4:Y:S04]  /*c2360*/  LDL.LU R140, [R1+0x2e8] ;  /* 0x0002e800018c7983 */ /* 0x000f280000300800 */
[----:B------:R-:W4:Y:S01]  /*c2370*/  LDL.LU R139, [R1+0x1fdc] ;  /* 0x001fdc00018b7983 */ /* 0x000f220000300800 */
[----:B------:R-:W-:Y:S01]  /*c2380*/  LOP3.LUT P2, RZ, R172, 0x10000000, RZ, 0xc0, !PT ;  /* 0x10000000acff7812 */ /* 0x000fe2000784c0ff */
[----:B------:R-:W-:-:S02]  /*c2390*/  IMAD.WIDE R16, R142, 0x4, R8 ;  /* 0x000000048e107825 */ /* 0x000fc400078e0208 */
[----:B------:R-:W4:Y:S04]  /*c23a0*/  LDL.LU R145, [R1+0x2644] ;  /* 0x0026440001917983 */ /* 0x000f280000300800 */
[----:B------:R-:W4:Y:S01]  /*c23b0*/  LDL.LU R142, [R1+0x2648] ;  /* 0x00264800018e7983 */ /* 0x000f220000300800 */
[----:B------:R-:W-:Y:S02]  /*c23c0*/  LOP3.LUT R26, R26, 0xfffffffe, RZ, 0xc0, !PT ;  /* 0xfffffffe1a1a7812 */ /* 0x000fe400078ec0ff */
[C---:B------:R-:W-:Y:S02]  /*c23d0*/  LOP3.LUT P3, RZ, R172.reuse, 0x20000000, RZ, 0xc0, !PT ;  /* 0x20000000acff7812 */ /* 0x040fe4000786c0ff */
[C---:B------:R-:W-:Y:S02]  /*c23e0*/  LOP3.LUT P4, RZ, R172.reuse, 0x40000000, RZ, 0xc0, !PT ;  /* 0x40000000acff7812 */ /* 0x040fe4000788c0ff */
[----:B------:R-:W-:Y:S01]  /*c23f0*/  LOP3.LUT P5, RZ, R172, 0x80000000, RZ, 0xc0, !PT ;  /* 0x80000000acff7812 */ /* 0x000fe200078ac0ff */
[----:B---3--:R1:W-:Y:S04]  /*c2400*/  @P2 STG.E desc[UR4][R16.64], R138 ;  /* 0x0000008a10002986 */ /* 0x0083e8000c101904 */
[----:B-1----:R-:W3:Y:S01]  /*c2410*/  LDL.LU R138, [R1+0x1adc] ;  /* 0x001adc00018a7983 */ /* 0x002ee20000300800 */
[----:B--2---:R-:W-:-:S03]  /*c2420*/  LOP3.LUT P6, RZ, R173, 0x100, RZ, 0xc0, !PT ;  /* 0x00000100adff7812 */ /* 0x004fc600078cc0ff */
[----:B------:R-:W2:Y:S04]  /*c2430*/  LDL.LU R152, [R1+0x16dc] ;  /* 0x0016dc0001987983 */ /* 0x000ea80000300800 */
[----:B------:R-:W2:Y:S04]  /*c2440*/  LDL.LU R149, [R1+0x12dc] ;  /* 0x0012dc0001957983 */ /* 0x000ea80000300800 */
[----:B------:R-:W2:Y:S02]  /*c2450*/  LDL.LU R150, [R1+0xeec] ;  /* 0x000eec0001967983 */ /* 0x000ea40000300800 */
[----:B------:R-:W-:-:S02]  /*c2460*/  @P6 LOP3.LUT R26, R26, 0x1, RZ, 0xfc, !PT ;  /* 0x000000011a1a6812 */ /* 0x000fc400078efcff */
[----:B------:R-:W-:Y:S01]  /*c2470*/  LOP3.LUT P6, RZ, R173, 0x80, RZ, 0xc0, !PT ;  /* 0x00000080adff7812 */ /* 0x000fe200078cc0ff */
[----:B------:R-:W2:Y:S01]  /*c2480*/  LDL.LU R148, [R1+0xaec] ;  /* 0x000aec0001947983 */ /* 0x000ea20000300800 */
[----:B------:R-:W-:Y:S01]  /*c2490*/  LOP3.LUT R26, R26, 0xfffffffd, RZ, 0xc0, !PT ;  /* 0xfffffffd1a1a7812 */ /* 0x000fe200078ec0ff */
[----:B----4-:R-:W-:Y:S02]  /*c24a0*/  IMAD.WIDE R16, R141, 0x4, R2 ;  /* 0x000000048d107825 */ /* 0x010fe400078e0202 */
        /* <DEDUP_REMOVED lines=16> */
[----:B------:R1:W-:Y:S10]  /*c25b0*/  @P3 STG.E desc[UR4][R16.64], R146 ;  /* 0x0000009210003986 */ /* 0x0003f4000c101904 */
[----:B------:R-:W-:-:S02]  /*c25c0*/  @P6 LOP3.LUT R26, R26, 0x40, RZ, 0xfc, !PT ;  /* 0x000000401a1a6812 */ /* 0x000fc400078efcff */
[----:B------:R-:W-:Y:S01]  /*c25d0*/  LOP3.LUT P6, RZ, R173, 0x2, RZ, 0xc0, !PT ;  /* 0x00000002adff7812 */ /* 0x000fe200078cc0ff */
[----:B-1----:R-:W-:Y:S01]  /*c25e0*/  IMAD.WIDE R16, R141, 0x4, R4 ;  /* 0x000000048d107825 */ /* 0x002fe200078e0204 */
[----:B------:R-:W-:Y:S01]  /*c25f0*/  LOP3.LUT R26, R26, 0xffffff7f, RZ, 0xc0, !PT ;  /* 0xffffff7f1a1a7812 */ /* 0x000fe200078ec0ff */
[----:B------:R-:W4:Y:S04]  /*c2600*/  LDL.LU R146, [R1+0x2ec] ;  /* 0x0002ec0001927983 */ /* 0x000f280000300800 */
[----:B------:R1:W-:Y:S06]  /*c2610*/  @P4 STG.E desc[UR4][R16.64], R144 ;  /* 0x0000009010004986 */ /* 0x0003ec000c101904 */
[----:B------:R-:W-:-:S02]  /*c2620*/  @P6 LOP3.LUT R26, R26, 0x80, RZ, 0xfc, !PT ;  /* 0x000000801a1a6812 */ /* 0x000fc400078efcff */
[----:B------:R-:W-:Y:S01]  /*c2630*/  LOP3.LUT P6, RZ, R173, 0x1, RZ, 0xc0, !PT ;  /* 0x00000001adff7812 */ /* 0x000fe200078cc0ff */
[C---:B-1----:R-:W-:Y:S01]  /*c2640*/  IMAD.WIDE R16, R141.reuse, 0x4, R6 ;  /* 0x000000048d107825 */ /* 0x042fe200078e0206 */
[----:B------:R-:W4:Y:S04]  /*c2650*/  LDL.LU R144, [R1+0x1fe0] ;  /* 0x001fe00001907983 */ /* 0x000f280000300800 */
[----:B------:R1:W-:Y:S02]  /*c2660*/  @P5 STG.E desc[UR4][R16.64], R143 ;  /* 0x0000008f10005986 */ /* 0x0003e4000c101904 */
[----:B-1----:R-:W-:Y:S02]  /*c2670*/  IMAD.WIDE R16, R141, 0x4, R8 ;  /* 0x000000048d107825 */ /* 0x002fe400078e0208 */
[----:B------:R-:W4:Y:S04]  /*c2680*/  LDL.LU R143, [R1+0x1ae0] ;  /* 0x001ae000018f7983 */ /* 0x000f280000300800 */
[----:B------:R1:W-:Y:S01]  /*c2690*/  @P6 STG.E desc[UR4][R16.64], R140 ;  /* 0x0000008c10006986 */ /* 0x0003e2000c101904 */
[----:B------:R-:W-:-:S03]  /*c26a0*/  LOP3.LUT P6, RZ, R26, 0x80, RZ, 0xc0, !PT ;  /* 0x000000801aff7812 */ /* 0x000fc600078cc0ff */
[----:B------:R-:W4:Y:S01]  /*c26b0*/  LDL.LU R141, [R1+0x16e0] ;  /* 0x0016e000018d7983 */ /* 0x000f220000300800 */
[----:B-1----:R-:W-:-:S09]  /*c26c0*/  IMAD.WIDE R16, R151, 0x4, R2 ;  /* 0x0000000497107825 */ /* 0x002fd200078e0202 */
[----:B------:R1:W-:Y:S04]  /*c26d0*/  @P6 STG.E desc[UR4][R16.64], R139 ;  /* 0x0000008b10006986 */ /* 0x0003e8000c101904 */
[----:B-1----:R-:W4:Y:S04]  /*c26e0*/  LDL.LU R139, [R1+0x12e0] ;  /* 0x0012e000018b7983 */ /* 0x002f280000300800 */
[----:B------:R-:W4:Y:S01]  /*c26f0*/  LDL.LU R140, [R1+0x264c] ;  /* 0x00264c00018c7983 */ /* 0x000f220000300800 */
[----:B------:R-:W-:Y:S01]  /*c2700*/  LOP3.LUT P6, RZ, R26, 0x40, RZ, 0xc0, !PT ;  /* 0x000000401aff7812 */ /* 0x000fe200078cc0ff */
[----:B------:R-:W-:-:S12]  /*c2710*/  IMAD.WIDE R16, R151, 0x4, R4 ;  /* 0x0000000497107825 */ /* 0x000fd800078e0204 */
[----:B---3--:R1:W-:Y:S04]  /*c2720*/  @P6 STG.E desc[UR4][R16.64], R138 ;  /* 0x0000008a10006986 */ /* 0x0083e8000c101904 */
[----:B-1----:R-:W3:Y:S01]  /*c2730*/  LDL.LU R138, [R1+0xaf0] ;  /* 0x000af000018a7983 */ /* 0x002ee20000300800 */
[----:B------:R-:W-:Y:S01]  /*c2740*/  LOP3.LUT P6, RZ, R26, 0x20, RZ, 0xc0, !PT ;  /* 0x000000201aff7812 */ /* 0x000fe200078cc0ff */
[----:B------:R-:W-:-:S12]  /*c2750*/  IMAD.WIDE R16, R151, 0x4, R6 ;  /* 0x0000000497107825 */ /* 0x000fd800078e0206 */
[----:B--2---:R1:W-:Y:S01]  /*c2760*/  @P6 STG.E desc[UR4][R16.64], R152 ;  /* 0x0000009810006986 */ /* 0x0043e2000c101904 */
[C---:B------:R-:W-:Y:S01]  /*c2770*/  LOP3.LUT P6, RZ, R26.reuse, 0x10, RZ, 0xc0, !PT ;  /* 0x000000101aff7812 */ /* 0x040fe200078cc0ff */
        /* <DEDUP_REMOVED lines=26> */
[----:B-1----:R-:W-:-:S05]  /*c2920*/  IMAD.WIDE R16, R142, 0x4, R8 ;  /* 0x000000048e107825 */ /* 0x002fca00078e0208 */
[----:B------:R1:W-:Y:S02]  /*c2930*/  @P3 STG.E desc[UR4][R16.64], R139 ;  /* 0x0000008b10003986 */ /* 0x0003e4000c101904 */
[----:B-1----:R-:W-:-:S05]  /*c2940*/  IMAD.WIDE R16, R140, 0x4, R2 ;  /* 0x000000048c107825 */ /* 0x002fca00078e0202 */
[----:B------:R1:W-:Y:S04]  /*c2950*/  @P4 STG.E desc[UR4][R16.64], R155 ;  /* 0x0000009b10004986 */ /* 0x0003e8000c101904 */
[----:B-1----:R-:W4:Y:S04]  /*c2960*/  LDL.LU R155, [R1+0x321c] ;  /* 0x00321c00019b7983 */ /* 0x002f280000300800 */
[----:B------:R-:W2:Y:S01]  /*c2970*/  LDL.LU R144, [R1+0x6f0] ;  /* 0x0006f00001907983 */ /* 0x000ea20000300800 */
[----:B------:R-:W-:Y:S01]  /*c2980*/  LOP3.LUT P5, RZ, R173, 0x4000, RZ, 0xc0, !PT ;  /* 0x00004000adff7812 */ /* 0x000fe200078ac0ff */
[----:B------:R-:W-:-:S02]  /*c2990*/  IMAD.WIDE R16, R140, 0x4, R4 ;  /* 0x000000048c107825 */ /* 0x000fc400078e0204 */
[----:B------:R-:W2:Y:S04]  /*c29a0*/  LDL.LU R143, [R1+0x2f0] ;  /* 0x0002f000018f7983 */ /* 0x000ea80000300800 */
[----:B------:R-:W2:Y:S04]  /*c29b0*/  LDL.LU R141, [R1+0x1fe4] ;  /* 0x001fe400018d7983 */ /* 0x000ea80000300800 */
[----:B------:R-:W2:Y:S04]  /*c29c0*/  LDL.LU R142, [R1+0x1ae4] ;  /* 0x001ae400018e7983 */ /* 0x000ea80000300800 */
[----:B------:R-:W2:Y:S04]  /*c29d0*/  LDL.LU R139, [R1+0x16e4] ;  /* 0x0016e400018b7983 */ /* 0x000ea80000300800 */
[----:B---3--:R1:W-:Y:S04]  /*c29e0*/  @P5 STG.E desc[UR4][R16.64], R138 ;  /* 0x0000008a10005986 */ /* 0x0083e8000c101904 */
[----:B-1----:R-:W3:Y:S01]  /*c29f0*/  LDL.LU R138, [R1+0x2650] ;  /* 0x00265000018a7983 */ /* 0x002ee20000300800 */
[----:B------:R-:W-:-:S03]  /*c2a00*/  LOP3.LUT P4, RZ, R173, 0x80000, RZ, 0xc0, !PT ;  /* 0x00080000adff7812 */ /* 0x000fc6000788c0ff */
[----:B------:R-:W3:Y:S04]  /*c2a10*/  LDL.LU R136, [R1+0x12e4] ;  /* 0x0012e40001887983 */ /* 0x000ee80000300800 */
[----:B------:R-:W3:Y:S01]  /*c2a20*/  LDL.LU R137, [R1+0xef4] ;  /* 0x000ef40001897983 */ /* 0x000ee20000300800 */
[----:B------:R-:W-:-:S03]  /*c2a30*/  LOP3.LUT P6, RZ, R173, 0x8000000, RZ, 0xc0, !PT ;  /* 0x08000000adff7812 */ /* 0x000fc600078cc0ff */
[----:B------:R-:W3:Y:S01]  /*c2a40*/  LDL.LU R79, [R1+0xaf4] ;  /* 0x000af400014f7983 */ /* 0x000ee20000300800 */
[----:B------:R-:W-:-:S03]  /*c2a50*/  LOP3.LUT P2, RZ, R173, 0x8000, RZ, 0xc0, !PT ;  /* 0x00008000adff7812 */ /* 0x000fc6000784c0ff */
[----:B------:R-:W3:Y:S01]  /*c2a60*/  LDL.LU R152, [R1+0x6f4] ;  /* 0x0006f40001987983 */ /* 0x000ee20000300800 */
[----:B------:R-:W-:-:S03]  /*c2a70*/  IMAD.WIDE R16, R140, 0x4, R6 ;  /* 0x000000048c107825 */ /* 0x000fc600078e0206 */
[----:B------:R-:W3:Y:S04]  /*c2a80*/  LDL.LU R150, [R1+0x1fe8] ;  /* 0x001fe80001967983 */ /* 0x000ee80000300800 */
[----:B------:R-:W3:Y:S04]  /*c2a90*/  LDL.LU R148, [R1+0x1ae8] ;  /* 0x001ae80001947983 */ /* 0x000ee80000300800 */
[----:B------:R-:W3:Y:S04]  /*c2aa0*/  LDL.LU R147, [R1+0x16e8] ;  /* 0x0016e80001937983 */ /* 0x000ee80000300800 */
[----:B------:R-:W3:Y:S04]  /*c2ab0*/  LDL.LU R145, [R1+0x2658] ;  /* 0x0026580001917983 */ /* 0x000ee80000300800 */
[----:B------:R-:W3:Y:S01]  /*c2ac0*/  LDL.LU R146, [R1+0x12e8] ;  /* 0x0012e80001927983 */ /* 0x000ee20000300800 */
[----:B------:R-:W-:-:S02]  /*c2ad0*/  LOP3.LUT P3, RZ, R173, 0x10000, RZ, 0xc0, !PT ;  /* 0x00010000adff7812 */ /* 0x000fc4000786c0ff */
[----:B----4-:R-:W-:-:S04]  /*c2ae0*/  LOP3.LUT R155, R155, 0xbfffffff, RZ, 0xc0, !PT ;  /* 0xbfffffff9b9b7812 */ /* 0x010fc800078ec0ff */
[----:B------:R-:W-:Y:S02]  /*c2af0*/  @P4 LOP3.LUT R155, R155, 0x40000000, RZ, 0xfc, !PT ;  /* 0x400000009b9b4812 */ /* 0x000fe400078efcff */
[----:B------:R-:W-:Y:S02]  /*c2b00*/  LOP3.LUT P4, RZ, R173, 0x40000, RZ, 0xc0, !PT ;  /* 0x00040000adff7812 */ /* 0x000fe4000788c0ff */
[----:B------:R-:W-:-:S11]  /*c2b10*/  LOP3.LUT R155, R155, 0x7fffffff, RZ, 0xc0, !PT ;  /* 0x7fffffff9b9b7812 */ /* 0x000fd600078ec0ff */
[----:B------:R-:W-:-:S04]  /*c2b20*/  @P4 LOP3.LUT R155, R155, 0x80000000, RZ, 0xfc, !PT ;  /* 0x800000009b9b4812 */ /* 0x000fc800078efcff */
[----:B------:R-:W-:-:S04]  /*c2b30*/  LOP3.LUT R155, R155, 0xfeffffff, RZ, 0xc0, !PT ;  /* 0xfeffffff9b9b7812 */ /* 0x000fc800078ec0ff */
[----:B------:R-:W-:Y:S02]  /*c2b40*/  @P6 LOP3.LUT R155, R155, 0x1000000, RZ, 0xfc, !PT ;  /* 0x010000009b9b6812 */ /* 0x000fe400078efcff */
[----:B------:R-:W-:Y:S02]  /*c2b50*/  LOP3.LUT P6, RZ, R173, 0x4000000, RZ, 0xc0, !PT ;  /* 0x04000000adff7812 */ /* 0x000fe400078cc0ff */
[----:B------:R-:W-:Y:S01]  /*c2b60*/  LOP3.LUT R155, R155, 0xfdffffff, RZ, 0xc0, !PT ;  /* 0xfdffffff9b9b7812 */ /* 0x000fe200078ec0ff */
[----:B--2---:R1:W-:Y:S10]  /*c2b70*/  @P2 STG.E desc[UR4][R16.64], R144 ;  /* 0x0000009010002986 */ /* 0x0043f4000c101904 */
[----:B------:R-:W-:-:S02]  /*c2b80*/  @P6 LOP3.LUT R155, R155, 0x2000000, RZ, 0xfc, !PT ;  /* 0x020000009b9b6812 */ /* 0x000fc400078efcff */
[----:B------:R-:W-:Y:S01]  /*c2b90*/  LOP3.LUT P6, RZ, R173, 0x2000000, RZ, 0xc0, !PT ;  /* 0x02000000adff7812 */ /* 0x000fe200078cc0ff */
[----:B-1----:R-:W-:Y:S02]  /*c2ba0*/  IMAD.WIDE R16, R140, 0x4, R8 ;  /* 0x000000048c107825 */ /* 0x002fe400078e0208 */
[----:B------:R-:W2:Y:S01]  /*c2bb0*/  LDL.LU R140, [R1+0x265c] ;  /* 0x00265c00018c7983 */ /* 0x000ea20000300800 */
[----:B------:R-:W-:-:S03]  /*c2bc0*/  LOP3.LUT R155, R155, 0xfbffffff, RZ, 0xc0, !PT ;  /* 0xfbffffff9b9b7812 */ /* 0x000fc600078ec0ff */
[----:B------:R-:W4:Y:S06]  /*c2bd0*/  LDL.LU R149, [R1+0x2f4] ;  /* 0x0002f40001957983 */ /* 0x000f2c0000300800 */
        /* <DEDUP_REMOVED lines=9> */
[----:B------:R1:W-:Y:S01]  /*c2c70*/  @P3 STG.E desc[UR4][R16.64], R143 ;  /* 0x0000008f10003986 */ /* 0x0003e2000c101904 */
[----:B------:R-:W-:-:S11]  /*c2c80*/  LOP3.LUT R155, R155, 0xdfffffff, RZ, 0xc0, !PT ;  /* 0xdfffffff9b9b7812 */ /* 0x000fd600078ec0ff */
[----:B------:R-:W-:Y:S01]  /*c2c90*/  @P6 LOP3.LUT R155, R155, 0x20000000, RZ, 0xfc, !PT ;  /* 0x200000009b9b6812 */ /* 0x000fe200078efcff */
[----:B-1----:R-:W2:Y:S01]  /*c2ca0*/  LDL.LU R143, [R1+0xef8] ;  /* 0x000ef800018f7983 */ /* 0x002ea20000300800 */
[----:B---3--:R-:W-:-:S05]  /*c2cb0*/  IMAD.WIDE R16, R138, 0x4, R2 ;  /* 0x000000048a107825 */ /* 0x008fca00078e0202 */
[----:B------:R1:W-:Y:S01]  /*c2cc0*/  @P4 STG.E desc[UR4][R16.64], R141 ;  /* 0x0000008d10004986 */ /* 0x0003e2000c101904 */
[C---:B------:R-:W-:Y:S01]  /*c2cd0*/  LOP3.LUT P4, RZ, R155.reuse, 0x80000000, RZ, 0xc0, !PT ;  /* 0x800000009bff7812 */ /* 0x040fe2000788c0ff */
[C---:B-1----:R-:W-:Y:S02]  /*c2ce0*/  IMAD.WIDE R16, R138.reuse, 0x4, R4 ;  /* 0x000000048a107825 */ /* 0x042fe400078e0204 */
[----:B------:R-:W3:Y:S10]  /*c2cf0*/  LDL.LU R141, [R1+0xaf8] ;  /* 0x000af800018d7983 */ /* 0x000ef40000300800 */
[----:B------:R1:W-:Y:S04]  /*c2d00*/  @P4 STG.E desc[UR4][R16.64], R142 ;  /* 0x0000008e10004986 */ /* 0x0003e8000c101904 */
[----:B-1----:R-:W3:Y:S01]  /*c2d10*/  LDL.LU R142, [R1+0x6f8] ;  /* 0x0006f800018e7983 */ /* 0x002ee20000300800 */
[----:B------:R-:W-:Y:S01]  /*c2d20*/  LOP3.LUT P4, RZ, R155, 0x40000000, RZ, 0xc0, !PT ;  /* 0x400000009bff7812 */ /* 0x000fe2000788c0ff */
[----:B------:R-:W-:-:S12]  /*c2d30*/  IMAD.WIDE R16, R138, 0x4, R6 ;  /* 0x000000048a107825 */ /* 0x000fd800078e0206 */
[----:B------:R1:W-:Y:S02]  /*c2d40*/  @P4 STG.E desc[UR4][R16.64], R139 ;  /* 0x0000008b10004986 */ /* 0x0003e4000c101904 */
[----:B-1----:R-:W-:Y:S02]  /*c2d50*/  IMAD.WIDE R16, R138, 0x4, R8 ;  /* 0x000000048a107825 */ /* 0x002fe400078e0208 */
[----:B------:R-:W3:Y:S04]  /*c2d60*/  LDL.LU R139, [R1+0x2f8] ;  /* 0x0002f800018b7983 */ /* 0x000ee80000300800 */
[----:B------:R-:W3:Y:S04]  /*c2d70*/  LDL.LU R138, [R1+0x1fec] ;  /* 0x001fec00018a7983 */ /* 0x000ee80000300800 */
[----:B------:R-:W3:Y:S01]  /*c2d80*/  LDL.LU R144, [R1+0x2660] ;  /* 0x0026600001907983 */ /* 0x000ee20000300800 */
[----:B------:R-:W-:-:S02]  /*c2d90*/  LOP3.LUT P5, RZ, R173, 0x100000, RZ, 0xc0, !PT ;  /* 0x00100000adff7812 */ /* 0x000fc400078ac0ff */
[----:B------:R-:W-:-:S11]  /*c2da0*/  LOP3.LUT P6, RZ, R173, 0x200000, RZ, 0xc0, !PT ;  /* 0x00200000adff7812 */ /* 0x000fd600078cc0ff */
[----:B------:R1:W-:Y:S02]  /*c2db0*/  @P5 STG.E desc[UR4][R16.64], R136 ;  /* 0x0000008810005986 */ /* 0x0003e4000c101904 */
        /* <DEDUP_REMOVED lines=13> */
[----:B------:R-:W-:-:S05]  /*c2e90*/  LOP3.LUT P3, RZ, R173, 0x80000000, RZ, 0xc0, !PT ;  /* 0x80000000adff7812 */ /* 0x000fca000786c0ff */
[----:B----4-:R1:W-:Y:S01]  /*c2ea0*/  @P6 STG.E desc[UR4][R16.64], R149 ;  /* 0x0000009510006986 */ /* 0x0103e2000c101904 */
        /* <DEDUP_REMOVED lines=8> */
[----:B------:R1:W-:Y:S02]  /*c2f30*/  @P6 STG.E desc[UR4][R16.64], R147 ;  /* 0x0000009310006986 */ /* 0x0003e4000c101904 */
[----:B-1----:R-:W-:-:S05]  /*c2f40*/  IMAD.WIDE R16, R145, 0x4, R8 ;  /* 0x0000000491107825 */ /* 0x002fca00078e0208 */
[----:B------:R2:W-:Y:S02]  /*c2f50*/  @P0 STG.E desc[UR4][R16.64], R146 ;  /* 0x0000009210000986 */ /* 0x0005e4000c101904 */
[----:B--2---:R-:W-:-:S05]  /*c2f60*/  IMAD.WIDE R16, R140, 0x4, R2 ;  /* 0x000000048c107825 */ /* 0x004fca00078e0202 */
[----:B------:R1:W-:Y:S02]  /*c2f70*/  @P1 STG.E desc[UR4][R16.64], R143 ;  /* 0x0000008f10001986 */ /* 0x0003e4000c101904 */
[----:B-1----:R-:W-:-:S05]  /*c2f80*/  IMAD.WIDE R16, R140, 0x4, R4 ;  /* 0x000000048c107825 */ /* 0x002fca00078e0204 */
[----:B---3--:R1:W-:Y:S02]  /*c2f90*/  @P2 STG.E desc[UR4][R16.64], R141 ;  /* 0x0000008d10002986 */ /* 0x0083e4000c101904 */
[----:B-1----:R-:W-:-:S05]  /*c2fa0*/  IMAD.WIDE R16, R140, 0x4, R6 ;  /* 0x000000048c107825 */ /* 0x002fca00078e0206 */
[----:B------:R1:W-:Y:S04]  /*c2fb0*/  @P3 STG.E desc[UR4][R16.64], R142 ;  /* 0x0000008e10003986 */ /* 0x0003e8000c101904 */
[----:B-1----:R-:W2:Y:S01]  /*c2fc0*/  LDL.LU R142, [R1+0x1aec] ;  /* 0x001aec00018e7983 */ /* 0x002ea20000300800 */
[C---:B------:R-:W-:Y:S02]  /*c2fd0*/  LOP3.LUT P4, RZ, R155.reuse, 0x1, RZ, 0xc0, !PT ;  /* 0x000000019bff7812 */ /* 0x040fe4000788c0ff */
[----:B------:R-:W-:Y:S01]  /*c2fe0*/  LOP3.LUT P5, RZ, R155, 0x2, RZ, 0xc0, !PT ;  /* 0x000000029bff7812 */ /* 0x000fe200078ac0ff */
[----:B------:R-:W-:Y:S01]  /*c2ff0*/  IMAD.WIDE R16, R140, 0x4, R8 ;  /* 0x000000048c107825 */ /* 0x000fe200078e0208 */
[----:B------:R-:W3:Y:S09]  /*c3000*/  LDL.LU R145, [R1+0x16ec] ;  /* 0x0016ec0001917983 */ /* 0x000ef20000300800 */
[----:B------:R1:W-:Y:S02]  /*c3010*/  @P4 STG.E desc[UR4][R16.64], R139 ;  /* 0x0000008b10004986 */ /* 0x0003e4000c101904 */
[----:B-1----:R-:W-:-:S05]  /*c3020*/  IMAD.WIDE R16, R144, 0x4, R2 ;  /* 0x0000000490107825 */ /* 0x002fca00078e0202 */
[----:B------:R1:W-:Y:S04]  /*c3030*/  @P5 STG.E desc[UR4][R16.64], R138 ;  /* 0x0000008a10005986 */ /* 0x0003e8000c101904 */
[----:B-1----:R-:W4:Y:S01]  /*c3040*/  LDL.LU R138, [R1+0x12ec] ;  /* 0x0012ec00018a7983 */ /* 0x002f220000300800 */
[C---:B------:R-:W-:Y:S02]  /*c3050*/  LOP3.LUT P2, RZ, R155.reuse, 0x8, RZ, 0xc0, !PT ;  /* 0x000000089bff7812 */ /* 0x040fe4000784c0ff */
[----:B------:R-:W-:Y:S01]  /*c3060*/  LOP3.LUT R155, R155, 0xff7fffff, RZ, 0xc0, !PT ;  /* 0xff7fffff9b9b7812 */ /* 0x000fe200078ec0ff */
[----:B------:R-:W4:Y:S04]  /*c3070*/  LDL.LU R146, [R1+0xefc] ;  /* 0x000efc0001927983 */ /* 0x000f280000300800 */
[----:B------:R-:W4:Y:S04]  /*c3080*/  LDL.LU R140, [R1+0xafc] ;  /* 0x000afc00018c7983 */ /* 0x000f280000300800 */
[----:B------:R-:W4:Y:S02]  /*c3090*/  LDL.LU R150, [R1+0x6fc] ;  /* 0x0006fc0001967983 */ /* 0x000f240000300800 */
[----:B------:R-:W-:-:S02]  /*c30a0*/  @P2 LOP3.LUT R155, R155, 0x800000, RZ, 0xfc, !PT ;  /* 0x008000009b9b2812 */ /* 0x000fc400078efcff */
[----:B------:R-:W4:Y:S02]  /*c30b0*/  LDL.LU R143, [R1+0x2664] ;  /* 0x00266400018f7983 */ /* 0x000f240000300800 */
[C---:B------:R-:W-:Y:S02]  /*c30c0*/  LOP3.LUT P5, RZ, R155.reuse, 0x100, RZ, 0xc0, !PT ;  /* 0x000001009bff7812 */ /* 0x040fe400078ac0ff */
[C---:B------:R-:W-:Y:S01]  /*c30d0*/  LOP3.LUT P2, RZ, R155.reuse, 0x4, RZ, 0xc0, !PT ;  /* 0x000000049bff7812 */ /* 0x040fe2000784c0ff */
[----:B------:R-:W4:Y:S01]  /*c30e0*/  LDL.LU R141, [R1+0x2fc] ;  /* 0x0002fc00018d7983 */ /* 0x000f220000300800 */
[C---:B------:R-:W-:Y:S02]  /*c30f0*/  LOP3.LUT P3, RZ, R155.reuse, 0x10, RZ, 0xc0, !PT ;  /* 0x000000109bff7812 */ /* 0x040fe4000786c0ff */
[C---:B------:R-:W-:Y:S01]  /*c3100*/  LOP3.LUT P4, RZ, R155.reuse, 0x20, RZ, 0xc0, !PT ;  /* 0x000000209bff7812 */ /* 0x040fe2000788c0ff */
[----:B------:R-:W-:Y:S01]  /*c3110*/  IMAD.WIDE R16, R144, 0x4, R4 ;  /* 0x0000000490107825 */ /* 0x000fe200078e0204 */
[----:B------:R-:W-:Y:S01]  /*c3120*/  LOP3.LUT R155, R155, 0xffdfffff, RZ, 0xc0, !PT ;  /* 0xffdfffff9b9b7812 */ /* 0x000fe200078ec0ff */
[----:B------:R-:W4:Y:S04]  /*c3130*/  LDL.LU R139, [R1+0x2668] ;  /* 0x00266800018b7983 */ /* 0x000f280000300800 */
[----:B------:R-:W-:-:S04]  /*c3140*/  @P5 LOP3.LUT R155, R155, 0x200000, RZ, 0xfc, !PT ;  /* 0x002000009b9b5812 */ /* 0x000fc800078efcff */
[C---:B------:R-:W-:Y:S02]  /*c3150*/  LOP3.LUT P5, RZ, R155.reuse, 0x80, RZ, 0xc0, !PT ;  /* 0x000000809bff7812 */ /* 0x040fe400078ac0ff */
[----:B------:R-:W-:-:S11]  /*c3160*/  LOP3.LUT R155, R155, 0xffbfffff, RZ, 0xc0, !PT ;  /* 0xffbfffff9b9b7812 */ /* 0x000fd600078ec0ff */
[----:B------:R-:W-:-:S04]  /*c3170*/  @P5 LOP3.LUT R155, R155, 0x400000, RZ, 0xfc, !PT ;  /* 0x004000009b9b5812 */ /* 0x000fc800078efcff */
[C---:B------:R-:W-:Y:S02]  /*c3180*/  LOP3.LUT P6, RZ, R155.reuse, 0x2000, RZ, 0xc0, !PT ;  /* 0x000020009bff7812 */ /* 0x040fe400078cc0ff */
[C---:B------:R-:W-:Y:S02]  /*c3190*/  LOP3.LUT P5, RZ, R155.reuse, 0x40, RZ, 0xc0, !PT ;  /* 0x000000409bff7812 */ /* 0x040fe400078ac0ff */
[----:B------:R-:W-:-:S09]  /*c31a0*/  LOP3.LUT R155, R155, 0xfffdffff, RZ, 0xc0, !PT ;  /* 0xfffdffff9b9b7812 */ /* 0x000fd200078ec0ff */
[----:B------:R-:W-:-:S04]  /*c31b0*/  @P6 LOP3.LUT R155, R155, 0x20000, RZ, 0xfc, !PT ;  /* 0x000200009b9b6812 */ /* 0x000fc800078efcff */
[C---:B------:R-:W-:Y:S02]  /*c31c0*/  LOP3.LUT P6, RZ, R155.reuse, 0x1000, RZ, 0xc0, !PT ;  /* 0x000010009bff7812 */ /* 0x040fe400078cc0ff */
[----:B------:R-:W-:-:S11]  /*c31d0*/  LOP3.LUT R155, R155, 0xfffbffff, RZ, 0xc0, !PT ;  /* 0xfffbffff9b9b7812 */ /* 0x000fd600078ec0ff */
[----:B------:R-:W-:-:S04]  /*c31e0*/  @P6 LOP3.LUT R155, R155, 0x40000, RZ, 0xfc, !PT ;  /* 0x000400009b9b6812 */ /* 0x000fc800078efcff */
[C---:B------:R-:W-:Y:S02]  /*c31f0*/  LOP3.LUT P6, RZ, R155.reuse, 0x800, RZ, 0xc0, !PT ;  /* 0x000008009bff7812 */ /* 0x040fe400078cc0ff */
[----:B------:R-:W-:-:S11]  /*c3200*/  LOP3.LUT R155, R155, 0xfff7ffff, RZ, 0xc0, !PT ;  /* 0xfff7ffff9b9b7812 */ /* 0x000fd600078ec0ff */
[----:B------:R-:W-:-:S04]  /*c3210*/  @P6 LOP3.LUT R155, R155, 0x80000, RZ, 0xfc, !PT ;  /* 0x000800009b9b6812 */ /* 0x000fc800078efcff */
[C---:B------:R-:W-:Y:S02]  /*c3220*/  LOP3.LUT P6, RZ, R155.reuse, 0x400, RZ, 0xc0, !PT ;  /* 0x000004009bff7812 */ /* 0x040fe400078cc0ff */
[----:B------:R-:W-:-:S11]  /*c3230*/  LOP3.LUT R155, R155, 0xffefffff, RZ, 0xc0, !PT ;  /* 0xffefffff9b9b7812 */ /* 0x000fd600078ec0ff */
[----:B------:R-:W-:Y:S01]  /*c3240*/  @P6 LOP3.LUT R155, R155, 0x100000, RZ, 0xfc, !PT ;  /* 0x001000009b9b6812 */ /* 0x000fe200078efcff */
[----:B--2---:R1:W-:Y:S04]  /*c3250*/  @P2 STG.E desc[UR4][R16.64], R142 ;  /* 0x0000008e10002986 */ /* 0x0043e8000c101904 */
[----:B-1----:R-:W2:Y:S04]  /*c3260*/  LDL.LU R142, [R1+0x1ff0] ;  /* 0x001ff000018e7983 */ /* 0x002ea80000300800 */
[----:B------:R-:W2:Y:S01]  /*c3270*/  LDL.LU R148, [R1+0x1af0] ;  /* 0x001af00001947983 */ /* 0x000ea20000300800 */
[----:B------:R-:W-:Y:S01]  /*c3280*/  LOP3.LUT P2, RZ, R155, 0x800000, RZ, 0xc0, !PT ;  /* 0x008000009bff7812 */ /* 0x000fe2000784c0ff */
[----:B------:R-:W-:-:S02]  /*c3290*/  IMAD.WIDE R16, R144, 0x4, R6 ;  /* 0x0000000490107825 */ /* 0x000fc400078e0206 */
[----:B------:R-:W2:Y:S10]  /*c32a0*/  LDL.LU R147, [R1+0x16f0] ;  /* 0x0016f00001937983 */ /* 0x000eb40000300800 */
[----:B---3--:R1:W-:Y:S02]  /*c32b0*/  @P2 STG.E desc[UR4][R16.64], R145 ;  /* 0x0000009110002986 */ /* 0x0083e4000c101904 */
[----:B-1----:R-:W-:-:S05]  /*c32c0*/  IMAD.WIDE R16, R144, 0x4, R8 ;  /* 0x0000000490107825 */ /* 0x002fca00078e0208 */
[----:B----4-:R1:W-:Y:S04]  /*c32d0*/  @P3 STG.E desc[UR4][R16.64], R138 ;  /* 0x0000008a10003986 */ /* 0x0103e8000c101904 */
[----:B-1----:R-:W3:Y:S01]  /*c32e0*/  LDL.LU R138, [R1+0x12f0] ;  /* 0x0012f000018a7983 */ /* 0x002ee20000300800 */
[----:B------:R-:W-:Y:S01]  /*c32f0*/  IMAD.WIDE R16, R143, 0x4, R2 ;  /* 0x000000048f107825 */ /* 0x000fe200078e0202 */
[----:B------:R-:W-:Y:S02]  /*c3300*/  LOP3.LUT P6, RZ, R155, 0x200, RZ, 0xc0, !PT ;  /* 0x000002009bff7812 */ /* 0x000fe400078cc0ff */
[----:B------:R-:W4:Y:S04]  /*c3310*/  LDL.LU R144, [R1+0x266c] ;  /* 0x00266c0001907983 */ /* 0x000f280000300800 */
[----:B------:R1:W-:Y:S04]  /*c3320*/  @P4 STG.E desc[UR4][R16.64], R146 ;  /* 0x0000009210004986 */ /* 0x0003e8000c101904 */
[----:B------:R-:W4:Y:S04]  /*c3330*/  LDL.LU R145, [R1+0xf00] ;  /* 0x000f000001917983 */ /* 0x000f280000300800 */
[----:B------:R-:W4:Y:S01]  /*c3340*/  LDL.LU R15, [R1+0x3200] ;  /* 0x00320000010f7983 */ /* 0x000f220000300800 */
[----:B-1----:R-:W-:-:S03]  /*c3350*/  IMAD.WIDE R16, R143, 0x4, R4 ;  /* 0x000000048f107825 */ /* 0x002fc600078e0204 */
[----:B------:R-:W4:Y:S04]  /*c3360*/  LDL.LU R146, [R1+0xb00] ;  /* 0x000b000001927983 */ /* 0x000f280000300800 */
[----:B------:R1:W-:Y:S01]  /*c3370*/  @P5 STG.E desc[UR4][R16.64], R140 ;  /* 0x0000008c10005986 */ /* 0x0003e2000c101904 */
[----:B------:R-:W-:Y:S01]  /*c3380*/  LOP3.LUT P5, RZ, R155, 0x400000, RZ, 0xc0, !PT ;  /* 0x004000009bff7812 */ /* 0x000fe200078ac0ff */
[----:B-1----:R-:W-:Y:S02]  /*c3390*/  IMAD.WIDE R16, R143, 0x4, R6 ;  /* 0x000000048f107825 */ /* 0x002fe400078e0206 */
[----:B------:R-:W4:Y:S10]  /*c33a0*/  LDL R140, [R1+0x2670] ;  /* 0x00267000018c7983 */ /* 0x000f340000100800 */
[----:B------:R1:W-:Y:S01]  /*c33b0*/  @P5 STG.E desc[UR4][R16.64], R150 ;  /* 0x0000009610005986 */ /* 0x0003e2000c101904 */
[----:B------:R-:W-:Y:S01]  /*c33c0*/  LOP3.LUT P5, RZ, R155, 0x200000, RZ, 0xc0, !PT ;  /* 0x002000009bff7812 */ /* 0x000fe200078ac0ff */
[----:B-1----:R-:W-:-:S02]  /*c33d0*/  IMAD.WIDE R16, R143, 0x4, R8 ;  /* 0x000000048f107825 */ /* 0x002fc400078e0208 */
[----:B------:R-:W4:Y:S10]  /*c33e0*/  LDL.LU R143, [R1+0x700] ;  /* 0x00070000018f7983 */ /* 0x000f340000300800 */
[----:B------:R1:W-:Y:S02]  /*c33f0*/  @P5 STG.E desc[UR4][R16.64], R141 ;  /* 0x0000008d10005986 */ /* 0x0003e4000c101904 */
[----:B-1----:R-:W-:-:S02]  /*c3400*/  IMAD.WIDE R16, R139, 0x4, R2 ;  /* 0x000000048b107825 */ /* 0x002fc400078e0202 */
[----:B------:R-:W4:Y:S04]  /*c3410*/  LDL.LU R141, [R1+0x300] ;  /* 0x00030000018d7983 */ /* 0x000f280000300800 */
[----:B--2---:R1:W-:Y:S01]  /*c3420*/  @P6 STG.E desc[UR4][R16.64], R142 ;  /* 0x0000008e10006986 */ /* 0x0043e2000c101904 */
[----:B------:R-:W-:Y:S01]  /*c3430*/  LOP3.LUT P6, RZ, R155, 0x100000, RZ, 0xc0, !PT ;  /* 0x001000009bff7812 */ /* 0x000fe200078cc0ff */
[----:B-1----:R-:W-:Y:S02]  /*c3440*/  IMAD.WIDE R16, R139, 0x4, R4 ;  /* 0x000000048b107825 */ /* 0x002fe400078e0204 */
[----:B------:R-:W2:Y:S10]  /*c3450*/  LDL.LU R142, [R1+0x1ff4] ;  /* 0x001ff400018e7983 */ /* 0x000eb40000300800 */
[----:B------:R1:W-:Y:S01]  /*c3460*/  @P6 STG.E desc[UR4][R16.64], R148 ;  /* 0x0000009410006986 */ /* 0x0003e2000c101904 */
[----:B------:R-:W-:Y:S01]  /*c3470*/  LOP3.LUT P6, RZ, R155, 0x80000, RZ, 0xc0, !PT ;  /* 0x000800009bff7812 */ /* 0x000fe200078cc0ff */
[----:B-1----:R-:W-:-:S12]  /*c3480*/  IMAD.WIDE R16, R139, 0x4, R6 ;  /* 0x000000048b107825 */ /* 0x002fd800078e0206 */
[----:B------:R1:W-:Y:S01]  /*c3490*/  @P6 STG.E desc[UR4][R16.64], R147 ;  /* 0x0000009310006986 */ /* 0x0003e2000c101904 */
[----:B------:R-:W-:Y:S01]  /*c34a0*/  LOP3.LUT P6, RZ, R155, 0x40000, RZ, 0xc0, !PT ;  /* 0x000400009bff7812 */ /* 0x000fe200078cc0ff */
[----:B-1----:R-:W-:Y:S02]  /*c34b0*/  IMAD.WIDE R16, R139, 0x4, R8 ;  /* 0x000000048b107825 */ /* 0x002fe400078e0208 */
[----:B------:R-:W2:Y:S10]  /*c34c0*/  LDL.LU R139, [R1+0x1af4] ;  /* 0x001af400018b7983 */ /* 0x000eb40000300800 */
[----:B---3--:R1:W-:Y:S04]  /*c34d0*/  @P6 STG.E desc[UR4][R16.64], R138 ;  /* 0x0000008a10006986 */ /* 0x0083e8000c101904 */
[----:B-1----:R-:W3:Y:S01]  /*c34e0*/  LDL.LU R138, [R1+0x16f4] ;  /* 0x0016f400018a7983 */ /* 0x002ee20000300800 */
[----:B------:R-:W-:-:S02]  /*c34f0*/  LOP3.LUT P6, RZ, R155, 0x20000, RZ, 0xc0, !PT ;  /* 0x000200009bff7812 */ /* 0x000fc400078cc0ff */
[C---:B------:R-:W-:Y:S01]  /*c3500*/  LOP3.LUT P0, RZ, R155.reuse, 0x4000, RZ, 0xc0, !PT ;  /* 0x000040009bff7812 */ /* 0x040fe2000780c0ff */
[----:B----4-:R-:W-:Y:S01]  /*c3510*/  IMAD.WIDE R16, R144, 0x4, R2 ;  /* 0x0000000490107825 */ /* 0x010fe200078e0202 */
[----:B------:R-:W-:-:S03]  /*c3520*/  LOP3.LUT P2, RZ, R155, 0x8000, RZ, 0xc0, !PT ;  /* 0x000080009bff7812 */ /* 0x000fc6000784c0ff */
[----:B------:R-:W-:-:S04]  /*c3530*/  IMAD.WIDE R18, R144, 0x4, R4 ;  /* 0x0000000490127825 */ /* 0x000fc800078e0204 */
[----:B------:R-:W-:Y:S02]  /*c3540*/  VIADD R0, R10, 0x183 ;  /* 0x000001830a007836 */ /* 0x000fe40000000000 */
[----:B------:R1:W-:Y:S04]  /*c3550*/  @P6 STG.E desc[UR4][R16.64], R145 ;  /* 0x0000009110006986 */ /* 0x0003e8000c101904 */
[----:B------:R4:W-:Y:S01]  /*c3560*/  @P0 STG.E desc[UR4][R18.64], R146 ;  /* 0x0000009212000986 */ /* 0x0009e2000c101904 */
[----:B------:R-:W-:Y:S01]  /*c3570*/  ISETP.GE.AND P0, PT, R0, UR7, PT ;  /* 0x0000000700007c0c */ /* 0x000fe2000bf06270 */
[----:B------:R-:W-:Y:S01]  /*c3580*/  VIADD R0, R10, 0x184 ;  /* 0x000001840a007836 */ /* 0x000fe20000000000 */
[C---:B------:R-:W-:Y:S01]  /*c3590*/  LOP3.LUT P1, RZ, R153.reuse, 0x4, RZ, 0xc0, !PT ;  /* 0x0000000499ff7812 */ /* 0x040fe2000782c0ff */
[----:B-1----:R-:W-:Y:S01]  /*c35a0*/  IMAD.WIDE R16, R144, 0x4, R6 ;  /* 0x0000000490107825 */ /* 0x002fe200078e0206 */
[----:B------:R-:W-:-:S02]  /*c35b0*/  LOP3.LUT R153, R153, 0xfffffffd, RZ, 0xc0, !PT ;  /* 0xfffffffd99997812 */ /* 0x000fc400078ec0ff */
[----:B------:R-:W-:Y:S01]  /*c35c0*/  ISETP.LT.AND P1, PT, R13, R15, !P1 ;  /* 0x0000000f0d00720c */ /* 0x000fe20004f21270 */
[----:B------:R-:W-:-:S06]  /*c35d0*/  VIADD R15, R10, 0x185 ;  /* 0x000001850a0f7836 */ /* 0x000fcc0000000000 */
[----:B------:R-:W-:Y:S01]  /*c35e0*/  @P0 LOP3.LUT R153, R153, 0x2, RZ, 0xfc, !PT ;  /* 0x0000000299990812 */ /* 0x000fe200078efcff */
[----:B------:R1:W-:Y:S01]  /*c35f0*/  @P2 STG.E desc[UR4][R16.64], R143 ;  /* 0x0000008f10002986 */ /* 0x0003e2000c101904 */
[----:B------:R-:W-:Y:S02]  /*c3600*/  ISETP.GE.AND P2, PT, R0, UR7, PT ;  /* 0x0000000700007c0c */ /* 0x000fe4000bf46270 */
[----:B------:R-:W-:Y:S01]  /*c3610*/  ISETP.GE.AND P0, PT, R15, UR7, PT ;  /* 0x000000070f007c0c */ /* 0x000fe2000bf06270 */
[----:B------:R-:W-:Y:S01]  /*c3620*/  VIADD R15, R10, 0x186 ;  /* 0x000001860a0f7836 */ /* 0x000fe20000000000 */
[----:B------:R-:W-:Y:S02]  /*c3630*/  LOP3.LUT R153, R153, 0xfffffffe, RZ, 0xc0, !PT ;  /* 0xfffffffe99997812 */ /* 0x000fe400078ec0ff */
[----:B------:R-:W-:-:S07]  /*c3640*/  LOP3.LUT P3, RZ, R155, 0x10000, RZ, 0xc0, !PT ;  /* 0x000100009bff7812 */ /* 0x000fce000786c0ff */
[----:B------:R-:W-:Y:S02]  /*c3650*/  @P2 LOP3.LUT R153, R153, 0x1, RZ, 0xfc, !PT ;  /* 0x0000000199992812 */ /* 0x000fe400078efcff */
[----:B------:R-:W-:Y:S02]  /*c3660*/  ISETP.GE.AND P2, PT, R15, UR7, PT ;  /* 0x000000070f007c0c */ /* 0x000fe4000bf46270 */
[C---:B------:R-:W-:Y:S02]  /*c3670*/  LOP3.LUT P4, RZ, R157.reuse, 0x4000, RZ, 0xc0, !PT ;  /* 0x000040009dff7812 */ /* 0x040fe4000788c0ff */
[----:B------:R-:W-:Y:S01]  /*c3680*/  LOP3.LUT P5, RZ, R157, 0x80000, RZ, 0xc0, !PT ;  /* 0x000800009dff7812 */ /* 0x000fe200078ac0ff */
[----:B------:R-:W-:Y:S01]  /*c3690*/  VIADD R0, R10, 0x187 ;  /* 0x000001870a007836 */ /* 0x000fe20000000000 */
[----:B------:R-:W-:Y:S01]  /*c36a0*/  LOP3.LUT R153, R153, 0xfffffff7, RZ, 0xc0, !PT ;  /* 0xfffffff799997812 */ /* 0x000fe200078ec0ff */
[----:B----4-:R-:W-:-:S04]  /*c36b0*/  IMAD.WIDE R18, R144, 0x4, R8 ;  /* 0x0000000490127825 */ /* 0x010fc800078e0208 */
[----:B------:R-:W-:Y:S02]  /*c36c0*/  IMAD.WIDE R20, R140, 0x4, R2 ;  /* 0x000000048c147825 */ /* 0x000fe400078e0202 */
[----:B------:R-:W-:Y:S01]  /*c36d0*/  @P2 LOP3.LUT R153, R153, 0x8, RZ, 0xfc, !PT ;  /* 0x0000000899992812 */ /* 0x000fe200078efcff */
[----:B------:R4:W-:Y:S01]  /*c36e0*/  @P3 STG.E desc[UR4][R18.64], R141 ;  /* 0x0000008d12003986 */ /* 0x0009e2000c101904 */
[----:B------:R-:W-:Y:S01]  /*c36f0*/  ISETP.GE.AND P2, PT, R0, UR7, PT ;  /* 0x0000000700007c0c */ /* 0x000fe2000bf46270 */
[----:B-1----:R-:W-:-:S04]  /*c3700*/  IMAD.WIDE R16, R140, 0x4, R4 ;  /* 0x000000048c107825 */ /* 0x002fc800078e0204 */
[----:B------:R-:W-:Y:S02]  /*c3710*/  VIADD R15, R10, 0x188 ;  /* 0x000001880a0f7836 */ /* 0x000fe40000000000 */
[----:B----4-:R-:W-:Y:S01]  /*c3720*/  IMAD.WIDE R18, R140, 0x4, R6 ;  /* 0x000000048c127825 */ /* 0x010fe200078e0206 */
[----:B------:R-:W-:-:S03]  /*c3730*/  LOP3.LUT R153, R153, 0xffffffef, RZ, 0xc0, !PT ;  /* 0xffffffef99997812 */ /* 0x000fc600078ec0ff */
[C---:B------:R-:W-:Y:S02]  /*c3740*/  VIADD R77, R10.reuse, 0x189 ;  /* 0x000001890a4d7836 */ /* 0x040fe40000000000 */
[----:B------:R-:W-:Y:S01]  /*c3750*/  @P2 LOP3.LUT R153, R153, 0x10, RZ, 0xfc, !PT ;  /* 0x0000001099992812 */ /* 0x000fe200078efcff */
[----:B------:R-:W-:Y:S02]  /*c3760*/  VIADD R78, R10, 0x18a ;  /* 0x0000018a0a4e7836 */ /* 0x000fe40000000000 */
[----:B------:R-:W-:Y:S02]  /*c3770*/  ISETP.GE.AND P2, PT, R77, UR7, PT ;  /* 0x000000074d007c0c */ /* 0x000fe4000bf46270 */
[----:B------:R-:W-:Y:S02]  /*c3780*/  LOP3.LUT R153, R153, 0xffffffdf, RZ, 0xc0, !PT ;  /* 0xffffffdf99997812 */ /* 0x000fe400078ec0ff */
[----:B------:R-:W-:Y:S01]  /*c3790*/  ISETP.GE.AND P3, PT, R78, UR7, PT ;  /* 0x000000074e007c0c */ /* 0x000fe2000bf66270 */
[----:B------:R-:W-:-:S02]  /*c37a0*/  VIADD R79, R10, 0x18b ;  /* 0x0000018b0a4f7836 */ /* 0x000fc40000000000 */
[C---:B------:R-:W-:Y:S02]  /*c37b0*/  VIADD R136, R10.reuse, 0x18c ;  /* 0x0000018c0a887836 */ /* 0x040fe40000000000 */
[C---:B------:R-:W-:Y:S02]  /*c37c0*/  VIADD R76, R10.reuse, 0x18d ;  /* 0x0000018d0a4c7836 */ /* 0x040fe40000000000 */
[C---:B------:R-:W-:Y:S02]  /*c37d0*/  VIADD R31, R10.reuse, 0x18e ;  /* 0x0000018e0a1f7836 */ /* 0x040fe40000000000 */
[C---:B------:R-:W-:Y:S02]  /*c37e0*/  VIADD R30, R10.reuse, 0x18f ;  /* 0x0000018f0a1e7836 */ /* 0x040fe40000000000 */
[C---:B------:R-:W-:Y:S02]  /*c37f0*/  VIADD R29, R10.reuse, 0x190 ;  /* 0x000001900a1d7836 */ /* 0x040fe40000000000 */
[----:B------:R-:W-:-:S02]  /*c3800*/  VIADD R28, R10, 0x191 ;  /* 0x000001910a1c7836 */ /* 0x000fc40000000000 */
[C---:B------:R-:W-:Y:S02]  /*c3810*/  VIADD R27, R10.reuse, 0x192 ;  /* 0x000001920a1b7836 */ /* 0x040fe40000000000 */
[C---:B------:R-:W-:Y:S02]  /*c3820*/  VIADD R26, R10.reuse, 0x193 ;  /* 0x000001930a1a7836 */ /* 0x040fe40000000000 */
[C---:B------:R-:W-:Y:S02]  /*c3830*/  VIADD R25, R10.reuse, 0x194 ;  /* 0x000001940a197836 */ /* 0x040fe40000000000 */
[C---:B------:R-:W-:Y:S02]  /*c3840*/  VIADD R24, R10.reuse, 0x195 ;  /* 0x000001950a187836 */ /* 0x040fe40000000000 */
[C---:B------:R-:W-:Y:S02]  /*c3850*/  VIADD R23, R10.reuse, 0x196 ;  /* 0x000001960a177836 */ /* 0x040fe40000000000 */
[----:B------:R-:W-:Y:S01]  /*c3860*/  VIADD R22, R10, 0x197 ;  /* 0x000001970a167836 */ /* 0x000fe20000000000 */
[----:B--2---:R1:W-:Y:S04]  /*c3870*/  @P4 STG.E desc[UR4][R20.64], R142 ;  /* 0x0000008e14004986 */ /* 0x0043e8000c101904 */
[----:B------:R2:W-:Y:S04]  /*c3880*/  @P5 STG.E desc[UR4][R16.64], R139 ;  /* 0x0000008b10005986 */ /* 0x0005e8000c101904 */
[----:B---3--:R3:W-:Y:S01]  /*c3890*/  @P1 STG.E desc[UR4][R18.64], R138 ;  /* 0x0000008a12001986 */ /* 0x0087e2000c101904 */
[----:B------:R-:W-:-:S13]  /*c38a0*/  ISETP.GE.AND P1, PT, R15, UR7, PT ;  /* 0x000000070f007c0c */ /* 0x000fda000bf26270 */
[----:B------:R-:W-:-:S04]  /*c38b0*/  @P1 LOP3.LUT R153, R153, 0x20, RZ, 0xfc, !PT ;  /* 0x0000002099991812 */ /* 0x000fc800078efcff */
[----:B------:R-:W-:-:S04]  /*c38c0*/  LOP3.LUT R153, R153, 0xffffffbf, RZ, 0xc0, !PT ;  /* 0xffffffbf99997812 */ /* 0x000fc800078ec0ff */
[----:B------:R-:W-:Y:S02]  /*c38d0*/  @P2 LOP3.LUT R153, R153, 0x40, RZ, 0xfc, !PT ;  /* 0x0000004099992812 */ /* 0x000fe400078efcff */
[----:B------:R-:W-:Y:S02]  /*c38e0*/  ISETP.GE.AND P1, PT, R79, UR7, PT ;  /* 0x000000074f007c0c */ /* 0x000fe4000bf26270 */
        /* <DEDUP_REMOVED lines=36> */
[----:B------:R-:W-:Y:S01]  /*c3b30*/  LOP3.LUT R153, R153, 0xfff7ffff, RZ, 0xc0, !PT ;  /* 0xfff7ffff99997812 */ /* 0x000fe200078ec0ff */
[----:B-1----:R-:W-:-:S03]  /*c3b40*/  VIADD R21, R10, 0x198 ;  /* 0x000001980a157836 */ /* 0x002fc60000000000 */
[----:B------:R-:W-:Y:S02]  /*c3b50*/  @P3 LOP3.LUT R153, R153, 0x80000, RZ, 0xfc, !PT ;  /* 0x0008000099993812 */ /* 0x000fe400078efcff */
[----:B------:R-:W-:Y:S02]  /*c3b60*/  ISETP.GE.AND P2, PT, R21, UR7, PT ;  /* 0x0000000715007c0c */ /* 0x000fe4000bf46270 */
[----:B------:R-:W-:Y:S01]  /*c3b70*/  LOP3.LUT R153, R153, 0xffefffff, RZ, 0xc0, !PT ;  /* 0xffefffff99997812 */ /* 0x000fe200078ec0ff */
[----:B------:R-:W-:-:S03]  /*c3b80*/  VIADD R20, R10, 0x199 ;  /* 0x000001990a147836 */ /* 0x000fc60000000000 */
[----:B------:R-:W-:Y:S02]  /*c3b90*/  @P1 LOP3.LUT R153, R153, 0x100000, RZ, 0xfc, !PT ;  /* 0x0010000099991812 */ /* 0x000fe400078efcff */
[----:B------:R-:W-:Y:S02]  /*c3ba0*/  ISETP.GE.AND P3, PT, R20, UR7, PT ;  /* 0x0000000714007c0c */ /* 0x000fe4000bf66270 */
[----:B------:R-:W-:-:S04]  /*c3bb0*/  LOP3.LUT R153, R153, 0xffdfffff, RZ, 0xc0, !PT ;  /* 0xffdfffff99997812 */ /* 0x000fc800078ec0ff */
[----:B------:R-:W-:Y:S01]  /*c3bc0*/  @P2 LOP3.LUT R153, R153, 0x200000, RZ, 0xfc, !PT ;  /* 0x0020000099992812 */ /* 0x000fe200078efcff */
[C---:B------:R-:W-:Y:S02]  /*c3bd0*/  VIADD R0, R10.reuse, 0x19f ;  /* 0x0000019f0a007836 */ /* 0x040fe40000000000 */
[C---:B------:R-:W-:Y:S01]  /*c3be0*/  VIADD R15, R10.reuse, 0x19e ;  /* 0x0000019e0a0f7836 */ /* 0x040fe20000000000 */
[----:B------:R-:W-:Y:S01]  /*c3bf0*/  LOP3.LUT R153, R153, 0xffbfffff, RZ, 0xc0, !PT ;  /* 0xffbfffff99997812 */ /* 0x000fe200078ec0ff */
[C---:B--2---:R-:W-:Y:S02]  /*c3c00*/  VIADD R16, R10.reuse, 0x19d ;  /* 0x0000019d0a107836 */ /* 0x044fe40000000000 */
[C---:B------:R-:W-:Y:S02]  /*c3c10*/  VIADD R17, R10.reuse, 0x19c ;  /* 0x0000019c0a117836 */ /* 0x040fe40000000000 */
[C---:B---3--:R-:W-:Y:S02]  /*c3c20*/  VIADD R18, R10.reuse, 0x19b ;  /* 0x0000019b0a127836 */ /* 0x048fe40000000000 */
[----:B------:R-:W-:Y:S01]  /*c3c30*/  VIADD R19, R10, 0x19a ;  /* 0x0000019a0a137836 */ /* 0x000fe20000000000 */
[----:B------:R-:W-:-:S02]  /*c3c40*/  @P3 LOP3.LUT R153, R153, 0x400000, RZ, 0xfc, !PT ;  /* 0x0040000099993812 */ /* 0x000fc400078efcff */
[----:B------:R-:W-:Y:S02]  /*c3c50*/  ISETP.GE.AND P2, PT, R18, UR7, PT ;  /* 0x0000000712007c0c */ /* 0x000fe4000bf46270 */
[----:B------:R-:W-:Y:S02]  /*c3c60*/  ISETP.GE.AND P1, PT, R19, UR7, PT ;  /* 0x0000000713007c0c */ /* 0x000fe4000bf26270 */
[----:B------:R-:W-:Y:S02]  /*c3c70*/  ISETP.GE.AND P3, PT, R17, UR7, PT ;  /* 0x0000000711007c0c */ /* 0x000fe4000bf66270 */
[----:B------:R-:W-:Y:S02]  /*c3c80*/  ISETP.GE.AND P4, PT, R16, UR7, PT ;  /* 0x0000000710007c0c */ /* 0x000fe4000bf86270 */
[----:B------:R-:W-:Y:S02]  /*c3c90*/  ISETP.GE.AND P5, PT, R15, UR7, PT ;  /* 0x000000070f007c0c */ /* 0x000fe4000bfa6270 */
[----:B------:R-:W-:Y:S01]  /*c3ca0*/  ISETP.GE.AND P6, PT, R0, UR7, PT ;  /* 0x0000000700007c0c */ /* 0x000fe2000bfc6270 */
[----:B------:R-:W2:Y:S04]  /*c3cb0*/  LDL.LU R148, [R1+0x12f4] ;  /* 0x0012f40001947983 */ /* 0x000ea80000300800 */
[----:B------:R-:W3:Y:S04]  /*c3cc0*/  LDL.LU R142, [R1+0xf04] ;  /* 0x000f0400018e7983 */ /* 0x000ee80000300800 */
[----:B------:R-:W4:Y:S04]  /*c3cd0*/  LDL.LU R141, [R1+0xb04] ;  /* 0x000b0400018d7983 */ /* 0x000f280000300800 */
[----:B------:R-:W4:Y:S04]  /*c3ce0*/  LDL.LU R146, [R1+0x704] ;  /* 0x0007040001927983 */ /* 0x000f280000300800 */
[----:B------:R-:W3:Y:S01]  /*c3cf0*/  LDL.LU R144, [R1+0x2674] ;  /* 0x0026740001907983 */ /* 0x000ee20000300800 */
[----:B------:R-:W-:-:S03]  /*c3d00*/  LOP3.LUT R155, R155, 0xffefffff, RZ, 0xc0, !PT ;  /* 0xffefffff9b9b7812 */ /* 0x000fc600078ec0ff */
[----:B------:R-:W4:Y:S01]  /*c3d10*/  LDL.LU R139, [R1+0x304] ;  /* 0x00030400018b7983 */ /* 0x000f220000300800 */
[----:B------:R-:W-:-:S03]  /*c3d20*/  @P3 LOP3.LUT R155, R155, 0x100000, RZ, 0xfc, !PT ;  /* 0x001000009b9b3812 */ /* 0x000fc600078efcff */
[----:B------:R-:W4:Y:S01]  /*c3d30*/  LDL.LU R138, [R1+0x1ff8] ;  /* 0x001ff800018a7983 */ /* 0x000f220000300800 */
[----:B------:R-:W-:-:S03]  /*c3d40*/  LOP3.LUT R155, R155, 0xfff7ffff, RZ, 0xc0, !PT ;  /* 0xfff7ffff9b9b7812 */ /* 0x000fc600078ec0ff */
[----:B------:R-:W4:Y:S04]  /*c3d50*/  LDL.LU R147, [R1+0x1af8] ;  /* 0x001af80001937983 */ /* 0x000f280000300800 */
[----:B------:R-:W4:Y:S01]  /*c3d60*/  LDL.LU R143, [R1+0x2678] ;  /* 0x00267800018f7983 */ /* 0x000f220000300800 */
[----:B------:R-:W-:Y:S01]  /*c3d70*/  @P4 LOP3.LUT R155, R155, 0x80000, RZ, 0xfc, !PT ;  /* 0x000800009b9b4812 */ /* 0x000fe200078efcff */
[----:B------:R-:W-:Y:S01]  /*c3d80*/  IMAD.WIDE R16, R140, 0x4, R8 ;  /* 0x000000048c107825 */ /* 0x000fe200078e0208 */
[----:B------:R-:W-:Y:S01]  /*c3d90*/  LOP3.LUT P4, RZ, R153, 0x2, RZ, 0xc0, !PT ;  /* 0x0000000299ff7812 */ /* 0x000fe2000788c0ff */
[----:B------:R-:W4:Y:S01]  /*c3da0*/  LDL.LU R145, [R1+0x16f8] ;  /* 0x0016f80001917983 */ /* 0x000f220000300800 */
[----:B------:R-:W-:Y:S02]  /*c3db0*/  LOP3.LUT R155, R155, 0xfffbffff, RZ, 0xc0, !PT ;  /* 0xfffbffff9b9b7812 */ /* 0x000fe400078ec0ff */
[----:B------:R-:W-:Y:S01]  /*c3dc0*/  LOP3.LUT P3, RZ, R153, 0x1, RZ, 0xc0, !PT ;  /* 0x0000000199ff7812 */ /* 0x000fe2000786c0ff */
[----:B------:R-:W4:Y:S01]  /*c3dd0*/  LDL.LU R140, [R1+0x267c] ;  /* 0x00267c00018c7983 */ /* 0x000f220000300800 */
[----:B------:R-:W-:-:S02]  /*c3de0*/  @P5 LOP3.LUT R155, R155, 0x40000, RZ, 0xfc, !PT ;  /* 0x000400009b9b5812 */ /* 0x000fc400078efcff */
[----:B------:R-:W-:Y:S02]  /*c3df0*/  LOP3.LUT P5, RZ, R153, 0x4, RZ, 0xc0, !PT ;  /* 0x0000000499ff7812 */ /* 0x000fe400078ac0ff */
[----:B------:R-:W-:Y:S02]  /*c3e00*/  LOP3.LUT R155, R155, 0xfffdffff, RZ, 0xc0, !PT ;  /* 0xfffdffff9b9b7812 */ /* 0x000fe400078ec0ff */
[----:B------:R-:W-:Y:S02]  /*c3e10*/  ISETP.LT.AND P5, PT, R14, UR6, !P5 ;  /* 0x000000060e007c0c */ /* 0x000fe4000efa1270 */
[----:B------:R-:W-:-:S11]  /*c3e20*/  @P6 LOP3.LUT R155, R155, 0x20000, RZ, 0xfc, !PT ;  /* 0x000200009b9b6812 */ /* 0x000fd600078efcff */
[----:B--2---:R3:W-:Y:S01]  /*c3e30*/  @P5 STG.E desc[UR4][R16.64], R148 ;  /* 0x0000009410005986 */ /* 0x0047e2000c101904 */
[----:B------:R-:W-:Y:S01]  /*c3e40*/  ISETP.LT.AND P5, PT, R11, UR6, !P4 ;  /* 0x000000060b007c0c */ /* 0x000fe2000e7a1270 */
[----:B---3--:R-:W-:-:S12]  /*c3e50*/  IMAD.WIDE R16, R144, 0x4, R2 ;  /* 0x0000000490107825 */ /* 0x008fd800078e0202 */
[----:B------:R1:W-:Y:S01]  /*c3e60*/  @P5 STG.E desc[UR4][R16.64], R142 ;  /* 0x0000008e10005986 */ /* 0x0003e2000c101904 */
[----:B------:R-:W-:-:S03]  /*c3e70*/  ISETP.LT.AND P5, PT, R12, UR6, !P4 ;  /* 0x000000060c007c0c */ /* 0x000fc6000e7a1270 */
[----:B-1----:R-:W2:Y:S01]  /*c3e80*/  LDL.LU R142, [R1+0x12f8] ;  /* 0x0012f800018e7983 */ /* 0x002ea20000300800 */
[----:B------:R-:W-:-:S09]  /*c3e90*/  IMAD.WIDE R16, R144, 0x4, R4 ;  /* 0x0000000490107825 */ /* 0x000fd200078e0204 */
[----:B----4-:R1:W-:Y:S04]  /*c3ea0*/  @P5 STG.E desc[UR4][R16.64], R141 ;  /* 0x0000008d10005986 */ /* 0x0103e8000c101904 */
[----:B-1----:R-:W3:Y:S01]  /*c3eb0*/  LDL.LU R141, [R1+0xf08] ;  /* 0x000f0800018d7983 */ /* 0x002ee20000300800 */
[----:B------:R-:W-:-:S03]  /*c3ec0*/  ISETP.LT.AND P5, PT, R13, UR6, !P4 ;  /* 0x000000060d007c0c */ /* 0x000fc6000e7a1270 */
[----:B------:R-:W4:Y:S01]  /*c3ed0*/  LDL.LU R148, [R1+0xb08] ;  /* 0x000b080001947983 */ /* 0x000f220000300800 */
[----:B------:R-:W-:-:S09]  /*c3ee0*/  IMAD.WIDE R16, R144, 0x4, R6 ;  /* 0x0000000490107825 */ /* 0x000fd200078e0206 */
[----:B------:R1:W-:Y:S02]  /*c3ef0*/  @P5 STG.E desc[UR4][R16.64], R146 ;  /* 0x0000009210005986 */ /* 0x0003e4000c101904 */
[----:B-1----:R-:W-:Y:S02]  /*c3f00*/  IMAD.WIDE R16, R144, 0x4, R8 ;  /* 0x0000000490107825 */ /* 0x002fe400078e0208 */
[----:B------:R-:W4:Y:S01]  /*c3f10*/  LDL.LU R144, [R1+0x708] ;  /* 0x0007080001907983 */ /* 0x000f220000300800 */
[----:B------:R-:W-:-:S03]  /*c3f20*/  ISETP.LT.AND P4, PT, R14, UR6, !P4 ;  /* 0x000000060e007c0c */ /* 0x000fc6000e781270 */
[----:B------:R-:W4:Y:S10]  /*c3f30*/  LDL.LU R146, [R1+0x2680] ;  /* 0x0026800001927983 */ /* 0x000f340000300800 */
[----:B------:R1:W-:Y:S01]  /*c3f40*/  @P4 STG.E desc[UR4][R16.64], R139 ;  /* 0x0000008b10004986 */ /* 0x0003e2000c101904 */
[----:B------:R-:W-:-:S03]  /*c3f50*/  ISETP.LT.AND P4, PT, R11, UR6, !P3 ;  /* 0x000000060b007c0c */ /* 0x000fc6000df81270 */
[----:B-1----:R-:W4:Y:S01]  /*c3f60*/  LDL.LU R139, [R1+0x308] ;  /* 0x00030800018b7983 */ /* 0x002f220000300800 */
[----:B------:R-:W-:-:S09]  /*c3f70*/  IMAD.WIDE R16, R143, 0x4, R2 ;  /* 0x000000048f107825 */ /* 0x000fd200078e0202 */
[----:B------:R1:W-:Y:S01]  /*c3f80*/  @P4 STG.E desc[UR4][R16.64], R138 ;  /* 0x0000008a10004986 */ /* 0x0003e2000c101904 */
[----:B------:R-:W-:-:S03]  /*c3f90*/  ISETP.LT.AND P4, PT, R12, UR6, !P3 ;  /* 0x000000060c007c0c */ /* 0x000fc6000df81270 */
[----:B-1----:R-:W4:Y:S01]  /*c3fa0*/  LDL.LU R138, [R1+0x1ffc] ;  /* 0x001ffc00018a7983 */ /* 0x002f220000300800 */
[----:B------:R-:W-:-:S09]  /*c3fb0*/  IMAD.WIDE R16, R143, 0x4, R4 ;  /* 0x000000048f107825 */ /* 0x000fd200078e0204 */
[----:B------:R1:W-:Y:S01]  /*c3fc0*/  @P4 STG.E desc[UR4][R16.64], R147 ;  /* 0x0000009310004986 */ /* 0x0003e2000c101904 */
[----:B------:R-:W-:-:S03]  /*c3fd0*/  ISETP.LT.AND P4, PT, R13, UR6, !P3 ;  /* 0x000000060d007c0c */ /* 0x000fc6000df81270 */
[----:B-1----:R-:W4:Y:S01]  /*c3fe0*/  LDL.LU R147, [R1+0x1afc] ;  /* 0x001afc0001937983 */ /* 0x002f220000300800 */
[----:B------:R-:W-:Y:S01]  /*c3ff0*/  IMAD.WIDE R16, R143, 0x4, R6 ;  /* 0x000000048f107825 */ /* 0x000fe200078e0206 */
[----:B------:R-:W-:-:S08]  /*c4000*/  ISETP.LT.AND P3, PT, R14, UR6, !P3 ;  /* 0x000000060e007c0c */ /* 0x000fd0000df61270 */
[----:B------:R1:W-:Y:S04]  /*c4010*/  @P4 STG.E desc[UR4][R16.64], R145 ;  /* 0x0000009110004986 */ /* 0x0003e8000c101904 */
[----:B-1----:R-:W4:Y:S01]  /*c4020*/  LDL.LU R145, [R1+0x16fc] ;  /* 0x0016fc0001917983 */ /* 0x002f220000300800 */
[----:B------:R-:W-:-:S03]  /*c4030*/  IMAD.WIDE R16, R143, 0x4, R8 ;  /* 0x000000048f107825 */ /* 0x000fc600078e0208 */
[----:B------:R-:W4:Y:S04]  /*c4040*/  LDL.LU R143, [R1+0x2684] ;  /* 0x00268400018f7983 */ /* 0x000f280000300800 */
[----:B--2---:R1:W-:Y:S01]  /*c4050*/  @P3 STG.E desc[UR4][R16.64], R142 ;  /* 0x0000008e10003986 */ /* 0x0043e2000c101904 */
[----:B------:R-:W-:-:S03]  /*c4060*/  ISETP.LT.AND P3, PT, R11, UR6, !P0 ;  /* 0x000000060b007c0c */ /* 0x000fc6000c761270 */
[----:B-1----:R-:W2:Y:S01]  /*c4070*/  LDL.LU R142, [R1+0x12fc] ;  /* 0x0012fc00018e7983 */ /* 0x002ea20000300800 */
[----:B------:R-:W-:-:S09]  /*c4080*/  IMAD.WIDE R16, R140, 0x4, R2 ;  /* 0x000000048c107825 */ /* 0x000fd200078e0202 */
[----:B---3--:R1:W-:Y:S01]  /*c4090*/  @P3 STG.E desc[UR4][R16.64], R141 ;  /* 0x0000008d10003986 */ /* 0x0083e2000c101904 */
[----:B------:R-:W-:Y:S01]  /*c40a0*/  ISETP.LT.AND P3, PT, R12, UR6, !P0 ;  /* 0x000000060c007c0c */ /* 0x000fe2000c761270 */
[C---:B-1----:R-:W-:Y:S02]  /*c40b0*/  IMAD.WIDE R16, R140.reuse, 0x4, R4 ;  /* 0x000000048c107825 */ /* 0x042fe400078e0204 */
[----:B------:R-:W3:Y:S10]  /*c40c0*/  LDL.LU R141, [R1+0xf0c] ;  /* 0x000f0c00018d7983 */ /* 0x000ef40000300800 */
[----:B----4-:R1:W-:Y:S01]  /*c40d0*/  @P3 STG.E desc[UR4][R16.64], R148 ;  /* 0x0000009410003986 */ /* 0x0103e2000c101904 */
[----:B------:R-:W-:Y:S01]  /*c40e0*/  ISETP.LT.AND P3, PT, R13, UR6, !P0 ;  /* 0x000000060d007c0c */ /* 0x000fe2000c761270 */
[----:B-1----:R-:W-:-:S12]  /*c40f0*/  IMAD.WIDE R16, R140, 0x4, R6 ;  /* 0x000000048c107825 */ /* 0x002fd800078e0206 */
[----:B------:R1:W-:Y:S04]  /*c4100*/  @P3 STG.E desc[UR4][R16.64], R144 ;  /* 0x0000009010003986 */ /* 0x0003e8000c101904 */
[----:B-1----:R-:W4:Y:S01]  /*c4110*/  LDL.LU R144, [R1+0xb0c] ;  /* 0x000b0c0001907983 */ /* 0x002f220000300800 */
[----:B------:R-:W-:-:S03]  /*c4120*/  IMAD.WIDE R16, R140, 0x4, R8 ;  /* 0x000000048c107825 */ /* 0x000fc600078e0208 */
[----:B------:R-:W4:Y:S01]  /*c4130*/  LDL.LU R140, [R1+0x70c] ;  /* 0x00070c00018c7983 */ /* 0x000f220000300800 */
[----:B------:R-:W-:Y:S02]  /*c4140*/  ISETP.LT.AND P0, PT, R14, UR6, !P0 ;  /* 0x000000060e007c0c */ /* 0x000fe4000c701270 */
[----:B------:R-:W-:-:S11]  /*c4150*/  LOP3.LUT P5, RZ, R153, 0x8, RZ, 0xc0, !PT ;  /* 0x0000000899ff7812 */ /* 0x000fd600078ac0ff */
[----:B------:R1:W-:Y:S01]  /*c4160*/  @P0 STG.E desc[UR4][R16.64], R139 ;  /* 0x0000008b10000986 */ /* 0x0003e2000c101904 */
[----:B------:R-:W-:Y:S01]  /*c4170*/  ISETP.LT.AND P0, PT, R11, UR6, !P5 ;  /* 0x000000060b007c0c */ /* 0x000fe2000ef01270 */
[----:B-1----:R-:W-:-:S12]  /*c4180*/  IMAD.WIDE R16, R146, 0x4, R2 ;  /* 0x0000000492107825 */ /* 0x002fd800078e0202 */
[----:B------:R1:W-:Y:S01]  /*c4190*/  @P0 STG.E desc[UR4][R16.64], R138 ;  /* 0x0000008a10000986 */ /* 0x0003e2000c101904 */
[----:B------:R-:W-:-:S03]  /*c41a0*/  ISETP.LT.AND P0, PT, R12, UR6, !P5 ;  /* 0x000000060c007c0c */ /* 0x000fc6000ef01270 */
[----:B-1----:R-:W4:Y:S01]  /*c41b0*/  LDL.LU R138, [R1+0x30c] ;  /* 0x00030c00018a7983 */ /* 0x002f220000300800 */
[----:B------:R-:W-:-:S03]  /*c41c0*/  IMAD.WIDE R16, R146, 0x4, R4 ;  /* 0x0000000492107825 */ /* 0x000fc600078e0204 */
[----:B------:R-:W4:Y:S06]  /*c41d0*/  LDL.LU R139, [R1+0x2688] ;  /* 0x00268800018b7983 */ /* 0x000f2c0000300800 */
        /* <DEDUP_REMOVED lines=8> */
[----:B------:R-:W-:-:S08]  /*c4260*/  LOP3.LUT P4, RZ, R153, 0x10, RZ, 0xc0, !PT ;  /* 0x0000001099ff7812 */ /* 0x000fd0000788c0ff */
[----:B--2---:R1:W-:Y:S04]  /*c4270*/  @P0 STG.E desc[UR4][R16.64], R142 ;  /* 0x0000008e10000986 */ /* 0x0043e8000c101904 */
[----:B-1----:R-:W2:Y:S01]  /*c4280*/  LDL.LU R142, [R1+0x1700] ;  /* 0x00170000018e7983 */ /* 0x002ea20000300800 */
[----:B------:R-:W-:Y:S01]  /*c4290*/  ISETP.LT.AND P0, PT, R11, UR6, !P4 ;  /* 0x000000060b007c0c */ /* 0x000fe2000e701270 */
[C---:B------:R-:W-:Y:S02]  /*c42a0*/  IMAD.WIDE R16, R143.reuse, 0x4, R2 ;  /* 0x000000048f107825 */ /* 0x040fe400078e0202 */
[----:B------:R-:W2:Y:S10]  /*c42b0*/  LDL.LU R146, [R1+0x1300] ;  /* 0x0013000001927983 */ /* 0x000eb40000300800 */
[----:B---3--:R1:W-:Y:S01]  /*c42c0*/  @P0 STG.E desc[UR4][R16.64], R141 ;  /* 0x0000008d10000986 */ /* 0x0083e2000c101904 */
[----:B------:R-:W-:Y:S01]  /*c42d0*/  ISETP.LT.AND P0, PT, R12, UR6, !P4 ;  /* 0x000000060c007c0c */ /* 0x000fe2000e701270 */
[----:B-1----:R-:W-:-:S02]  /*c42e0*/  IMAD.WIDE R16, R143, 0x4, R4 ;  /* 0x000000048f107825 */ /* 0x002fc400078e0204 */
[----:B------:R-:W3:Y:S10]  /*c42f0*/  LDL.LU R141, [R1+0x268c] ;  /* 0x00268c00018d7983 */ /* 0x000ef40000300800 */
[----:B----4-:R1:W-:Y:S01]  /*c4300*/  @P0 STG.E desc[UR4][R16.64], R144 ;  /* 0x0000009010000986 */ /* 0x0103e2000c101904 */
[----:B------:R-:W-:-:S03]  /*c4310*/  ISETP.LT.AND P0, PT, R13, UR6, !P4 ;  /* 0x000000060d007c0c */ /* 0x000fc6000e701270 */
[----:B-1----:R-:W4:Y:S01]  /*c4320*/  LDL.LU R144, [R1+0xf10] ;  /* 0x000f100001907983 */ /* 0x002f220000300800 */
[----:B------:R-:W-:-:S09]  /*c4330*/  IMAD.WIDE R16, R143, 0x4, R6 ;  /* 0x000000048f107825 */ /* 0x000fd200078e0206 */
        /* <DEDUP_REMOVED lines=8> */
[C---:B-1----:R-:W-:Y:S02]  /*c43c0*/  IMAD.WIDE R16, R139.reuse, 0x4, R2 ;  /* 0x000000048b107825 */ /* 0x042fe400078e0202 */
[----:B------:R-:W4:Y:S04]  /*c43d0*/  LDL.LU R138, [R1+0x2690] ;  /* 0x00269000018a7983 */ /* 0x000f280000300800 */
[----:B------:R-:W4:Y:S06]  /*c43e0*/  LDL.LU R148, [R1+0x310] ;  /* 0x0003100001947983 */ /* 0x000f2c0000300800 */
[----:B------:R1:W-:Y:S01]  /*c43f0*/  @P0 STG.E desc[UR4][R16.64], R147 ;  /* 0x0000009310000986 */ /* 0x0003e2000c101904 */
[----:B------:R-:W-:Y:S01]  /*c4400*/  ISETP.LT.AND P0, PT, R12, UR6, !P3 ;  /* 0x000000060c007c0c */ /* 0x000fe2000df01270 */
[----:B-1----:R-:W-:-:S02]  /*c4410*/  IMAD.WIDE R16, R139, 0x4, R4 ;  /* 0x000000048b107825 */ /* 0x002fc400078e0204 */
[----:B------:R-:W4:Y:S10]  /*c4420*/  LDL.LU R147, [R1+0x2004] ;  /* 0x0020040001937983 */ /* 0x000f340000300800 */
[----:B------:R1:W-:Y:S01]  /*c4430*/  @P0 STG.E desc[UR4][R16.64], R145 ;  /* 0x0000009110000986 */ /* 0x0003e2000c101904 */
[----:B------:R-:W-:Y:S01]  /*c4440*/  ISETP.LT.AND P0, PT, R13, UR6, !P3 ;  /* 0x000000060d007c0c */ /* 0x000fe2000df01270 */
[----:B-1----:R-:W-:Y:S01]  /*c4450*/  IMAD.WIDE R16, R139, 0x4, R6 ;  /* 0x000000048b107825 */ /* 0x002fe200078e0206 */
[----:B------:R-:W-:-:S11]  /*c4460*/  LOP3.LUT P5, RZ, R153, 0x40, RZ, 0xc0, !PT ;  /* 0x0000004099ff7812 */ /* 0x000fd600078ac0ff */
[----:B--2---:R1:W-:Y:S04]  /*c4470*/  @P0 STG.E desc[UR4][R16.64], R142 ;  /* 0x0000008e10000986 */ /* 0x0043e8000c101904 */
[----:B-1----:R-:W2:Y:S01]  /*c4480*/  LDL.LU R142, [R1+0x1b04] ;  /* 0x001b0400018e7983 */ /* 0x002ea20000300800 */
[----:B------:R-:W-:-:S03]  /*c4490*/  ISETP.LT.AND P0, PT, R14, UR6, !P3 ;  /* 0x000000060e007c0c */ /* 0x000fc6000df01270 */
[----:B------:R-:W2:Y:S01]  /*c44a0*/  LDL.LU R145, [R1+0x1704] ;  /* 0x0017040001917983 */ /* 0x000ea20000300800 */
[----:B------:R-:W-:-:S03]  /*c44b0*/  IMAD.WIDE R16, R139, 0x4, R8 ;  /* 0x000000048b107825 */ /* 0x000fc600078e0208 */
[----:B------:R-:W2:Y:S06]  /*c44c0*/  LDL.LU R139, [R1+0x2694] ;  /* 0x00269400018b7983 */ /* 0x000eac0000300800 */
[----:B------:R1:W-:Y:S01]  /*c44d0*/  @P0 STG.E desc[UR4][R16.64], R146 ;  /* 0x0000009210000986 */ /* 0x0003e2000c101904 */
[----:B------:R-:W-:-:S03]  /*c44e0*/  ISETP.LT.AND P0, PT, R11, UR6, !P5 ;  /* 0x000000060b007c0c */ /* 0x000fc6000ef01270 */
[----:B-1----:R-:W2:Y:S01]  /*c44f0*/  LDL.LU R146, [R1+0x1304] ;  /* 0x0013040001927983 */ /* 0x002ea20000300800 */
[----:B---3--:R-:W-:-:S09]  /*c4500*/  IMAD.WIDE R16, R141, 0x4, R2 ;  /* 0x000000048d107825 */ /* 0x008fd200078e0202 */
[----:B----4-:R1:W-:Y:S01]  /*c4510*/  @P0 STG.E desc[UR4][R16.64], R144 ;  /* 0x0000009010000986 */ /* 0x0103e2000c101904 */
[----:B------:R-:W-:-:S03]  /*c4520*/  ISETP.LT.AND P0, PT, R12, UR6, !P5 ;  /* 0x000000060c007c0c */ /* 0x000fc6000ef01270 */
[----:B-1----:R-:W3:Y:S01]  /*c4530*/  LDL.LU R144, [R1+0xf14] ;  /* 0x000f140001907983 */ /* 0x002ee20000300800 */
[----:B------:R-:W-:-:S09]  /*c4540*/  IMAD.WIDE R16, R141, 0x4, R4 ;  /* 0x000000048d107825 */ /* 0x000fd200078e0204 */
[----:B------:R1:W-:Y:S04]  /*c4550*/  @P0 STG.E desc[UR4][R16.64], R140 ;  /* 0x0000008c10000986 */ /* 0x0003e8000c101904 */
[----:B-1----:R-:W4:Y:S01]  /*c4560*/  LDL.LU R140, [R1+0xb14] ;  /* 0x000b1400018c7983 */ /* 0x002f220000300800 */
[----:B------:R-:W-:Y:S01]  /*c4570*/  ISETP.LT.AND P0, PT, R13, UR6, !P5 ;  /* 0x000000060d007c0c */ /* 0x000fe2000ef01270 */
[----:B------:R-:W-:-:S12]  /*c4580*/  IMAD.WIDE R16, R141, 0x4, R6 ;  /* 0x000000048d107825 */ /* 0x000fd800078e0206 */
[----:B------:R1:W-:Y:S04]  /*c4590*/  @P0 STG.E desc[UR4][R16.64], R143 ;  /* 0x0000008f10000986 */ /* 0x0003e8000c101904 */
[----:B-1----:R-:W4:Y:S01]  /*c45a0*/  LDL.LU R143, [R1+0x714] ;  /* 0x00071400018f7983 */ /* 0x002f220000300800 */
[----:B------:R-:W-:Y:S01]  /*c45b0*/  ISETP.LT.AND P0, PT, R14, UR6, !P5 ;  /* 0x000000060e007c0c */ /* 0x000fe2000ef01270 */
[----:B------:R-:W-:Y:S01]  /*c45c0*/  IMAD.WIDE R16, R141, 0x4, R8 ;  /* 0x000000048d107825 */ /* 0x000fe200078e0208 */
[----:B------:R-:W-:Y:S01]  /*c45d0*/  LOP3.LUT P6, RZ, R153, 0x80, RZ, 0xc0, !PT ;  /* 0x0000008099ff7812 */ /* 0x000fe200078cc0ff */
        /* <DEDUP_REMOVED lines=10> */
[----:B--2---:R1:W-:Y:S01]  /*c4680*/  @P0 STG.E desc[UR4][R16.64], R142 ;  /* 0x0000008e10000986 */ /* 0x0043e2000c101904 */
[----:B------:R-:W-:-:S03]  /*c4690*/  ISETP.LT.AND P0, PT, R13, UR6, !P6 ;  /* 0x000000060d007c0c */ /* 0x000fc6000f701270 */
[----:B-1----:R-:W2:Y:S01]  /*c46a0*/  LDL.LU R142, [R1+0x1b08] ;  /* 0x001b0800018e7983 */ /* 0x002ea20000300800 */
[----:B------:R-:W-:-:S09]  /*c46b0*/  IMAD.WIDE R16, R138, 0x4, R6 ;  /* 0x000000048a107825 */ /* 0x000fd200078e0206 */
[----:B------:R1:W-:Y:S01]  /*c46c0*/  @P0 STG.E desc[UR4][R16.64], R145 ;  /* 0x0000009110000986 */ /* 0x0003e2000c101904 */
[----:B------:R-:W-:-:S03]  /*c46d0*/  ISETP.LT.AND P0, PT, R14, UR6, !P6 ;  /* 0x000000060e007c0c */ /* 0x000fc6000f701270 */
[----:B-1----:R-:W2:Y:S01]  /*c46e0*/  LDL.LU R145, [R1+0x1708] ;  /* 0x0017080001917983 */ /* 0x002ea20000300800 */
[----:B------:R-:W-:-:S03]  /*c46f0*/  IMAD.WIDE R16, R138, 0x4, R8 ;  /* 0x000000048a107825 */ /* 0x000fc600078e0208 */
[----:B------:R-:W2:Y:S06]  /*c4700*/  LDL.LU R138, [R1+0x269c] ;  /* 0x00269c00018a7983 */ /* 0x000eac0000300800 */
[----:B------:R1:W-:Y:S01]  /*c4710*/  @P0 STG.E desc[UR4][R16.64], R146 ;  /* 0x0000009210000986 */ /* 0x0003e2000c101904 */
[----:B------:R-:W-:Y:S01]  /*c4720*/  ISETP.LT.AND P0, PT, R11, UR6, !P4 ;  /* 0x000000060b007c0c */ /* 0x000fe2000e701270 */
[C---:B-1----:R-:W-:Y:S02]  /*c4730*/  IMAD.WIDE R16, R139.reuse, 0x4, R2 ;  /* 0x000000048b107825 */ /* 0x042fe400078e0202 */
[----:B------:R-:W2:Y:S10]  /*c4740*/  LDL.LU R146, [R1+0x1308] ;  /* 0x0013080001927983 */ /* 0x000eb40000300800 */
[----:B---3--:R1:W-:Y:S01]  /*c4750*/  @P0 STG.E desc[UR4][R16.64], R144 ;  /* 0x0000009010000986 */ /* 0x0083e2000c101904 */
[----:B------:R-:W-:Y:S01]  /*c4760*/  ISETP.LT.AND P0, PT, R12, UR6, !P4 ;  /* 0x000000060c007c0c */ /* 0x000fe2000e701270 */
[----:B-1----:R-:W-:-:S12]  /*c4770*/  IMAD.WIDE R16, R139, 0x4, R4 ;  /* 0x000000048b107825 */ /* 0x002fd800078e0204 */
        /* <DEDUP_REMOVED lines=8> */
[----:B------:R-:W-:Y:S02]  /*c4800*/  ISETP.LT.AND P0, PT, R14, UR6, !P4 ;  /* 0x000000060e007c0c */ /* 0x000fe4000e701270 */
[----:B------:R-:W-:Y:S01]  /*c4810*/  LOP3.LUT P3, RZ, R153, 0x200, RZ, 0xc0, !PT ;  /* 0x0000020099ff7812 */ /* 0x000fe2000786c0ff */
[----:B------:R-:W4:Y:S10]  /*c4820*/  LDL.LU R143, [R1+0x26a0] ;  /* 0x0026a000018f7983 */ /* 0x000f340000300800 */
[----:B------:R1:W-:Y:S01]  /*c4830*/  @P0 STG.E desc[UR4][R16.64], R148 ;  /* 0x0000009410000986 */ /* 0x0003e2000c101904 */
[----:B------:R-:W-:Y:S01]  /*c4840*/  ISETP.LT.AND P0, PT, R11, UR6, !P3 ;  /* 0x000000060b007c0c */ /* 0x000fe2000df01270 */
[----:B-1----:R-:W-:-:S12]  /*c4850*/  IMAD.WIDE R16, R141, 0x4, R2 ;  /* 0x000000048d107825 */ /* 0x002fd800078e0202 */
        /* <DEDUP_REMOVED lines=9> */
[----:B------:R1:W-:Y:S04]  /*c48f0*/  @P0 STG.E desc[UR4][R16.64], R145 ;  /* 0x0000009110000986 */ /* 0x0003e8000c101904 */
[----:B-1----:R-:W2:Y:S01]  /*c4900*/  LDL.LU R145, [R1+0x1b0c] ;  /* 0x001b0c0001917983 */ /* 0x002ea20000300800 */
[----:B------:R-:W-:Y:S01]  /*c4910*/  ISETP.LT.AND P0, PT, R14, UR6, !P3 ;  /* 0x000000060e007c0c */ /* 0x000fe2000df01270 */
[----:B------:R-:W-:Y:S02]  /*c4920*/  IMAD.WIDE R16, R141, 0x4, R8 ;  /* 0x000000048d107825 */ /* 0x000fe400078e0208 */
[----:B------:R-:W2:Y:S04]  /*c4930*/  LDL.LU R141, [R1+0x170c] ;  /* 0x00170c00018d7983 */ /* 0x000ea80000300800 */
[----:B------:R-:W2:Y:S06]  /*c4940*/  LDL.LU R148, [R1+0x26a4] ;  /* 0x0026a40001947983 */ /* 0x000eac0000300800 */
[----:B------:R1:W-:Y:S01]  /*c4950*/  @P0 STG.E desc[UR4][R16.64], R146 ;  /* 0x0000009210000986 */ /* 0x0003e2000c101904 */
[----:B------:R-:W-:Y:S01]  /*c4960*/  ISETP.LT.AND P0, PT, R11, UR6, !P5 ;  /* 0x000000060b007c0c */ /* 0x000fe2000ef01270 */
[----:B-1----:R-:W-:-:S12]  /*c4970*/  IMAD.WIDE R16, R138, 0x4, R2 ;  /* 0x000000048a107825 */ /* 0x002fd800078e0202 */
[----:B---3--:R1:W-:Y:S04]  /*c4980*/  @P0 STG.E desc[UR4][R16.64], R140 ;  /* 0x0000008c10000986 */ /* 0x0083e8000c101904 */
[----:B-1----:R-:W3:Y:S01]  /*c4990*/  LDL.LU R140, [R1+0x130c] ;  /* 0x00130c00018c7983 */ /* 0x002ee20000300800 */
[----:B------:R-:W-:-:S03]  /*c49a0*/  ISETP.LT.AND P0, PT, R12, UR6, !P5 ;  /* 0x000000060c007c0c */ /* 0x000fc6000ef01270 */
[----:B------:R-:W3:Y:S01]  /*c49b0*/  LDL.LU R146, [R1+0xf1c] ;  /* 0x000f1c0001927983 */ /* 0x000ee20000300800 */
[----:B------:R-:W-:-:S09]  /*c49c0*/  IMAD.WIDE R16, R138, 0x4, R4 ;  /* 0x000000048a107825 */ /* 0x000fd200078e0204 */
[----:B----4-:R1:W-:Y:S01]  /*c49d0*/  @P0 STG.E desc[UR4][R16.64], R144 ;  /* 0x0000009010000986 */ /* 0x0103e2000c101904 */
[----:B------:R-:W-:-:S03]  /*c49e0*/  ISETP.LT.AND P0, PT, R13, UR6, !P5 ;  /* 0x000000060d007c0c */ /* 0x000fc6000ef01270 */
[----:B-1----:R-:W4:Y:S01]  /*c49f0*/  LDL.LU R144, [R1+0xb1c] ;  /* 0x000b1c0001907983 */ /* 0x002f220000300800 */
[----:B------:R-:W-:-:S09]  /*c4a00*/  IMAD.WIDE R16, R138, 0x4, R6 ;  /* 0x000000048a107825 */ /* 0x000fd200078e0206 */
[----:B------:R1:W-:Y:S04]  /*c4a10*/  @P0 STG.E desc[UR4][R16.64], R139 ;  /* 0x0000008b10000986 */ /* 0x0003e8000c101904 */
[----:B-1----:R-:W4:Y:S01]  /*c4a20*/  LDL.LU R139, [R1+0x71c] ;  /* 0x00071c00018b7983 */ /* 0x002f220000300800 */
[----:B------:R-:W-:Y:S01]  /*c4a30*/  ISETP.LT.AND P0, PT, R14, UR6, !P5 ;  /* 0x000000060e007c0c */ /* 0x000fe2000ef01270 */
[----:B------:R-:W-:Y:S01]  /*c4a40*/  IMAD.WIDE R16, R138, 0x4, R8 ;  /* 0x000000048a107825 */ /* 0x000fe200078e0208 */
[----:B------:R-:W-:Y:S01]  /*c4a50*/  LOP3.LUT P4, RZ, R153, 0x800, RZ, 0xc0, !PT ;  /* 0x0000080099ff7812 */ /* 0x000fe2000788c0ff */
[----:B------:R-:W4:Y:S10]  /*c4a60*/  LDL.LU R138, [R1+0x26a8] ;  /* 0x0026a800018a7983 */ /* 0x000f340000300800 */
[----:B------:R1:W-:Y:S01]  /*c4a70*/  @P0 STG.E desc[UR4][R16.64], R147 ;  /* 0x0000009310000986 */ /* 0x0003e2000c101904 */
[----:B------:R-:W-:Y:S01]  /*c4a80*/  ISETP.LT.AND P0, PT, R11, UR6, !P4 ;  /* 0x000000060b007c0c */ /* 0x000fe2000e701270 */
[----:B-1----:R-:W-:Y:S01]  /*c4a90*/  IMAD.WIDE R16, R143, 0x4, R2 ;  /* 0x000000048f107825 */ /* 0x002fe200078e0202 */
[----:B------:R-:W-:-:S11]  /*c4aa0*/  LOP3.LUT P3, RZ, R153, 0x1000, RZ, 0xc0, !PT ;  /* 0x0000100099ff7812 */ /* 0x000fd6000786c0ff */
[----:B--2---:R1:W-:Y:S01]  /*c4ab0*/  @P0 STG.E desc[UR4][R16.64], R142 ;  /* 0x0000008e10000986 */ /* 0x0043e2000c101904 */
[----:B------:R-:W-:-:S03]  /*c4ac0*/  ISETP.LT.AND P0, PT, R12, UR6, !P4 ;  /* 0x000000060c007c0c */ /* 0x000fc6000e701270 */
[----:B-1----:R-:W2:Y:S01]  /*c4ad0*/  LDL.LU R142, [R1+0x31c] ;  /* 0x00031c00018e7983 */ /* 0x002ea20000300800 */
[----:B------:R-:W-:-:S03]  /*c4ae0*/  IMAD.WIDE R16, R143, 0x4, R4 ;  /* 0x000000048f107825 */ /* 0x000fc600078e0204 */
[----:B------:R-:W2:Y:S06]  /*c4af0*/  LDL.LU R147, [R1+0x2010] ;  /* 0x0020100001937983 */ /* 0x000eac0000300800 */
[----:B------:R1:W-:Y:S01]  /*c4b00*/  @P0 STG.E desc[UR4][R16.64], R145 ;  /* 0x0000009110000986 */ /* 0x0003e2000c101904 */
[----:B------:R-:W-:Y:S01]  /*c4b10*/  ISETP.LT.AND P0, PT, R13, UR6, !P4 ;  /* 0x000000060d007c0c */ /* 0x000fe2000e701270 */
[----:B-1----:R-:W-:-:S12]  /*c4b20*/  IMAD.WIDE R16, R143, 0x4, R6 ;  /* 0x000000048f107825 */ /* 0x002fd800078e0206 */
[----:B------:R1:W-:Y:S04]  /*c4b30*/  @P0 STG.E desc[UR4][R16.64], R141 ;  /* 0x0000008d10000986 */ /* 0x0003e8000c101904 */
[----:B-1----:R-:W2:Y:S01]  /*c4b40*/  LDL.LU R141, [R1+0x1b10] ;  /* 0x001b1000018d7983 */ /* 0x002ea20000300800 */
[----:B------:R-:W-:Y:S01]  /*c4b50*/  ISETP.LT.AND P0, PT, R14, UR6, !P4 ;  /* 0x000000060e007c0c */ /* 0x000fe2000e701270 */
[----:B------:R-:W-:Y:S02]  /*c4b60*/  IMAD.WIDE R16, R143, 0x4, R8 ;  /* 0x000000048f107825 */ /* 0x000fe400078e0208 */
[----:B------:R-:W2:Y:S10]  /*c4b70*/  LDL.LU R143, [R1+0x1710] ;  /* 0x00171000018f7983 */ /* 0x000eb40000300800 */
[----:B---3--:R1:W-:Y:S01]  /*c4b80*/  @P0 STG.E desc[UR4][R16.64], R140 ;  /* 0x0000008c10000986 */ /* 0x0083e2000c101904 */
[----:B------:R-:W-:-:S03]  /*c4b90*/  ISETP.LT.AND P0, PT, R11, UR6, !P3 ;  /* 0x000000060b007c0c */ /* 0x000fc6000df01270 */
[----:B-1----:R-:W3:Y:S04]  /*c4ba0*/  LDL.LU R140, [R1+0x26ac] ;  /* 0x0026ac00018c7983 */ /* 0x002ee80000300800 */
[----:B------:R-:W3:Y:S01]  /*c4bb0*/  LDL.LU R145, [R1+0x1310] ;  /* 0x0013100001917983 */ /* 0x000ee20000300800 */
[----:B------:R-:W-:-:S05]  /*c4bc0*/  IMAD.WIDE R16, R148, 0x4, R2 ;  /* 0x0000000494107825 */ /* 0x000fca00078e0202 */
[----:B------:R1:W-:Y:S01]  /*c4bd0*/  @P0 STG.E desc[UR4][R16.64], R146 ;  /* 0x0000009210000986 */ /* 0x0003e2000c101904 */
[----:B------:R-:W-:-:S03]  /*c4be0*/  ISETP.LT.AND P0, PT, R12, UR6, !P3 ;  /* 0x000000060c007c0c */ /* 0x000fc6000df01270 */
[----:B-1----:R-:W3:Y:S01]  /*c4bf0*/  LDL.LU R146, [R1+0xf20] ;  /* 0x000f200001927983 */ /* 0x002ee20000300800 */
        /* <DEDUP_REMOVED lines=9> */
[C---:B------:R-:W-:Y:S02]  /*c4c90*/  LOP3.LUT P6, RZ, R153.reuse, 0x2000, RZ, 0xc0, !PT ;  /* 0x0000200099ff7812 */ /* 0x040fe400078cc0ff */
[----:B------:R-:W-:-:S09]  /*c4ca0*/  LOP3.LUT P5, RZ, R153, 0x4000, RZ, 0xc0, !PT ;  /* 0x0000400099ff7812 */ /* 0x000fd200078ac0ff */
[----:B--2---:R1:W-:Y:S01]  /*c4cb0*/  @P0 STG.E desc[UR4][R16.64], R142 ;  /* 0x0000008e10000986 */ /* 0x0043e2000c101904 */
[----:B------:R-:W-:Y:S01]  /*c4cc0*/  ISETP.LT.AND P0, PT, R11, UR6, !P6 ;  /* 0x000000060b007c0c */ /* 0x000fe2000f701270 */
[----:B-1----:R-:W-:Y:S02]  /*c4cd0*/  IMAD.WIDE R16, R138, 0x4, R2 ;  /* 0x000000048a107825 */ /* 0x002fe400078e0202 */
[----:B------:R-:W2:Y:S10]  /*c4ce0*/  LDL.LU R142, [R1+0x26b0] ;  /* 0x0026b000018e7983 */ /* 0x000eb40000300800 */
[----:B------:R1:W-:Y:S01]  /*c4cf0*/  @P0 STG.E desc[UR4][R16.64], R147 ;  /* 0x0000009310000986 */ /* 0x0003e2000c101904 */
[----:B------:R-:W-:-:S03]  /*c4d00*/  ISETP.LT.AND P0, PT, R12, UR6, !P6 ;  /* 0x000000060c007c0c */ /* 0x000fc6000f701270 */
[----:B------:R-:W2:Y:S01]  /*c4d10*/  LDL.LU R148, [R1+0x320] ;  /* 0x0003200001947983 */ /* 0x000ea20000300800 */
[----:B-1----:R-:W-:-:S03]  /*c4d20*/  IMAD.WIDE R16, R138, 0x4, R4 ;  /* 0x000000048a107825 */ /* 0x002fc600078e0204 */
[----:B------:R-:W2:Y:S06]  /*c4d30*/  LDL.LU R147, [R1+0x2014] ;  /* 0x0020140001937983 */ /* 0x000eac0000300800 */
[----:B------:R1:W-:Y:S01]  /*c4d40*/  @P0 STG.E desc[UR4][R16.64], R141 ;  /* 0x0000008d10000986 */ /* 0x0003e2000c101904 */
[----:B------:R-:W-:Y:S01]  /*c4d50*/  ISETP.LT.AND P0, PT, R13, UR6, !P6 ;  /* 0x000000060d007c0c */ /* 0x000fe2000f701270 */
[----:B-1----:R-:W-:Y:S02]  /*c4d60*/  IMAD.WIDE R16, R138, 0x4, R6 ;  /* 0x000000048a107825 */ /* 0x002fe400078e0206 */
[----:B------:R-:W2:Y:S10]  /*c4d70*/  LDL.LU R141, [R1+0x1b14] ;  /* 0x001b1400018d7983 */ /* 0x000eb40000300800 */
[----:B------:R1:W-:Y:S01]  /*c4d80*/  @P0 STG.E desc[UR4][R16.64], R143 ;  /* 0x0000008f10000986 */ /* 0x0003e2000c101904 */
[----:B------:R-:W-:Y:S01]  /*c4d90*/  ISETP.LT.AND P0, PT, R14, UR6, !P6 ;  /* 0x000000060e007c0c */ /* 0x000fe2000f701270 */
[----:B-1----:R-:W-:-:S02]  /*c4da0*/  IMAD.WIDE R16, R138, 0x4, R8 ;  /* 0x000000048a107825 */ /* 0x002fc400078e0208 */
[----:B------:R-:W2:Y:S04]  /*c4db0*/  LDL.LU R138, [R1+0x1714] ;  /* 0x00171400018a7983 */ /* 0x000ea80000300800 */
[----:B------:R-:W2:Y:S06]  /*c4dc0*/  LDL.LU R143, [R1+0x26b4] ;  /* 0x0026b400018f7983 */ /* 0x000eac0000300800 */
[----:B---3--:R1:W-:Y:S01]  /*c4dd0*/  @P0 STG.E desc[UR4][R16.64], R145 ;  /* 0x0000009110000986 */ /* 0x0083e2000c101904 */
[----:B------:R-:W-:Y:S01]  /*c4de0*/  ISETP.LT.AND P0, PT, R11, UR6, !P5 ;  /* 0x000000060b007c0c */ /* 0x000fe2000ef01270 */
[----:B-1----:R-:W-:-:S02]  /*c4df0*/  IMAD.WIDE R16, R140, 0x4, R2 ;  /* 0x000000048c107825 */ /* 0x002fc400078e0202 */
[----:B------:R-:W3:Y:S10]  /*c4e00*/  LDL.LU R145, [R1+0x1314] ;  /* 0x0013140001917983 */ /* 0x000ef40000300800 */
[----:B------:R1:W-:Y:S01]  /*c4e10*/  @P0 STG.E desc[UR4][R16.64], R146 ;  /* 0x0000009210000986 */ /* 0x0003e2000c101904 */
[----:B------:R-:W-:Y:S01]  /*c4e20*/  ISETP.LT.AND P0, PT, R12, UR6, !P5 ;  /* 0x000000060c007c0c */ /* 0x000fe2000ef01270 */
[----:B-1----:R-:W-:-:S02]  /*c4e30*/  IMAD.WIDE R16, R140, 0x4, R4 ;  /* 0x000000048c107825 */ /* 0x002fc400078e0204 */
[----:B------:R-:W3:Y:S10]  /*c4e40*/  LDL.LU R146, [R1+0xf24] ;  /* 0x000f240001927983 */ /* 0x000ef40000300800 */
[----:B----4-:R1:W-:Y:S01]  /*c4e50*/  @P0 STG.E desc[UR4][R16.64], R144 ;  /* 0x0000009010000986 */ /* 0x0103e2000c101904 */
[----:B------:R-:W-:Y:S01]  /*c4e60*/  ISETP.LT.AND P0, PT, R13, UR6, !P5 ;  /* 0x000000060d007c0c */ /* 0x000fe2000ef01270 */
[----:B-1----:R-:W-:-:S12]  /*c4e70*/  IMAD.WIDE R16, R140, 0x4, R6 ;  /* 0x000000048c107825 */ /* 0x002fd800078e0206 */
[----:B------:R1:W-:Y:S04]  /*c4e80*/  @P0 STG.E desc[UR4][R16.64], R139 ;  /* 0x0000008b10000986 */ /* 0x0003e8000c101904 */
[----:B-1----:R-:W4:Y:S04]  /*c4e90*/  LDL.LU R139, [R1+0xb24] ;  /* 0x000b2400018b7983 */ /* 0x002f280000300800 */
[----:B------:R-:W4:Y:S01]  /*c4ea0*/  LDL.LU R144, [R1+0x724] ;  /* 0x0007240001907983 */ /* 0x000f220000300800 */
[----:B------:R-:W-:Y:S01]  /*c4eb0*/  ISETP.LT.AND P0, PT, R14, UR6, !P5 ;  /* 0x000000060e007c0c */ /* 0x000fe2000ef01270 */
[----:B------:R-:W-:Y:S01]  /*c4ec0*/  IMAD.WIDE R16, R140, 0x4, R8 ;  /* 0x000000048c107825 */ /* 0x000fe200078e0208 */
[C---:B------:R-:W-:Y:S01]  /*c4ed0*/  LOP3.LUT P4, RZ, R153.reuse, 0x8000, RZ, 0xc0, !PT ;  /* 0x0000800099ff7812 */ /* 0x040fe2000788c0ff */
[----:B------:R-:W4:Y:S01]  /*c4ee0*/  LDL.LU R140, [R1+0x26b8] ;  /* 0x0026b800018c7983 */ /* 0x000f220000300800 */
[----:B------:R-:W-:-:S09]  /*c4ef0*/  LOP3.LUT P3, RZ, R153, 0x10000, RZ, 0xc0, !PT ;  /* 0x0001000099ff7812 */ /* 0x000fd2000786c0ff */
[----:B--2---:R1:W-:Y:S01]  /*c4f00*/  @P0 STG.E desc[UR4][R16.64], R148 ;  /* 0x0000009410000986 */ /* 0x0043e2000c101904 */
[----:B------:R-:W-:Y:S01]  /*c4f10*/  ISETP.LT.AND P0, PT, R11, UR6, !P4 ;  /* 0x000000060b007c0c */ /* 0x000fe2000e701270 */
[----:B-1----:R-:W-:Y:S02]  /*c4f20*/  IMAD.WIDE R16, R142, 0x4, R2 ;  /* 0x000000048e107825 */ /* 0x002fe400078e0202 */
[----:B------:R-:W2:Y:S10]  /*c4f30*/  LDL.LU R148, [R1+0x324] ;  /* 0x0003240001947983 */ /* 0x000eb40000300800 */
[----:B------:R1:W-:Y:S01]  /*c4f40*/  @P0 STG.E desc[UR4][R16.64], R147 ;  /* 0x0000009310000986 */ /* 0x0003e2000c101904 */
[----:B------:R-:W-:Y:S01]  /*c4f50*/  ISETP.LT.AND P0, PT, R12, UR6, !P4 ;  /* 0x000000060c007c0c */ /* 0x000fe2000e701270 */
[----:B-1----:R-:W-:-:S02]  /*c4f60*/  IMAD.WIDE R16, R142, 0x4, R4 ;  /* 0x000000048e107825 */ /* 0x002fc400078e0204 */
[----:B------:R-:W2:Y:S10]  /*c4f70*/  LDL.LU R147, [R1+0x2018] ;  /* 0x0020180001937983 */ /* 0x000eb40000300800 */
[----:B------:R1:W-:Y:S01]  /*c4f80*/  @P0 STG.E desc[UR4][R16.64], R141 ;  /* 0x0000008d10000986 */ /* 0x0003e2000c101904 */
[----:B------:R-:W-:Y:S01]  /*c4f90*/  ISETP.LT.AND P0, PT, R13, UR6, !P4 ;  /* 0x000000060d007c0c */ /* 0x000fe2000e701270 */
[----:B-1----:R-:W-:-:S12]  /*c4fa0*/  IMAD.WIDE R16, R142, 0x4, R6 ;  /* 0x000000048e107825 */ /* 0x002fd800078e0206 */
[----:B------:R1:W-:Y:S01]  /*c4fb0*/  @P0 STG.E desc[UR4][R16.64], R138 ;  /* 0x0000008a10000986 */ /* 0x0003e2000c101904 */
[----:B------:R-:W-:-:S03]  /*c4fc0*/  ISETP.LT.AND P0, PT, R14, UR6, !P4 ;  /* 0x000000060e007c0c */ /* 0x000fc6000e701270 */
[----:B-1----:R-:W2:Y:S01]  /*c4fd0*/  LDL.LU R138, [R1+0x1b18] ;  /* 0x001b1800018a7983 */ /* 0x002ea20000300800 */
[----:B------:R-:W-:-:S03]  /*c4fe0*/  IMAD.WIDE R16, R142, 0x4, R8 ;  /* 0x000000048e107825 */ /* 0x000fc600078e0208 */
[----:B------:R-:W2:Y:S06]  /*c4ff0*/  LDL.LU R142, [R1+0x1718] ;  /* 0x00171800018e7983 */ /* 0x000eac0000300800 */
[----:B---3--:R1:W-:Y:S01]  /*c5000*/  @P0 STG.E desc[UR4][R16.64], R145 ;  /* 0x0000009110000986 */ /* 0x0083e2000c101904 */
[----:B------:R-:W-:-:S03]  /*c5010*/  ISETP.LT.AND P0, PT, R11, UR6, !P3 ;  /* 0x000000060b007c0c */ /* 0x000fc6000df01270 */
[----:B------:R-:W3:Y:S01]  /*c5020*/  LDL.LU R141, [R1+0x26bc] ;  /* 0x0026bc00018d7983 */ /* 0x000ee20000300800 */
[----:B-1----:R-:W-:-:S03]  /*c5030*/  IMAD.WIDE R16, R143, 0x4, R2 ;  /* 0x000000048f107825 */ /* 0x002fc600078e0202 */
[----:B------:R-:W3:Y:S06]  /*c5040*/  LDL.LU R145, [R1+0x1318] ;  /* 0x0013180001917983 */ /* 0x000eec0000300800 */
[----:B------:R1:W-:Y:S01]  /*c5050*/  @P0 STG.E desc[UR4][R16.64], R146 ;  /* 0x0000009210000986 */ /* 0x0003e2000c101904 */
[----:B------:R-:W-:Y:S01]  /*c5060*/  ISETP.LT.AND P0, PT, R12, UR6, !P3 ;  /* 0x000000060c007c0c */ /* 0x000fe2000df01270 */
[----:B-1----:R-:W-:-:S12]  /*c5070*/  IMAD.WIDE R16, R143, 0x4, R4 ;  /* 0x000000048f107825 */ /* 0x002fd800078e0204 */
        /* <DEDUP_REMOVED lines=24> */
[----:B------:R1:W-:Y:S01]  /*c5200*/  @P0 STG.E desc[UR4][R16.64], R142 ;  /* 0x0000008e10000986 */ /* 0x0003e2000c101904 */
[----:B------:R-:W-:Y:S01]  /*c5210*/  ISETP.LT.AND P0, PT, R14, UR6, !P5 ;  /* 0x000000060e007c0c */ /* 0x000fe2000ef01270 */
[----:B-1----:R-:W-:Y:S02]  /*c5220*/  IMAD.WIDE R16, R140, 0x4, R8 ;  /* 0x000000048c107825 */ /* 0x002fe400078e0208 */
[----:B------:R-:W2:Y:S10]  /*c5230*/  LDL.LU R140, [R1+0x171c] ;  /* 0x00171c00018c7983 */ /* 0x000eb40000300800 */
[----:B---3--:R1:W-:Y:S01]  /*c5240*/  @P0 STG.E desc[UR4][R16.64], R145 ;  /* 0x0000009110000986 */ /* 0x0083e2000c101904 */
[----:B------:R-:W-:-:S03]  /*c5250*/  ISETP.LT.AND P0, PT, R11, UR6, !P6 ;  /* 0x000000060b007c0c */ /* 0x000fc6000f701270 */
[----:B------:R-:W3:Y:S01]  /*c5260*/  LDL.LU R142, [R1+0x26c4] ;  /* 0x0026c400018e7983 */ /* 0x000ee20000300800 */
[----:B-1----:R-:W-:-:S09]  /*c5270*/  IMAD.WIDE R16, R141, 0x4, R2 ;  /* 0x000000048d107825 */ /* 0x002fd200078e0202 */
[----:B----4-:R1:W-:Y:S01]  /*c5280*/  @P0 STG.E desc[UR4][R16.64], R139 ;  /* 0x0000008b10000986 */ /* 0x0103e2000c101904 */
[----:B------:R-:W-:-:S03]  /*c5290*/  ISETP.LT.AND P0, PT, R12, UR6, !P6 ;  /* 0x000000060c007c0c */ /* 0x000fc6000f701270 */
[----:B-1----:R-:W4:Y:S01]  /*c52a0*/  LDL.LU R139, [R1+0x131c] ;  /* 0x00131c00018b7983 */ /* 0x002f220000300800 */
[----:B------:R-:W-:-:S09]  /*c52b0*/  IMAD.WIDE R16, R141, 0x4, R4 ;  /* 0x000000048d107825 */ /* 0x000fd200078e0204 */
[----:B------:R1:W-:Y:S01]  /*c52c0*/  @P0 STG.E desc[UR4][R16.64], R144 ;  /* 0x0000009010000986 */ /* 0x0003e2000c101904 */
[----:B------:R-:W-:-:S03]  /*c52d0*/  ISETP.LT.AND P0, PT, R13, UR6, !P6 ;  /* 0x000000060d007c0c */ /* 0x000fc6000f701270 */
[----:B-1----:R-:W3:Y:S01]  /*c52e0*/  LDL.LU R144, [R1+0xf2c] ;  /* 0x000f2c0001907983 */ /* 0x002ee20000300800 */
[----:B------:R-:W-:-:S09]  /*c52f0*/  IMAD.WIDE R16, R141, 0x4, R6 ;  /* 0x000000048d107825 */ /* 0x000fd200078e0206 */
[----:B------:R1:W-:Y:S04]  /*c5300*/  @P0 STG.E desc[UR4][R16.64], R143 ;  /* 0x0000008f10000986 */ /* 0x0003e8000c101904 */
[----:B-1----:R-:W3:Y:S01]  /*c5310*/  LDL.LU R143, [R1+0xb2c] ;  /* 0x000b2c00018f7983 */ /* 0x002ee20000300800 */
[----:B------:R-:W-:-:S03]  /*c5320*/  IMAD.WIDE R16, R141, 0x4, R8 ;  /* 0x000000048d107825 */ /* 0x000fc600078e0208 */
[----:B------:R-:W3:Y:S01]  /*c5330*/  LDL.LU R141, [R1+0x72c] ;  /* 0x00072c00018d7983 */ /* 0x000ee20000300800 */
[----:B------:R-:W-:Y:S02]  /*c5340*/  ISETP.LT.AND P0, PT, R14, UR6, !P6 ;  /* 0x000000060e007c0c */ /* 0x000fe4000f701270 */
[C---:B------:R-:W-:Y:S01]  /*c5350*/  LOP3.LUT P3, RZ, R153.reuse, 0x80000, RZ, 0xc0, !PT ;  /* 0x0008000099ff7812 */ /* 0x040fe2000786c0ff */
[----:B------:R-:W3:Y:S01]  /*c5360*/  LDL.LU R145, [R1+0x26c8] ;  /* 0x0026c80001917983 */ /* 0x000ee20000300800 */
[----:B------:R-:W-:-:S09]  /*c5370*/  LOP3.LUT P4, RZ, R153, 0x100000, RZ, 0xc0, !PT ;  /* 0x0010000099ff7812 */ /* 0x000fd2000788c0ff */
[----:B--2---:R1:W-:Y:S01]  /*c5380*/  @P0 STG.E desc[UR4][R16.64], R148 ;  /* 0x0000009410000986 */ /* 0x0043e2000c101904 */
[----:B------:R-:W-:Y:S01]  /*c5390*/  ISETP.LT.AND P0, PT, R11, UR6, !P3 ;  /* 0x000000060b007c0c */ /* 0x000fe2000df01270 */
[----:B-1----:R-:W-:-:S12]  /*c53a0*/  IMAD.WIDE R16, R146, 0x4, R2 ;  /* 0x0000000492107825 */ /* 0x002fd800078e0202 */
[----:B------:R1:W-:Y:S01]  /*c53b0*/  @P0 STG.E desc[UR4][R16.64], R138 ;  /* 0x0000008a10000986 */ /* 0x0003e2000c101904 */
[----:B------:R-:W-:-:S03]  /*c53c0*/  ISETP.LT.AND P0, PT, R12, UR6, !P3 ;  /* 0x000000060c007c0c */ /* 0x000fc6000df01270 */
[----:B-1----:R-:W2:Y:S01]  /*c53d0*/  LDL.LU R138, [R1+0x32c] ;  /* 0x00032c00018a7983 */ /* 0x002ea20000300800 */
[----:B------:R-:W-:-:S09]  /*c53e0*/  IMAD.WIDE R16, R146, 0x4, R4 ;  /* 0x0000000492107825 */ /* 0x000fd200078e0204 */
[----:B------:R1:W-:Y:S01]  /*c53f0*/  @P0 STG.E desc[UR4][R16.64], R147 ;  /* 0x0000009310000986 */ /* 0x0003e2000c101904 */
        /* <DEDUP_REMOVED lines=8> */
[----:B----4-:R3:W-:Y:S01]  /*c5480*/  @P0 STG.E desc[UR4][R16.64], R139 ;  /* 0x0000008b10000986 */ /* 0x0107e2000c101904 */
[----:B------:R-:W-:Y:S01]  /*c5490*/  ISETP.LT.AND P0, PT, R11, UR6, !P4 ;  /* 0x000000060b007c0c */ /* 0x000fe2000e701270 */
[----:B---3--:R-:W-:Y:S02]  /*c54a0*/  IMAD.WIDE R16, R142, 0x4, R2 ;  /* 0x000000048e107825 */ /* 0x008fe400078e0202 */
[----:B------:R-:W3:Y:S10]  /*c54b0*/  LDL.LU R139, [R1+0x26cc] ;  /* 0x0026cc00018b7983 */ /* 0x000ef40000300800 */
[----:B------:R1:W-:Y:S01]  /*c54c0*/  @P0 STG.E desc[UR4][R16.64], R144 ;  /* 0x0000009010000986 */ /* 0x0003e2000c101904 */
        /* <DEDUP_REMOVED lines=12> */
[C---:B------:R-:W-:Y:S02]  /*c5590*/  LOP3.LUT P5, RZ, R153.reuse, 0x200000, RZ, 0xc0, !PT ;  /* 0x0020000099ff7812 */ /* 0x040fe400078ac0ff */
[----:B------:R-:W-:-:S09]  /*c55a0*/  LOP3.LUT P6, RZ, R153, 0x400000, RZ, 0xc0, !PT ;  /* 0x0040000099ff7812 */ /* 0x000fd200078cc0ff */
[----:B--2---:R1:W-:Y:S01]  /*c55b0*/  @P0 STG.E desc[UR4][R16.64], R138 ;  /* 0x0000008a10000986 */ /* 0x0043e2000c101904 */
[----:B------:R-:W-:Y:S01]  /*c55c0*/  ISETP.LT.AND P0, PT, R11, UR6, !P5 ;  /* 0x000000060b007c0c */ /* 0x000fe2000ef01270 */
[C---:B-1----:R-:W-:Y:S02]  /*c55d0*/  IMAD.WIDE R16, R145.reuse, 0x4, R2 ;  /* 0x0000000491107825 */ /* 0x042fe400078e0202 */
[----:B------:R-:W2:Y:S10]  /*c55e0*/  LDL.LU R138, [R1+0x26d0] ;  /* 0x0026d000018a7983 */ /* 0x000eb40000300800 */
[----:B------:R1:W-:Y:S01]  /*c55f0*/  @P0 STG.E desc[UR4][R16.64], R147 ;  /* 0x0000009310000986 */ /* 0x0003e2000c101904 */
[----:B------:R-:W-:Y:S01]  /*c5600*/  ISETP.LT.AND P0, PT, R12, UR6, !P5 ;  /* 0x000000060c007c0c */ /* 0x000fe2000ef01270 */
[----:B-1----:R-:W-:-:S02]  /*c5610*/  IMAD.WIDE R16, R145, 0x4, R4 ;  /* 0x0000000491107825 */ /* 0x002fc400078e0204 */
        /* <DEDUP_REMOVED lines=8> */
[----:B------:R-:W2:Y:S04]  /*c56a0*/  LDL.LU R146, [R1+0x1b24] ;  /* 0x001b240001927983 */ /* 0x000ea80000300800 */
[----:B------:R-:W2:Y:S06]  /*c56b0*/  LDL.LU R145, [R1+0x26d4] ;  /* 0x0026d40001917983 */ /* 0x000eac0000300800 */
[----:B----4-:R3:W-:Y:S01]  /*c56c0*/  @P0 STG.E desc[UR4][R16.64], R144 ;  /* 0x0000009010000986 */ /* 0x0107e2000c101904 */
[----:B------:R-:W-:Y:S01]  /*c56d0*/  ISETP.LT.AND P0, PT, R11, UR6, !P6 ;  /* 0x000000060b007c0c */ /* 0x000fe2000f701270 */
[----:B---3--:R-:W-:-:S02]  /*c56e0*/  IMAD.WIDE R16, R139, 0x4, R2 ;  /* 0x000000048b107825 */ /* 0x008fc400078e0202 */
[----:B------:R-:W3:Y:S10]  /*c56f0*/  LDL.LU R144, [R1+0x1724] ;  /* 0x0017240001907983 */ /* 0x000ef40000300800 */
[----:B------:R1:W-:Y:S01]  /*c5700*/  @P0 STG.E desc[UR4][R16.64], R143 ;  /* 0x0000008f10000986 */ /* 0x0003e2000c101904 */
[----:B------:R-:W-:Y:S01]  /*c5710*/  ISETP.LT.AND P0, PT, R12, UR6, !P6 ;  /* 0x000000060c007c0c */ /* 0x000fe2000f701270 */
[----:B-1----:R-:W-:-:S02]  /*c5720*/  IMAD.WIDE R16, R139, 0x4, R4 ;  /* 0x000000048b107825 */ /* 0x002fc400078e0204 */
[----:B------:R-:W4:Y:S10]  /*c5730*/  LDL.LU R143, [R1+0x1324] ;  /* 0x00132400018f7983 */ /* 0x000f340000300800 */
[----:B------:R1:W-:Y:S01]  /*c5740*/  @P0 STG.E desc[UR4][R16.64], R141 ;  /* 0x0000008d10000986 */ /* 0x0003e2000c101904 */
[----:B------:R-:W-:Y:S01]  /*c5750*/  ISETP.LT.AND P0, PT, R13, UR6, !P6 ;  /* 0x000000060d007c0c */ /* 0x000fe2000f701270 */
[----:B-1----:R-:W-:-:S02]  /*c5760*/  IMAD.WIDE R16, R139, 0x4, R6 ;  /* 0x000000048b107825 */ /* 0x002fc400078e0206 */
[----:B------:R-:W4:Y:S10]  /*c5770*/  LDL.LU R141, [R1+0xf34] ;  /* 0x000f3400018d7983 */ /* 0x000f340000300800 */
[----:B------:R1:W-:Y:S02]  /*c5780*/  @P0 STG.E desc[UR4][R16.64], R142 ;  /* 0x0000008e10000986 */ /* 0x0003e4000c101904 */
[----:B-1----:R-:W-:-:S02]  /*c5790*/  IMAD.WIDE R16, R139, 0x4, R8 ;  /* 0x000000048b107825 */ /* 0x002fc400078e0208 */
[----:B------:R-:W4:Y:S01]  /*c57a0*/  LDL.LU R139, [R1+0xb34] ;  /* 0x000b3400018b7983 */ /* 0x000f220000300800 */
[----:B------:R-:W-:-:S03]  /*c57b0*/  ISETP.LT.AND P0, PT, R14, UR6, !P6 ;  /* 0x000000060e007c0c */ /* 0x000fc6000f701270 */
[----:B------:R-:W4:Y:S04]  /*c57c0*/  LDL.LU R142, [R1+0x26d8] ;  /* 0x0026d800018e7983 */ /* 0x000f280000300800 */
[----:B------:R-:W4:Y:S06]  /*c57d0*/  LDL.LU R148, [R1+0x734] ;  /* 0x0007340001947983 */ /* 0x000f2c0000300800 */
[----:B--2---:R1:W-:Y:S01]  /*c57e0*/  @P0 STG.E desc[UR4][R16.64], R147 ;  /* 0x0000009310000986 */ /* 0x0043e2000c101904 */
[----:B------:R-:W-:Y:S01]  /*c57f0*/  ISETP.LT.AND P0, PT, R11, UR6, !P1 ;  /* 0x000000060b007c0c */ /* 0x000fe2000cf01270 */
[----:B-1----:R-:W-:-:S12]  /*c5800*/  IMAD.WIDE R16, R138, 0x4, R2 ;  /* 0x000000048a107825 */ /* 0x002fd800078e0202 */
[----:B------:R1:W-:Y:S01]  /*c5810*/  @P0 STG.E desc[UR4][R16.64], R140 ;  /* 0x0000008c10000986 */ /* 0x0003e2000c101904 */
[----:B------:R-:W-:Y:S01]  /*c5820*/  ISETP.LT.AND P0, PT, R12, UR6, !P1 ;  /* 0x000000060c007c0c */ /* 0x000fe2000cf01270 */
[----:B-1----:R-:W-:Y:S02]  /*c5830*/  IMAD.WIDE R16, R138, 0x4, R4 ;  /* 0x000000048a107825 */ /* 0x002fe400078e0204 */
[----:B------:R-:W2:Y:S10]  /*c5840*/  LDL.LU R140, [R1+0x334] ;  /* 0x00033400018c7983 */ /* 0x000eb40000300800 */
[----:B------:R1:W-:Y:S01]  /*c5850*/  @P0 STG.E desc[UR4][R16.64], R146 ;  /* 0x0000009210000986 */ /* 0x0003e2000c101904 */
[----:B------:R-:W-:-:S02]  /*c5860*/  ISETP.LT.AND P0, PT, R13, UR6, !P1 ;  /* 0x000000060d007c0c */ /* 0x000fc4000cf01270 */
[----:B------:R-:W-:Y:S01]  /*c5870*/  ISETP.LT.AND P1, PT, R14, UR6, !P1 ;  /* 0x000000060e007c0c */ /* 0x000fe2000cf21270 */
[----:B------:R-:W2:Y:S01]  /*c5880*/  LDL.LU R147, [R1+0x2028] ;  /* 0x0020280001937983 */ /* 0x000ea20000300800 */
[----:B-1----:R-:W-:-:S03]  /*c5890*/  IMAD.WIDE R16, R138, 0x4, R6 ;  /* 0x000000048a107825 */ /* 0x002fc600078e0206 */
[----:B------:R-:W2:Y:S01]  /*c58a0*/  LDL.LU R146, [R1+0x1b28] ;  /* 0x001b280001927983 */ /* 0x000ea20000300800 */
[----:B------:R-:W-:-:S05]  /*c58b0*/  IMAD.WIDE R18, R145, 0x4, R2 ;  /* 0x0000000491127825 */ /* 0x000fca00078e0202 */
[----:B---3--:R1:W-:Y:S01]  /*c58c0*/  @P0 STG.E desc[UR4][R16.64], R144 ;  /* 0x0000009010000986 */ /* 0x0083e2000c101904 */
[----:B------:R-:W-:Y:S01]  /*c58d0*/  ISETP.LT.AND P0, PT, R11, UR6, !P2 ;  /* 0x000000060b007c0c */ /* 0x000fe2000d701270 */
[----:B-1----:R-:W-:Y:S02]  /*c58e0*/  IMAD.WIDE R16, R138, 0x4, R8 ;  /* 0x000000048a107825 */ /* 0x002fe400078e0208 */
[----:B------:R-:W3:Y:S04]  /*c58f0*/  LDL.LU R144, [R1+0x1728] ;  /* 0x0017280001907983 */ /* 0x000ee80000300800 */
[----:B------:R-:W3:Y:S04]  /*c5900*/  LDL.LU R138, [R1+0x26dc] ;  /* 0x0026dc00018a7983 */ /* 0x000ee80000300800 */
[----:B----4-:R1:W-:Y:S01]  /*c5910*/  @P1 STG.E desc[UR4][R16.64], R143 ;  /* 0x0000008f10001986 */ /* 0x0103e2000c101904 */
[----:B------:R-:W-:Y:S01]  /*c5920*/  ISETP.LT.AND P1, PT, R12, UR6, !P2 ;  /* 0x000000060c007c0c */ /* 0x000fe2000d721270 */
[----:B-1----:R-:W-:-:S02]  /*c5930*/  IMAD.WIDE R16, R145, 0x4, R4 ;  /* 0x0000000491107825 */ /* 0x002fc400078e0204 */
[----:B------:R-:W4:Y:S04]  /*c5940*/  LDL.LU R143, [R1+0x1328] ;  /* 0x00132800018f7983 */ /* 0x000f280000300800 */
[----:B------:R1:W-:Y:S04]  /*c5950*/  @P0 STG.E desc[UR4][R18.64], R141 ;  /* 0x0000008d12000986 */ /* 0x0003e8000c101904 */
[----:B-1----:R-:W4:Y:S04]  /*c5960*/  LDL.LU R141, [R1+0xf38] ;  /* 0x000f3800018d7983 */ /* 0x002f280000300800 */
[----:B------:R1:W-:Y:S04]  /*c5970*/  @P1 STG.E desc[UR4][R16.64], R139 ;  /* 0x0000008b10001986 */ /* 0x0003e8000c101904 */
[----:B-1----:R-:W4:Y:S01]  /*c5980*/  LDL.LU R139, [R1+0xb38] ;  /* 0x000b3800018b7983 */ /* 0x002f220000300800 */
[----:B------:R-:W-:-:S02]  /*c5990*/  ISETP.LT.AND P0, PT, R13, UR6, !P2 ;  /* 0x000000060d007c0c */ /* 0x000fc4000d701270 */
[----:B------:R-:W-:Y:S01]  /*c59a0*/  ISETP.LT.AND P2, PT, R14, UR6, !P2 ;  /* 0x000000060e007c0c */ /* 0x000fe2000d741270 */
[----:B------:R-:W-:Y:S01]  /*c59b0*/  IMAD.WIDE R18, R145, 0x4, R6 ;  /* 0x0000000491127825 */ /* 0x000fe200078e0206 */
[----:B------:R-:W-:-:S03]  /*c59c0*/  LOP3.LUT P3, RZ, R155, 0x100000, RZ, 0xc0, !PT ;  /* 0x001000009bff7812 */ /* 0x000fc6000786c0ff */
[----:B------:R-:W-:Y:S01]  /*c59d0*/  IMAD.WIDE R16, R145, 0x4, R8 ;  /* 0x0000000491107825 */ /* 0x000fe200078e0208 */
[----:B------:R-:W-:Y:S01]  /*c59e0*/  ISETP.LT.AND P1, PT, R11, UR6, !P3 ;  /* 0x000000060b007c0c */ /* 0x000fe2000df21270 */
[----:B------:R-:W4:Y:S04]  /*c59f0*/  LDL.LU R145, [R1+0x26e0] ;  /* 0x0026e00001917983 */ /* 0x000f280000300800 */
[----:B------:R1:W-:Y:S01]  /*c5a00*/  @P0 STG.E desc[UR4][R18.64], R148 ;  /* 0x0000009412000986 */ /* 0x0003e2000c101904 */
[----:B------:R-:W-:Y:S02]  /*c5a10*/  ISETP.LT.AND P0, PT, R12, UR6, !P3 ;  /* 0x000000060c007c0c */ /* 0x000fe4000df01270 */
[----:B------:R-:W-:Y:S01]  /*c5a20*/  LOP3.LUT P4, RZ, R155, 0x80000, RZ, 0xc0, !PT ;  /* 0x000800009bff7812 */ /* 0x000fe2000788c0ff */
[----:B-1----:R-:W-:Y:S01]  /*c5a30*/  IMAD.WIDE R18, R142, 0x4, R4 ;  /* 0x000000048e127825 */ /* 0x002fe200078e0204 */
[----:B--2---:R1:W-:Y:S01]  /*c5a40*/  @P2 STG.E desc[UR4][R16.64], R140 ;  /* 0x0000008c10002986 */ /* 0x0043e2000c101904 */
[----:B------:R-:W-:-:S02]  /*c5a50*/  ISETP.LT.AND P2, PT, R13, UR6, !P3 ;  /* 0x000000060d007c0c */ /* 0x000fc4000df41270 */
[----:B------:R-:W-:Y:S01]  /*c5a60*/  ISETP.LT.AND P3, PT, R14, UR6, !P3 ;  /* 0x000000060e007c0c */ /* 0x000fe2000df61270 */
[----:B-1----:R-:W2:Y:S01]  /*c5a70*/  LDL.LU R140, [R1+0x738] ;  /* 0x00073800018c7983 */ /* 0x002ea20000300800 */
[----:B------:R-:W-:-:S03]  /*c5a80*/  IMAD.WIDE R16, R142, 0x4, R2 ;  /* 0x000000048e107825 */ /* 0x000fc600078e0202 */
[----:B------:R-:W2:Y:S04]  /*c5a90*/  LDL.LU R149, [R1+0x338] ;  /* 0x0003380001957983 */ /* 0x000ea80000300800 */
[----:B------:R1:W-:Y:S01]  /*c5aa0*/  @P1 STG.E desc[UR4][R16.64], R147 ;  /* 0x0000009310001986 */ /* 0x0003e2000c101904 */
[----:B------:R-:W-:-:S03]  /*c5ab0*/  ISETP.LT.AND P1, PT, R11, UR6, !P4 ;  /* 0x000000060b007c0c */ /* 0x000fc6000e721270 */
[----:B------:R3:W-:Y:S01]  /*c5ac0*/  @P0 STG.E desc[UR4][R18.64], R146 ;  /* 0x0000009212000986 */ /* 0x0007e2000c101904 */
[----:B------:R-:W-:-:S03]  /*c5ad0*/  ISETP.LT.AND P0, PT, R12, UR6, !P4 ;  /* 0x000000060c007c0c */ /* 0x000fc6000e701270 */
[----:B------:R-:W2:Y:S01]  /*c5ae0*/  LDL.LU R150, [R1+0x202c] ;  /* 0x00202c0001967983 */ /* 0x000ea20000300800 */
[----:B-1----:R-:W-:-:S03]  /*c5af0*/  IMAD.WIDE R16, R142, 0x4, R6 ;  /* 0x000000048e107825 */ /* 0x002fc600078e0206 */
[----:B------:R-:W2:Y:S04]  /*c5b00*/  LDL.LU R148, [R1+0x1b2c] ;  /* 0x001b2c0001947983 */ /* 0x000ea80000300800 */
[----:B------:R-:W2:Y:S04]  /*c5b10*/  LDL.LU R147, [R1+0x172c] ;  /* 0x00172c0001937983 */ /* 0x000ea80000300800 */
[----:B---3--:R1:W-:Y:S01]  /*c5b20*/  @P2 STG.E desc[UR4][R16.64], R144 ;  /* 0x0000009010002986 */ /* 0x0083e2000c101904 */
[----:B------:R-:W-:-:S04]  /*c5b30*/  IMAD.WIDE R18, R138, 0x4, R2 ;  /* 0x000000048a127825 */ /* 0x000fc800078e0202 */
[----:B------:R-:W-:-:S04]  /*c5b40*/  IMAD.WIDE R20, R138, 0x4, R4 ;  /* 0x000000048a147825 */ /* 0x000fc800078e0204 */
[----:B-1----:R-:W-:Y:S02]  /*c5b50*/  IMAD.WIDE R16, R142, 0x4, R8 ;  /* 0x000000048e107825 */ /* 0x002fe400078e0208 */
[----:B------:R-:W3:Y:S04]  /*c5b60*/  LDL.LU R142, [R1+0x26e4] ;  /* 0x0026e400018e7983 */ /* 0x000ee80000300800 */
[----:B------:R-:W3:Y:S04]  /*c5b70*/  LDL.LU R146, [R1+0x26e8] ;  /* 0x0026e80001927983 */ /* 0x000ee80000300800 */
[----:B----4-:R-:W-:Y:S04]  /*c5b80*/  @P3 STG.E desc[UR4][R16.64], R143 ;  /* 0x0000008f10003986 */ /* 0x010fe8000c101904 */
[----:B------:R-:W-:Y:S04]  /*c5b90*/  @P1 STG.E desc[UR4][R18.64], R141 ;  /* 0x0000008d12001986 */ /* 0x000fe8000c101904 */
[----:B------:R1:W-:Y:S04]  /*c5ba0*/  @P0 STG.E desc[UR4][R20.64], R139 ;  /* 0x0000008b14000986 */ /* 0x0003e8000c101904 */
[----:B-1----:R-:W4:Y:S04]  /*c5bb0*/  LDL.LU R139, [R1+0x132c] ;  /* 0x00132c00018b7983 */ /* 0x002f280000300800 */
[----:B------:R-:W4:Y:S01]  /*c5bc0*/  LDL.LU R144, [R1+0xf3c] ;  /* 0x000f3c0001907983 */ /* 0x000f220000300800 */
[----:B------:R-:W-:-:S02]  /*c5bd0*/  ISETP.LT.AND P2, PT, R13, UR6, !P4 ;  /* 0x000000060d007c0c */ /* 0x000fc4000e741270 */
[----:B------:R-:W-:Y:S01]  /*c5be0*/  LOP3.LUT P5, RZ, R155, 0x40000, RZ, 0xc0, !PT ;  /* 0x000400009bff7812 */ /* 0x000fe200078ac0ff */
[----:B------:R-:W-:Y:S01]  /*c5bf0*/  IMAD.WIDE R16, R138, 0x4, R6 ;  /* 0x000000048a107825 */ /* 0x000fe200078e0206 */
[----:B------:R-:W-:Y:S01]  /*c5c00*/  ISETP.LT.AND P4, PT, R14, UR6, !P4 ;  /* 0x000000060e007c0c */ /* 0x000fe2000e781270 */
[----:B------:R-:W4:Y:S01]  /*c5c10*/  LDL.LU R143, [R1+0xb3c] ;  /* 0x000b3c00018f7983 */ /* 0x000f220000300800 */
[----:B------:R-:W-:-:S03]  /*c5c20*/  ISETP.LT.AND P3, PT, R11, UR6, !P5 ;  /* 0x000000060b007c0c */ /* 0x000fc6000ef61270 */
[----:B------:R-:W4:Y:S01]  /*c5c30*/  LDL.LU R141, [R1+0x73c] ;  /* 0x00073c00018d7983 */ /* 0x000f220000300800 */
[----:B------:R-:W-:Y:S01]  /*c5c40*/  IMAD.WIDE R18, R145, 0x4, R2 ;  /* 0x0000000491127825 */ /* 0x000fe200078e0202 */
[----:B------:R-:W-:Y:S02]  /*c5c50*/  ISETP.LT.AND P0, PT, R12, UR6, !P5 ;  /* 0x000000060c007c0c */ /* 0x000fe4000ef01270 */
[----:B------:R-:W-:Y:S02]  /*c5c60*/  LOP3.LUT P6, RZ, R155, 0x20000, RZ, 0xc0, !PT ;  /* 0x000200009bff7812 */ /* 0x000fe400078cc0ff */
[----:B------:R-:W-:Y:S01]  /*c5c70*/  ISETP.LT.AND P1, PT, R13, UR6, !P5 ;  /* 0x000000060d007c0c */ /* 0x000fe2000ef21270 */
[C---:B------:R-:W-:Y:S01]  /*c5c80*/  IMAD.WIDE R20, R145.reuse, 0x4, R4 ;  /* 0x0000000491147825 */ /* 0x040fe200078e0204 */
[----:B------:R-:W-:Y:S01]  /*c5c90*/  ISETP.LT.AND P5, PT, R14, UR6, !P5 ;  /* 0x000000060e007c0c */ /* 0x000fe2000efa1270 */
[----:B------:R-:W1:Y:S02]  /*c5ca0*/  LDS.128 R152, [R154] ;  /* 0x000000009a987984 */ /* 0x000e640000000c00 */
[----:B------:R-:W-:-:S02]  /*c5cb0*/  IMAD.WIDE R22, R145, 0x4, R6 ;  /* 0x0000000491167825 */ /* 0x000fc400078e0206 */
[----:B--2---:R2:W-:Y:S02]  /*c5cc0*/  @P2 STG.E desc[UR4][R16.64], R140 ;  /* 0x0000008c10002986 */ /* 0x0045e4000c101904 */
[----:B--2---:R-:W-:Y:S02]  /*c5cd0*/  IMAD.WIDE R16, R138, 0x4, R8 ;  /* 0x000000048a107825 */ /* 0x004fe400078e0208 */
[----:B------:R-:W2:Y:S04]  /*c5ce0*/  LDL.LU R138, [R1+0x33c] ;  /* 0x00033c00018a7983 */ /* 0x000ea80000300800 */
[----:B------:R-:W2:Y:S04]  /*c5cf0*/  LDL.LU R140, [R1+0x1730] ;  /* 0x00173000018c7983 */ /* 0x000ea80000300800 */
[----:B------:R-:W-:Y:S04]  /*c5d00*/  @P4 STG.E desc[UR4][R16.64], R149 ;  /* 0x0000009510004986 */ /* 0x000fe8000c101904 */
[----:B------:R1:W-:Y:S01]  /*c5d10*/  @P3 STG.E desc[UR4][R18.64], R150 ;  /* 0x0000009612003986 */ /* 0x0003e2000c101904 */
[----:B------:R-:W-:-:S03]  /*c5d20*/  ISETP.LT.AND P3, PT, R11, UR6, !P6 ;  /* 0x000000060b007c0c */ /* 0x000fc6000f761270 */
[----:B------:R1:W-:Y:S04]  /*c5d30*/  @P0 STG.E desc[UR4][R20.64], R148 ;  /* 0x0000009414000986 */ /* 0x0003e8000c101904 */
[----:B------:R3:W-:Y:S01]  /*c5d40*/  @P1 STG.E desc[UR4][R22.64], R147 ;  /* 0x0000009316001986 */ /* 0x0007e2000c101904 */
[----:B-1----:R-:W-:-:S03]  /*c5d50*/  IMAD.WIDE R18, R145, 0x4, R8 ;  /* 0x0000000491127825 */ /* 0x002fc600078e0208 */
[----:B------:R-:W2:Y:S04]  /*c5d60*/  LDL.LU R148, [R1+0x2030] ;  /* 0x0020300001947983 */ /* 0x000ea80000300800 */
[----:B---3--:R-:W3:Y:S01]  /*c5d70*/  LDL.LU R147, [R1+0x1b30] ;  /* 0x001b300001937983 */ /* 0x008ee20000300800 */
[----:B------:R-:W-:-:S04]  /*c5d80*/  IMAD.WIDE R16, R142, 0x4, R2 ;  /* 0x000000048e107825 */ /* 0x000fc800078e0202 */
[C---:B------:R-:W-:Y:S01]  /*c5d90*/  IMAD.WIDE R20, R142.reuse, 0x4, R4 ;  /* 0x000000048e147825 */ /* 0x040fe200078e0204 */
[----:B----4-:R1:W-:Y:S04]  /*c5da0*/  @P5 STG.E desc[UR4][R18.64], R139 ;  /* 0x0000008b12005986 */ /* 0x0103e8000c101904 */
[----:B------:R4:W-:Y:S04]  /*c5db0*/  @P3 STG.E desc[UR4][R16.64], R144 ;  /* 0x0000009010003986 */ /* 0x0009e8000c101904 */
[----:B-1----:R-:W3:Y:S01]  /*c5dc0*/  LDL.LU R139, [R1+0x26ec] ;  /* 0x0026ec00018b7983 */ /* 0x002ee20000300800 */
[----:B------:R-:W-:-:S04]  /*c5dd0*/  IMAD.WIDE R18, R142, 0x4, R6 ;  /* 0x000000048e127825 */ /* 0x000fc800078e0206 */
[----:B----4-:R-:W-:Y:S02]  /*c5de0*/  IMAD.WIDE R16, R142, 0x4, R8 ;  /* 0x000000048e107825 */ /* 0x010fe400078e0208 */
[----:B------:R-:W4:Y:S02]  /*c5df0*/  LDL.LU R142, [R1+0x1330] ;  /* 0x00133000018e7983 */ /* 0x000f240000300800 */
[----:B------:R-:W-:Y:S01]  /*c5e00*/  VIADD R0, R10, 0x1a0 ;  /* 0x000001a00a007836 */ /* 0x000fe20000000000 */
[----:B------:R-:W-:Y:S01]  /*c5e10*/  ISETP.LT.AND P1, PT, R12, UR6, !P6 ;  /* 0x000000060c007c0c */ /* 0x000fe2000f721270 */
[----:B------:R-:W4:Y:S01]  /*c5e20*/  LDL.LU R145, [R1+0xf40] ;  /* 0x000f400001917983 */ /* 0x000f220000300800 */
[----:B------:R-:W-:Y:S02]  /*c5e30*/  ISETP.LT.AND P0, PT, R13, UR6, !P6 ;  /* 0x000000060d007c0c */ /* 0x000fe4000f701270 */
[----:B------:R-:W-:Y:S01]  /*c5e40*/  ISETP.LT.AND P6, PT, R14, UR6, !P6 ;  /* 0x000000060e007c0c */ /* 0x000fe2000f7c1270 */
[----:B------:R-:W4:Y:S01]  /*c5e50*/  LDL.LU R144, [R1+0xb40] ;  /* 0x000b400001907983 */ /* 0x000f220000300800 */
[----:B------:R-:W-:-:S04]  /*c5e60*/  ISETP.GE.AND P2, PT, R0, UR7, PT ;  /* 0x0000000700007c0c */ /* 0x000fc8000bf46270 */
[----:B------:R-:W-:-:S03]  /*c5e70*/  ISETP.LT.AND P4, PT, R11, UR6, !P2 ;  /* 0x000000060b007c0c */ /* 0x000fc6000d781270 */
[----:B------:R1:W-:Y:S04]  /*c5e80*/  @P1 STG.E desc[UR4][R20.64], R143 ;  /* 0x0000008f14001986 */ /* 0x0003e8000c101904 */
[----:B------:R1:W-:Y:S01]  /*c5e90*/  @P0 STG.E desc[UR4][R18.64], R141 ;  /* 0x0000008d12000986 */ /* 0x0003e2000c101904 */
[----:B------:R-:W-:Y:S01]  /*c5ea0*/  ISETP.LT.AND P1, PT, R12, UR6, !P2 ;  /* 0x000000060c007c0c */ /* 0x000fe2000d721270 */
[----:B-1----:R-:W-:Y:S01]  /*c5eb0*/  IMAD.WIDE R20, R146, 0x4, R2 ;  /* 0x0000000492147825 */ /* 0x002fe200078e0202 */
[----:B------:R-:W-:Y:S02]  /*c5ec0*/  ISETP.LT.AND P3, PT, R13, UR6, !P2 ;  /* 0x000000060d007c0c */ /* 0x000fe4000d761270 */
[----:B------:R-:W-:Y:S01]  /*c5ed0*/  ISETP.LT.AND P2, PT, R14, UR6, !P2 ;  /* 0x000000060e007c0c */ /* 0x000fe2000d741270 */
[C---:B------:R-:W-:Y:S01]  /*c5ee0*/  IMAD.WIDE R18, R146.reuse, 0x4, R6 ;  /* 0x0000000492127825 */ /* 0x040fe200078e0206 */
[----:B--2---:R1:W-:Y:S04]  /*c5ef0*/  @P6 STG.E desc[UR4][R16.64], R138 ;  /* 0x0000008a10006986 */ /* 0x0043e8000c101904 */
[----:B------:R2:W-:Y:S04]  /*c5f00*/  @P4 STG.E desc[UR4][R20.64], R140 ;  /* 0x0000008c14004986 */ /* 0x0005e8000c101904 */
[----:B-1----:R-:W4:Y:S04]  /*c5f10*/  LDL.LU R138, [R1+0x26f0] ;  /* 0x0026f000018a7983 */ /* 0x002f280000300800 */
[----:B------:R-:W4:Y:S04]  /*c5f20*/  LDL.LU R143, [R1+0x340] ;  /* 0x00034000018f7983 */ /* 0x000f280000300800 */
[----:B------:R-:W4:Y:S04]  /*c5f30*/  LDL.LU R141, [R1+0x740] ;  /* 0x00074000018d7983 */ /* 0x000f280000300800 */
[----:B--2---:R-:W2:Y:S01]  /*c5f40*/  LDL.LU R140, [R1+0x1734] ;  /* 0x00173400018c7983 */ /* 0x004ea20000300800 */
[----:B------:R-:W-:-:S05]  /*c5f50*/  IMAD.WIDE R16, R146, 0x4, R4 ;  /* 0x0000000492107825 */ /* 0x000fca00078e0204 */
[----:B------:R1:W-:Y:S04]  /*c5f60*/  @P1 STG.E desc[UR4][R16.64], R148 ;  /* 0x0000009410001986 */ /* 0x0003e8000c101904 */
[----:B---3--:R-:W-:Y:S01]  /*c5f70*/  @P3 STG.E desc[UR4][R18.64], R147 ;  /* 0x0000009312003986 */ /* 0x008fe2000c101904 */
[----:B-1----:R-:W-:-:S03]  /*c5f80*/  IMAD.WIDE R16, R146, 0x4, R8 ;  /* 0x0000000492107825 */ /* 0x002fc600078e0208 */
[----:B------:R-:W3:Y:S04]  /*c5f90*/  LDL.LU R146, [R1+0x26f4] ;  /* 0x0026f40001927983 */ /* 0x000ee80000300800 */
[----:B------:R-:W3:Y:S04]  /*c5fa0*/  LDL.LU R150, [R1+0x2034] ;  /* 0x0020340001967983 */ /* 0x000ee80000300800 */
[----:B------:R-:W3:Y:S04]  /*c5fb0*/  LDL.LU R148, [R1+0x1b34] ;  /* 0x001b340001947983 */ /* 0x000ee80000300800 */
[----:B----4-:R1:W-:Y:S04]  /*c5fc0*/  @P2 STG.E desc[UR4][R16.64], R142 ;  /* 0x0000008e10002986 */ /* 0x0103e8000c101904 */
[----:B-1----:R-:W4:Y:S01]  /*c5fd0*/  LDL.LU R142, [R1+0x1334] ;  /* 0x00133400018e7983 */ /* 0x002f220000300800 */
[----:B------:R-:W-:-:S02]  /*c5fe0*/  VIADD R0, R10, 0x1a1 ;  /* 0x000001a10a007836 */ /* 0x000fc40000000000 */
[----:B------:R-:W-:Y:S01]  /*c5ff0*/  VIADD R15, R10, 0x1a2 ;  /* 0x000001a20a0f7836 */ /* 0x000fe20000000000 */
[----:B------:R-:W4:Y:S02]  /*c6000*/  LDL.LU R147, [R1+0xf44] ;  /* 0x000f440001937983 */ /* 0x000f240000300800 */
[----:B------:R-:W-:-:S04]  /*c6010*/  ISETP.GE.AND P5, PT, R0, UR7, PT ;  /* 0x0000000700007c0c */ /* 0x000fc8000bfa6270 */
[----:B------:R-:W-:Y:S02]  /*c6020*/  ISETP.LT.AND P4, PT, R11, UR6, !P5 ;  /* 0x000000060b007c0c */ /* 0x000fe4000ef81270 */
[----:B------:R-:W-:Y:S02]  /*c6030*/  ISETP.LT.AND P6, PT, R12, UR6, !P5 ;  /* 0x000000060c007c0c */ /* 0x000fe4000efc1270 */
[----:B------:R-:W-:Y:S02]  /*c6040*/  ISETP.GE.AND P0, PT, R15, UR7, PT ;  /* 0x000000070f007c0c */ /* 0x000fe4000bf06270 */
[----:B------:R-:W-:Y:S01]  /*c6050*/  ISETP.LT.AND P3, PT, R13, UR6, !P5 ;  /* 0x000000060d007c0c */ /* 0x000fe2000ef61270 */
[----:B------:R-:W-:Y:S01]  /*c6060*/  IMAD.WIDE R18, R139, 0x4, R2 ;  /* 0x000000048b127825 */ /* 0x000fe200078e0202 */
[----:B------:R-:W-:Y:S02]  /*c6070*/  ISETP.LT.AND P5, PT, R14, UR6, !P5 ;  /* 0x000000060e007c0c */ /* 0x000fe4000efa1270 */
[----:B------:R-:W-:Y:S01]  /*c6080*/  ISETP.LT.AND P2, PT, R11, UR6, !P0 ;  /* 0x000000060b007c0c */ /* 0x000fe2000c741270 */
[----:B------:R-:W-:-:S02]  /*c6090*/  IMAD.WIDE R20, R139, 0x4, R4 ;  /* 0x000000048b147825 */ /* 0x000fc400078e0204 */
[----:B------:R1:W-:Y:S04]  /*c60a0*/  @P4 STG.E desc[UR4][R18.64], R145 ;  /* 0x0000009112004986 */ /* 0x0003e8000c101904 */
[----:B------:R1:W-:Y:S02]  /*c60b0*/  @P6 STG.E desc[UR4][R20.64], R144 ;  /* 0x0000009014006986 */ /* 0x0003e4000c101904 */
[C---:B-1----:R-:W-:Y:S02]  /*c60c0*/  IMAD.WIDE R18, R139.reuse, 0x4, R6 ;  /* 0x000000048b127825 */ /* 0x042fe400078e0206 */
[----:B------:R-:W4:Y:S02]  /*c60d0*/  LDL.LU R145, [R1+0xb44] ;  /* 0x000b440001917983 */ /* 0x000f240000300800 */
[----:B------:R-:W-:-:S02]  /*c60e0*/  IMAD.WIDE R20, R139, 0x4, R8 ;  /* 0x000000048b147825 */ /* 0x000fc400078e0208 */
[----:B------:R-:W4:Y:S04]  /*c60f0*/  LDL.LU R139, [R1+0x26f8] ;  /* 0x0026f800018b7983 */ /* 0x000f280000300800 */
[----:B------:R-:W4:Y:S01]  /*c6100*/  LDL.LU R144, [R1+0x344] ;  /* 0x0003440001907983 */ /* 0x000f220000300800 */
[----:B------:R-:W-:Y:S02]  /*c6110*/  ISETP.LT.AND P6, PT, R12, UR6, !P0 ;  /* 0x000000060c007c0c */ /* 0x000fe4000c7c1270 */
[----:B------:R-:W-:Y:S02]  /*c6120*/  ISETP.LT.AND P4, PT, R13, UR6, !P0 ;  /* 0x000000060d007c0c */ /* 0x000fe4000c781270 */
[----:B------:R-:W-:Y:S01]  /*c6130*/  ISETP.LT.AND P0, PT, R14, UR6, !P0 ;  /* 0x000000060e007c0c */ /* 0x000fe2000c701270 */
[C---:B------:R-:W-:Y:S01]  /*c6140*/  IMAD.WIDE R16, R138.reuse, 0x4, R2 ;  /* 0x000000048a107825 */ /* 0x040fe200078e0202 */
[----:B------:R1:W-:Y:S04]  /*c6150*/  @P3 STG.E desc[UR4][R18.64], R143 ;  /* 0x0000008f12003986 */ /* 0x0003e8000c101904 */
[----:B------:R1:W-:Y:S04]  /*c6160*/  @P5 STG.E desc[UR4][R20.64], R141 ;  /* 0x0000008d14005986 */ /* 0x0003e8000c101904 */
[----:B--2---:R2:W-:Y:S04]  /*c6170*/  @P2 STG.E desc[UR4][R16.64], R140 ;  /* 0x0000008c10002986 */ /* 0x0045e8000c101904 */
[----:B-1----:R-:W4:Y:S04]  /*c6180*/  LDL.LU R143, [R1+0x744] ;  /* 0x00074400018f7983 */ /* 0x002f280000300800 */
[----:B------:R-:W4:Y:S04]  /*c6190*/  LDL.LU R141, [R1+0x1738] ;  /* 0x00173800018d7983 */ /* 0x000f280000300800 */
[----:B--2---:R-:W2:Y:S01]  /*c61a0*/  LDL.LU R140, [R1+0x2038] ;  /* 0x00203800018c7983 */ /* 0x004ea20000300800 */
[----:B------:R-:W-:-:S04]  /*c61b0*/  IMAD.WIDE R18, R138, 0x4, R4 ;  /* 0x000000048a127825 */ /* 0x000fc800078e0204 */
[----:B------:R-:W-:-:S04]  /*c61c0*/  IMAD.WIDE R16, R138, 0x4, R6 ;  /* 0x000000048a107825 */ /* 0x000fc800078e0206 */
[----:B------:R-:W-:Y:S02]  /*c61d0*/  IMAD.WIDE R20, R138, 0x4, R8 ;  /* 0x000000048a147825 */ /* 0x000fe400078e0208 */
[----:B------:R-:W2:Y:S04]  /*c61e0*/  LDL.LU R138, [R1+0x26fc] ;  /* 0x0026fc00018a7983 */ /* 0x000ea80000300800 */
[----:B---3--:R-:W-:Y:S04]  /*c61f0*/  @P6 STG.E desc[UR4][R18.64], R150 ;  /* 0x0000009612006986 */ /* 0x008fe8000c101904 */
[----:B------:R-:W-:Y:S04]  /*c6200*/  @P4 STG.E desc[UR4][R16.64], R148 ;  /* 0x0000009410004986 */ /* 0x000fe8000c101904 */
[----:B----4-:R1:W-:Y:S04]  /*c6210*/  @P0 STG.E desc[UR4][R20.64], R142 ;  /* 0x0000008e14000986 */ /* 0x0103e8000c101904 */
[----:B-1----:R-:W3:Y:S01]  /*c6220*/  LDL.LU R142, [R1+0x1b38] ;  /* 0x001b3800018e7983 */ /* 0x002ee20000300800 */
[----:B------:R-:W-:-:S02]  /*c6230*/  VIADD R0, R10, 0x1a3 ;  /* 0x000001a30a007836 */ /* 0x000fc40000000000 */
[----:B------:R-:W-:Y:S01]  /*c6240*/  IMAD.WIDE R16, R146, 0x4, R2 ;  /* 0x0000000492107825 */ /* 0x000fe200078e0202 */
[----:B------:R-:W4:Y:S02]  /*c6250*/  LDL.LU R149, [R1+0x1338] ;  /* 0x0013380001957983 */ /* 0x000f240000300800 */
[----:B------:R-:W-:Y:S01]  /*c6260*/  ISETP.GE.AND P1, PT, R0, UR7, PT ;  /* 0x0000000700007c0c */ /* 0x000fe2000bf26270 */
[----:B------:R-:W-:Y:S01]  /*c6270*/  VIADD R0, R10, 0x1a4 ;  /* 0x000001a40a007836 */ /* 0x000fe20000000000 */
[----:B------:R-:W4:Y:S02]  /*c6280*/  LDL.LU R150, [R1+0xf48] ;  /* 0x000f480001967983 */ /* 0x000f240000300800 */
[----:B------:R-:W-:Y:S02]  /*c6290*/  ISETP.LT.AND P2, PT, R11, UR6, !P1 ;  /* 0x000000060b007c0c */ /* 0x000fe4000cf41270 */
[----:B------:R-:W-:Y:S01]  /*c62a0*/  ISETP.LT.AND P5, PT, R12, UR6, !P1 ;  /* 0x000000060c007c0c */ /* 0x000fe2000cfa1270 */
[----:B------:R-:W-:Y:S01]  /*c62b0*/  IMAD.WIDE R18, R146, 0x4, R4 ;  /* 0x0000000492127825 */ /* 0x000fe200078e0204 */
[----:B------:R-:W-:Y:S01]  /*c62c0*/  ISETP.GE.AND P3, PT, R0, UR7, PT ;  /* 0x0000000700007c0c */ /* 0x000fe2000bf66270 */
[----:B------:R-:W4:Y:S01]  /*c62d0*/  LDL.LU R148, [R1+0xb48] ;  /* 0x000b480001947983 */ /* 0x000f220000300800 */
[----:B------:R-:W-:-:S02]  /*c62e0*/  ISETP.LT.AND P0, PT, R13, UR6, !P1 ;  /* 0x000000060d007c0c */ /* 0x000fc4000cf01270 */
[----:B------:R-:W-:Y:S02]  /*c62f0*/  ISETP.LT.AND P1, PT, R14, UR6, !P1 ;  /* 0x000000060e007c0c */ /* 0x000fe4000cf21270 */
[----:B------:R-:W-:Y:S02]  /*c6300*/  ISETP.LT.AND P6, PT, R11, UR6, !P3 ;  /* 0x000000060b007c0c */ /* 0x000fe4000dfc1270 */
[----:B------:R-:W-:Y:S01]  /*c6310*/  ISETP.LT.AND P4, PT, R12, UR6, !P3 ;  /* 0x000000060c007c0c */ /* 0x000fe2000df81270 */
[----:B------:R1:W-:Y:S04]  /*c6320*/  @P2 STG.E desc[UR4][R16.64], R147 ;  /* 0x0000009310002986 */ /* 0x0003e8000c101904 */
[----:B------:R1:W-:Y:S01]  /*c6330*/  @P5 STG.E desc[UR4][R18.64], R145 ;  /* 0x0000009112005986 */ /* 0x0003e2000c101904 */
[----:B------:R-:W-:-:S04]  /*c6340*/  IMAD.WIDE R20, R139, 0x4, R2 ;  /* 0x000000048b147825 */ /* 0x000fc800078e0202 */
[----:B-1----:R-:W-:-:S04]  /*c6350*/  IMAD.WIDE R16, R146, 0x4, R6 ;  /* 0x0000000492107825 */ /* 0x002fc800078e0206 */
[----:B------:R-:W-:Y:S01]  /*c6360*/  IMAD.WIDE R18, R146, 0x4, R8 ;  /* 0x0000000492127825 */ /* 0x000fe200078e0208 */
[----:B------:R1:W-:Y:S03]  /*c6370*/  @P0 STG.E desc[UR4][R16.64], R144 ;  /* 0x0000009010000986 */ /* 0x0003e6000c101904 */
[----:B------:R-:W-:Y:S01]  /*c6380*/  IMAD.WIDE R22, R139, 0x4, R4 ;  /* 0x000000048b167825 */ /* 0x000fe200078e0204 */
[----:B------:R-:W4:Y:S04]  /*c6390*/  LDL.LU R145, [R1+0x348] ;  /* 0x0003480001917983 */ /* 0x000f280000300800 */
[----:B------:R-:W4:Y:S04]  /*c63a0*/  LDL.LU R147, [R1+0x2704] ;  /* 0x0027040001937983 */ /* 0x000f280000300800 */
[----:B------:R-:W4:Y:S01]  /*c63b0*/  LDL.LU R146, [R1+0x748] ;  /* 0x0007480001927983 */ /* 0x000f220000300800 */
[----:B------:R-:W-:Y:S01]  /*c63c0*/  ISETP.LT.AND P5, PT, R13, UR6, !P3 ;  /* 0x000000060d007c0c */ /* 0x000fe2000dfa1270 */
[----:B-1----:R-:W-:-:S02]  /*c63d0*/  IMAD.WIDE R16, R139, 0x4, R6 ;  /* 0x000000048b107825 */ /* 0x002fc400078e0206 */
[----:B------:R-:W-:Y:S04]  /*c63e0*/  @P1 STG.E desc[UR4][R18.64], R143 ;  /* 0x0000008f12001986 */ /* 0x000fe8000c101904 */
[----:B------:R-:W-:Y:S04]  /*c63f0*/  @P6 STG.E desc[UR4][R20.64], R141 ;  /* 0x0000008d14006986 */ /* 0x000fe8000c101904 */
[----:B--2---:R1:W-:Y:S04]  /*c6400*/  @P4 STG.E desc[UR4][R22.64], R140 ;  /* 0x0000008c16004986 */ /* 0x0043e8000c101904 */
[----:B-1----:R-:W2:Y:S04]  /*c6410*/  LDL.LU R140, [R1+0x173c] ;  /* 0x00173c00018c7983 */ /* 0x002ea80000300800 */
[----:B------:R-:W2:Y:S04]  /*c6420*/  LDL.LU R144, [R1+0x2700] ;  /* 0x0027000001907983 */ /* 0x000ea80000300800 */
[----:B------:R-:W2:Y:S04]  /*c6430*/  LDL.LU R143, [R1+0x203c] ;  /* 0x00203c00018f7983 */ /* 0x000ea80000300800 */
[----:B------:R-:W2:Y:S04]  /*c6440*/  LDL.LU R141, [R1+0x1b3c] ;  /* 0x001b3c00018d7983 */ /* 0x000ea80000300800 */
[----:B---3--:R1:W-:Y:S02]  /*c6450*/  @P5 STG.E desc[UR4][R16.64], R142 ;  /* 0x0000008e10005986 */ /* 0x0083e4000c101904 */
[----:B-1----:R-:W-:-:S02]  /*c6460*/  IMAD.WIDE R16, R139, 0x4, R8 ;  /* 0x000000048b107825 */ /* 0x002fc400078e0208 */
[----:B------:R-:W3:Y:S04]  /*c6470*/  LDL.LU R142, [R1+0x133c] ;  /* 0x00133c00018e7983 */ /* 0x000ee80000300800 */
[----:B------:R-:W3:Y:S01]  /*c6480*/  LDL.LU R139, [R1+0xf4c] ;  /* 0x000f4c00018b7983 */ /* 0x000ee20000300800 */
[----:B------:R-:W-:Y:S01]  /*c6490*/  VIADD R0, R10, 0x1a5 ;  /* 0x000001a50a007836 */ /* 0x000fe20000000000 */
[----:B------:R-:W-:-:S04]  /*c64a0*/  ISETP.LT.AND P3, PT, R14, UR6, !P3 ;  /* 0x000000060e007c0c */ /* 0x000fc8000df61270 */
[----:B------:R-:W-:Y:S01]  /*c64b0*/  ISETP.GE.AND P2, PT, R0, UR7, PT ;  /* 0x0000000700007c0c */ /* 0x000fe2000bf46270 */
[----:B------:R-:W-:-:S03]  /*c64c0*/  VIADD R0, R10, 0x1a6 ;  /* 0x000001a60a007836 */ /* 0x000fc60000000000 */
[----:B------:R-:W-:Y:S02]  /*c64d0*/  ISETP.LT.AND P6, PT, R11, UR6, !P2 ;  /* 0x000000060b007c0c */ /* 0x000fe4000d7c1270 */
[----:B------:R-:W-:Y:S02]  /*c64e0*/  ISETP.LT.AND P1, PT, R12, UR6, !P2 ;  /* 0x000000060c007c0c */ /* 0x000fe4000d721270 */
[----:B------:R-:W-:Y:S02]  /*c64f0*/  ISETP.LT.AND P4, PT, R13, UR6, !P2 ;  /* 0x000000060d007c0c */ /* 0x000fe4000d781270 */
[----:B------:R-:W-:Y:S01]  /*c6500*/  ISETP.GE.AND P0, PT, R0, UR7, PT ;  /* 0x0000000700007c0c */ /* 0x000fe2000bf06270 */
[----:B------:R-:W-:Y:S01]  /*c6510*/  IMAD.WIDE R18, R138, 0x4, R2 ;  /* 0x000000048a127825 */ /* 0x000fe200078e0202 */
[----:B------:R-:W-:Y:S01]  /*c6520*/  ISETP.LT.AND P2, PT, R14, UR6, !P2 ;  /* 0x000000060e007c0c */ /* 0x000fe2000d741270 */
[----:B----4-:R-:W-:Y:S01]  /*c6530*/  @P3 STG.E desc[UR4][R16.64], R149 ;  /* 0x0000009510003986 */ /* 0x010fe2000c101904 */
[----:B------:R-:W-:Y:S01]  /*c6540*/  ISETP.LT.AND P3, PT, R11, UR6, !P0 ;  /* 0x000000060b007c0c */ /* 0x000fe2000c761270 */
[----:B------:R-:W-:-:S04]  /*c6550*/  IMAD.WIDE R20, R138, 0x4, R4 ;  /* 0x000000048a147825 */ /* 0x000fc800078e0204 */
[----:B------:R-:W-:Y:S01]  /*c6560*/  IMAD.WIDE R22, R138, 0x4, R6 ;  /* 0x000000048a167825 */ /* 0x000fe200078e0206 */
[----:B------:R1:W-:Y:S03]  /*c6570*/  @P6 STG.E desc[UR4][R18.64], R150 ;  /* 0x0000009612006986 */ /* 0x0003e6000c101904 */
[----:B------:R-:W-:Y:S01]  /*c6580*/  VIADD R15, R10, 0x1a7 ;  /* 0x000001a70a0f7836 */ /* 0x000fe20000000000 */
[----:B------:R4:W-:Y:S04]  /*c6590*/  @P1 STG.E desc[UR4][R20.64], R148 ;  /* 0x0000009414001986 */ /* 0x0009e8000c101904 */
[----:B------:R-:W-:Y:S01]  /*c65a0*/  @P4 STG.E desc[UR4][R22.64], R145 ;  /* 0x0000009116004986 */ /* 0x000fe2000c101904 */
[----:B------:R-:W-:Y:S01]  /*c65b0*/  ISETP.LT.AND P4, PT, R12, UR6, !P0 ;  /* 0x000000060c007c0c */ /* 0x000fe2000c781270 */
[----:B-1----:R-:W-:Y:S01]  /*c65c0*/  IMAD.WIDE R18, R138, 0x4, R8 ;  /* 0x000000048a127825 */ /* 0x002fe200078e0208 */
[----:B------:R-:W-:Y:S01]  /*c65d0*/  ISETP.GE.AND P5, PT, R15, UR7, PT ;  /* 0x000000070f007c0c */ /* 0x000fe2000bfa6270 */
[----:B----4-:R-:W4:Y:S01]  /*c65e0*/  LDL.LU R148, [R1+0xb4c] ;  /* 0x000b4c0001947983 */ /* 0x010f220000300800 */
[----:B------:R-:W-:-:S02]  /*c65f0*/  ISETP.LT.AND P1, PT, R13, UR6, !P0 ;  /* 0x000000060d007c0c */ /* 0x000fc4000c721270 */
[----:B------:R-:W-:Y:S01]  /*c6600*/  ISETP.LT.AND P0, PT, R14, UR6, !P0 ;  /* 0x000000060e007c0c */ /* 0x000fe2000c701270 */
[----:B------:R-:W4:Y:S01]  /*c6610*/  LDL.LU R138, [R1+0x2708] ;  /* 0x00270800018a7983 */ /* 0x000f220000300800 */
[----:B------:R-:W-:-:S03]  /*c6620*/  ISETP.LT.AND P6, PT, R11, UR6, !P5 ;  /* 0x000000060b007c0c */ /* 0x000fc6000efc1270 */
[----:B------:R1:W-:Y:S04]  /*c6630*/  @P2 STG.E desc[UR4][R18.64], R146 ;  /* 0x0000009212002986 */ /* 0x0003e8000c101904 */
[----:B-1----:R-:W4:Y:S01]  /*c6640*/  LDL.LU R146, [R1+0x34c] ;  /* 0x00034c0001927983 */ /* 0x002f220000300800 */
[----:B--2---:R-:W-:-:S05]  /*c6650*/  IMAD.WIDE R16, R144, 0x4, R2 ;  /* 0x0000000490107825 */ /* 0x004fca00078e0202 */
[----:B------:R1:W-:Y:S01]  /*c6660*/  @P3 STG.E desc[UR4][R16.64], R140 ;  /* 0x0000008c10003986 */ /* 0x0003e2000c101904 */
[----:B------:R-:W-:-:S04]  /*c6670*/  IMAD.WIDE R20, R144, 0x4, R4 ;  /* 0x0000000490147825 */ /* 0x000fc800078e0204 */
[C---:B------:R-:W-:Y:S01]  /*c6680*/  IMAD.WIDE R18, R144.reuse, 0x4, R6 ;  /* 0x0000000490127825 */ /* 0x040fe200078e0206 */
[----:B------:R2:W-:Y:S04]  /*c6690*/  @P4 STG.E desc[UR4][R20.64], R143 ;  /* 0x0000008f14004986 */ /* 0x0005e8000c101904 */
[----:B-1----:R-:W4:Y:S01]  /*c66a0*/  LDL.LU R140, [R1+0x74c] ;  /* 0x00074c00018c7983 */ /* 0x002f220000300800 */
[----:B------:R-:W-:-:S03]  /*c66b0*/  IMAD.WIDE R16, R144, 0x4, R8 ;  /* 0x0000000490107825 */ /* 0x000fc600078e0208 */
[----:B------:R-:W4:Y:S01]  /*c66c0*/  LDL.LU R145, [R1+0x1740] ;  /* 0x0017400001917983 */ /* 0x000f220000300800 */
[----:B--2---:R-:W-:-:S03]  /*c66d0*/  IMAD.WIDE R20, R147, 0x4, R2 ;  /* 0x0000000493147825 */ /* 0x004fc600078e0202 */
[----:B------:R-:W2:Y:S04]  /*c66e0*/  LDL.LU R144, [R1+0x2040] ;  /* 0x0020400001907983 */ /* 0x000ea80000300800 */
[----:B------:R1:W-:Y:S04]  /*c66f0*/  @P1 STG.E desc[UR4][R18.64], R141 ;  /* 0x0000008d12001986 */ /* 0x0003e8000c101904 */
[----:B------:R-:W2:Y:S04]  /*c6700*/  LDL.LU R143, [R1+0x1b40] ;  /* 0x001b4000018f7983 */ /* 0x000ea80000300800 */
[----:B-1----:R-:W2:Y:S04]  /*c6710*/  LDL.LU R141, [R1+0x1340] ;  /* 0x00134000018d7983 */ /* 0x002ea80000300800 */
[----:B---3--:R1:W-:Y:S04]  /*c6720*/  @P0 STG.E desc[UR4][R16.64], R142 ;  /* 0x0000008e10000986 */ /* 0x0083e8000c101904 */
[----:B------:R3:W-:Y:S04]  /*c6730*/  @P6 STG.E desc[UR4][R20.64], R139 ;  /* 0x0000008b14006986 */ /* 0x0007e8000c101904 */
[----:B-1----:R-:W2:Y:S04]  /*c6740*/  LDL.LU R142, [R1+0xf50] ;  /* 0x000f5000018e7983 */ /* 0x002ea80000300800 */
[----:B---3--:R-:W3:Y:S01]  /*c6750*/  LDL.LU R139, [R1+0x270c] ;  /* 0x00270c00018b7983 */ /* 0x008ee20000300800 */
[----:B------:R-:W-:Y:S01]  /*c6760*/  ISETP.LT.AND P3, PT, R12, UR6, !P5 ;  /* 0x000000060c007c0c */ /* 0x000fe2000ef61270 */
[----:B------:R-:W-:Y:S01]  /*c6770*/  VIADD R0, R10, 0x1a8 ;  /* 0x000001a80a007836 */ /* 0x000fe20000000000 */
[----:B------:R-:W-:Y:S01]  /*c6780*/  ISETP.LT.AND P1, PT, R13, UR6, !P5 ;  /* 0x000000060d007c0c */ /* 0x000fe2000ef21270 */
[C---:B------:R-:W-:Y:S01]  /*c6790*/  IMAD.WIDE R18, R147.reuse, 0x4, R4 ;  /* 0x0000000493127825 */ /* 0x040fe200078e0204 */
[----:B------:R-:W-:Y:S01]  /*c67a0*/  ISETP.LT.AND P5, PT, R14, UR6, !P5 ;  /* 0x000000060e007c0c */ /* 0x000fe2000efa1270 */
[----:B------:R-:W3:Y:S01]  /*c67b0*/  LDL.LU R150, [R1+0xb50] ;  /* 0x000b500001967983 */ /* 0x000ee20000300800 */
[----:B------:R-:W-:Y:S01]  /*c67c0*/  ISETP.GE.AND P2, PT, R0, UR7, PT ;  /* 0x0000000700007c0c */ /* 0x000fe2000bf46270 */
[----:B------:R-:W-:-:S03]  /*c67d0*/  IMAD.WIDE R16, R147, 0x4, R6 ;  /* 0x0000000493107825 */ /* 0x000fc600078e0206 */
[----:B------:R-:W-:Y:S01]  /*c67e0*/  ISETP.LT.AND P4, PT, R11, UR6, !P2 ;  /* 0x000000060b007c0c */ /* 0x000fe2000d781270 */
[----:B------:R-:W-:Y:S01]  /*c67f0*/  VIADD R15, R10, 0x1a9 ;  /* 0x000001a90a0f7836 */ /* 0x000fe20000000000 */
[----:B------:R-:W-:-:S04]  /*c6800*/  ISETP.LT.AND P6, PT, R12, UR6, !P2 ;  /* 0x000000060c007c0c */ /* 0x000fc8000d7c1270 */
[----:B------:R-:W-:Y:S01]  /*c6810*/  ISETP.GE.AND P0, PT, R15, UR7, PT ;  /* 0x000000070f007c0c */ /* 0x000fe2000bf06270 */
[----:B----4-:R1:W-:Y:S02]  /*c6820*/  @P3 STG.E desc[UR4][R18.64], R148 ;  /* 0x0000009412003986 */ /* 0x0103e4000c101904 */
[----:B-1----:R-:W-:Y:S02]  /*c6830*/  IMAD.WIDE R18, R147, 0x4, R8 ;  /* 0x0000000493127825 */ /* 0x002fe400078e0208 */
[----:B------:R-:W4:Y:S04]  /*c6840*/  LDL.LU R148, [R1+0x750] ;  /* 0x0007500001947983 */ /* 0x000f280000300800 */
[----:B------:R1:W-:Y:S01]  /*c6850*/  @P1 STG.E desc[UR4][R16.64], R146 ;  /* 0x0000009210001986 */ /* 0x0003e2000c101904 */
[----:B------:R-:W-:-:S02]  /*c6860*/  ISETP.LT.AND P1, PT, R13, UR6, !P2 ;  /* 0x000000060d007c0c */ /* 0x000fc4000d721270 */
[----:B------:R-:W-:Y:S01]  /*c6870*/  ISETP.LT.AND P2, PT, R14, UR6, !P2 ;  /* 0x000000060e007c0c */ /* 0x000fe2000d741270 */
[----:B------:R-:W-:-:S04]  /*c6880*/  IMAD.WIDE R20, R138, 0x4, R4 ;  /* 0x000000048a147825 */ /* 0x000fc800078e0204 */
[----:B-1----:R-:W-:Y:S01]  /*c6890*/  IMAD.WIDE R16, R138, 0x4, R2 ;  /* 0x000000048a107825 */ /* 0x002fe200078e0202 */
[----:B------:R1:W-:Y:S04]  /*c68a0*/  @P5 STG.E desc[UR4][R18.64], R140 ;  /* 0x0000008c12005986 */ /* 0x0003e8000c101904 */
[----:B------:R2:W-:Y:S01]  /*c68b0*/  @P4 STG.E desc[UR4][R16.64], R145 ;  /* 0x0000009110004986 */ /* 0x0005e2000c101904 */
[----:B------:R-:W-:-:S03]  /*c68c0*/  ISETP.LT.AND P4, PT, R11, UR6, !P0 ;  /* 0x000000060b007c0c */ /* 0x000fc6000c781270 */
[----:B-1----:R-:W4:Y:S04]  /*c68d0*/  LDL.LU R140, [R1+0x350] ;  /* 0x00035000018c7983 */ /* 0x002f280000300800 */
[----:B------:R-:W4:Y:S01]  /*c68e0*/  LDL.LU R146, [R1+0x2710] ;  /* 0x0027100001927983 */ /* 0x000f220000300800 */
[----:B------:R-:W-:-:S03]  /*c68f0*/  IMAD.WIDE R18, R138, 0x4, R6 ;  /* 0x000000048a127825 */ /* 0x000fc600078e0206 */
[----:B------:R-:W4:Y:S04]  /*c6900*/  LDL.LU R147, [R1+0x1744] ;  /* 0x0017440001937983 */ /* 0x000f280000300800 */
[----:B--2---:R1:W-:Y:S04]  /*c6910*/  @P6 STG.E desc[UR4][R20.64], R144 ;  /* 0x0000009014006986 */ /* 0x0043e8000c101904 */
[----:B------:R-:W2:Y:S04]  /*c6920*/  LDL.LU R145, [R1+0x2044] ;  /* 0x0020440001917983 */ /* 0x000ea80000300800 */
[----:B------:R1:W-:Y:S02]  /*c6930*/  @P1 STG.E desc[UR4][R18.64], R143 ;  /* 0x0000008f12001986 */ /* 0x0003e4000c101904 */
[----:B-1----:R-:W-:-:S02]  /*c6940*/  IMAD.WIDE R20, R138, 0x4, R8 ;  /* 0x000000048a147825 */ /* 0x002fc400078e0208 */
[----:B------:R-:W2:Y:S04]  /*c6950*/  LDL.LU R138, [R1+0x2714] ;  /* 0x00271400018a7983 */ /* 0x000ea80000300800 */
[----:B------:R-:W2:Y:S04]  /*c6960*/  LDL.LU R144, [R1+0x1b44] ;  /* 0x001b440001907983 */ /* 0x000ea80000300800 */
[----:B------:R1:W-:Y:S04]  /*c6970*/  @P2 STG.E desc[UR4][R20.64], R141 ;  /* 0x0000008d14002986 */ /* 0x0003e8000c101904 */
[----:B------:R-:W2:Y:S01]  /*c6980*/  LDL.LU R143, [R1+0x1344] ;  /* 0x00134400018f7983 */ /* 0x000ea20000300800 */
[----:B---3--:R-:W-:-:S04]  /*c6990*/  IMAD.WIDE R16, R139, 0x4, R2 ;  /* 0x000000048b107825 */ /* 0x008fc800078e0202 */
[C---:B------:R-:W-:Y:S01]  /*c69a0*/  IMAD.WIDE R18, R139.reuse, 0x4, R4 ;  /* 0x000000048b127825 */ /* 0x040fe200078e0204 */
[----:B------:R3:W-:Y:S03]  /*c69b0*/  @P4 STG.E desc[UR4][R16.64], R142 ;  /* 0x0000008e10004986 */ /* 0x0007e6000c101904 */
[----:B-1----:R-:W-:-:S04]  /*c69c0*/  IMAD.WIDE R20, R139, 0x4, R8 ;  /* 0x000000048b147825 */ /* 0x002fc800078e0208 */
[----:B---3--:R-:W-:Y:S01]  /*c69d0*/  IMAD.WIDE R16, R139, 0x4, R6 ;  /* 0x000000048b107825 */ /* 0x008fe200078e0206 */
[----:B------:R-:W3:Y:S04]  /*c69e0*/  LDL.LU R142, [R1+0xf54] ;  /* 0x000f5400018e7983 */ /* 0x000ee80000300800 */
[----:B------:R-:W3:Y:S01]  /*c69f0*/  LDL.LU R139, [R1+0xb54] ;  /* 0x000b5400018b7983 */ /* 0x000ee20000300800 */
[----:B------:R-:W-:Y:S01]  /*c6a00*/  ISETP.LT.AND P6, PT, R12, UR6, !P0 ;  /* 0x000000060c007c0c */ /* 0x000fe2000c7c1270 */
[----:B------:R-:W-:Y:S01]  /*c6a10*/  VIADD R0, R10, 0x1aa ;  /* 0x000001aa0a007836 */ /* 0x000fe20000000000 */
[----:B------:R-:W-:Y:S01]  /*c6a20*/  ISETP.LT.AND P5, PT, R13, UR6, !P0 ;  /* 0x000000060d007c0c */ /* 0x000fe2000c7a1270 */
[----:B------:R-:W3:Y:S01]  /*c6a30*/  LDL.LU R141, [R1+0x2718] ;  /* 0x00271800018d7983 */ /* 0x000ee20000300800 */
[----:B------:R-:W-:-:S02]  /*c6a40*/  ISETP.LT.AND P0, PT, R14, UR6, !P0 ;  /* 0x000000060e007c0c */ /* 0x000fc4000c701270 */
[----:B------:R-:W-:Y:S01]  /*c6a50*/  ISETP.GE.AND P3, PT, R0, UR7, PT ;  /* 0x0000000700007c0c */ /* 0x000fe2000bf66270 */
[----:B------:R-:W-:-:S03]  /*c6a60*/  VIADD R0, R10, 0x1ab ;  /* 0x000001ab0a007836 */ /* 0x000fc60000000000 */
[----:B------:R-:W-:Y:S02]  /*c6a70*/  ISETP.LT.AND P2, PT, R11, UR6, !P3 ;  /* 0x000000060b007c0c */ /* 0x000fe4000df41270 */
[----:B------:R-:W-:Y:S01]  /*c6a80*/  ISETP.LT.AND P4, PT, R12, UR6, !P3 ;  /* 0x000000060c007c0c */ /* 0x000fe2000df81270 */
[----:B------:R-:W-:Y:S01]  /*c6a90*/  @P6 STG.E desc[UR4][R18.64], R150 ;  /* 0x0000009612006986 */ /* 0x000fe2000c101904 */
[----:B------:R-:W-:-:S03]  /*c6aa0*/  ISETP.GE.AND P1, PT, R0, UR7, PT ;  /* 0x0000000700007c0c */ /* 0x000fc6000bf26270 */
[----:B----4-:R1:W-:Y:S01]  /*c6ab0*/  @P5 STG.E desc[UR4][R16.64], R148 ;  /* 0x0000009410005986 */ /* 0x0103e2000c101904 */
[----:B------:R-:W-:Y:S02]  /*c6ac0*/  ISETP.LT.AND P6, PT, R11, UR6, !P1 ;  /* 0x000000060b007c0c */ /* 0x000fe4000cfc1270 */
[----:B------:R-:W-:Y:S01]  /*c6ad0*/  ISETP.LT.AND P5, PT, R12, UR6, !P1 ;  /* 0x000000060c007c0c */ /* 0x000fe2000cfa1270 */
[----:B------:R4:W-:Y:S01]  /*c6ae0*/  @P0 STG.E desc[UR4][R20.64], R140 ;  /* 0x0000008c14000986 */ /* 0x0009e2000c101904 */
[----:B------:R-:W-:Y:S02]  /*c6af0*/  ISETP.LT.AND P0, PT, R13, UR6, !P3 ;  /* 0x000000060d007c0c */ /* 0x000fe4000df01270 */
[----:B------:R-:W-:Y:S01]  /*c6b00*/  ISETP.LT.AND P3, PT, R14, UR6, !P3 ;  /* 0x000000060e007c0c */ /* 0x000fe2000df61270 */
[----:B-1----:R-:W-:-:S04]  /*c6b10*/  IMAD.WIDE R16, R146, 0x4, R2 ;  /* 0x0000000492107825 */ /* 0x002fc800078e0202 */
[C---:B------:R-:W-:Y:S01]  /*c6b20*/  IMAD.WIDE R18, R146.reuse, 0x4, R4 ;  /* 0x0000000492127825 */ /* 0x040fe200078e0204 */
[----:B----4-:R-:W4:Y:S04]  /*c6b30*/  LDL.LU R140, [R1+0x754] ;  /* 0x00075400018c7983 */ /* 0x010f280000300800 */
[----:B------:R1:W-:Y:S04]  /*c6b40*/  @P2 STG.E desc[UR4][R16.64], R147 ;  /* 0x0000009310002986 */ /* 0x0003e8000c101904 */
[----:B--2---:R2:W-:Y:S04]  /*c6b50*/  @P4 STG.E desc[UR4][R18.64], R145 ;  /* 0x0000009112004986 */ /* 0x0045e8000c101904 */
[----:B------:R-:W4:Y:S01]  /*c6b60*/  LDL.LU R149, [R1+0x354] ;  /* 0x0003540001957983 */ /* 0x000f220000300800 */
[----:B-1----:R-:W-:-:S03]  /*c6b70*/  IMAD.WIDE R16, R146, 0x4, R6 ;  /* 0x0000000492107825 */ /* 0x002fc600078e0206 */
[----:B------:R-:W4:Y:S01]  /*c6b80*/  LDL.LU R150, [R1+0x1748] ;  /* 0x0017480001967983 */ /* 0x000f220000300800 */
[----:B--2---:R-:W-:-:S03]  /*c6b90*/  IMAD.WIDE R18, R146, 0x4, R8 ;  /* 0x0000000492127825 */ /* 0x004fc600078e0208 */
[----:B------:R-:W2:Y:S01]  /*c6ba0*/  LDL.LU R148, [R1+0x2048] ;  /* 0x0020480001947983 */ /* 0x000ea20000300800 */
[----:B------:R-:W-:-:S03]  /*c6bb0*/  IMAD.WIDE R20, R138, 0x4, R2 ;  /* 0x000000048a147825 */ /* 0x000fc600078e0202 */
[----:B------:R-:W2:Y:S01]  /*c6bc0*/  LDL.LU R145, [R1+0x1b48] ;  /* 0x001b480001917983 */ /* 0x000ea20000300800 */
[----:B------:R-:W-:-:S03]  /*c6bd0*/  IMAD.WIDE R22, R138, 0x4, R4 ;  /* 0x000000048a167825 */ /* 0x000fc600078e0204 */
[----:B------:R-:W-:Y:S04]  /*c6be0*/  @P0 STG.E desc[UR4][R16.64], R144 ;  /* 0x0000009010000986 */ /* 0x000fe8000c101904 */
[----:B------:R-:W2:Y:S04]  /*c6bf0*/  LDL.LU R147, [R1+0x2720] ;  /* 0x0027200001937983 */ /* 0x000ea80000300800 */
[----:B------:R1:W-:Y:S04]  /*c6c00*/  @P3 STG.E desc[UR4][R18.64], R143 ;  /* 0x0000008f12003986 */ /* 0x0003e8000c101904 */
[----:B-1----:R-:W2:Y:S04]  /*c6c10*/  LDL.LU R143, [R1+0x1348] ;  /* 0x00134800018f7983 */ /* 0x002ea80000300800 */
[----:B---3--:R-:W-:Y:S04]  /*c6c20*/  @P6 STG.E desc[UR4][R20.64], R142 ;  /* 0x0000008e14006986 */ /* 0x008fe8000c101904 */
[----:B------:R1:W-:Y:S04]  /*c6c30*/  @P5 STG.E desc[UR4][R22.64], R139 ;  /* 0x0000008b16005986 */ /* 0x0003e8000c101904 */
[----:B-1----:R-:W3:Y:S04]  /*c6c40*/  LDL.LU R139, [R1+0xf58] ;  /* 0x000f5800018b7983 */ /* 0x002ee80000300800 */
[----:B------:R-:W3:Y:S04]  /*c6c50*/  LDL.LU R146, [R1+0x271c] ;  /* 0x00271c0001927983 */ /* 0x000ee80000300800 */
[----:B------:R-:W3:Y:S04]  /*c6c60*/  LDL.LU R144, [R1+0xb58] ;  /* 0x000b580001907983 */ /* 0x000ee80000300800 */
[----:B------:R-:W3:Y:S01]  /*c6c70*/  LDL.LU R142, [R1+0x758] ;  /* 0x00075800018e7983 */ /* 0x000ee20000300800 */
[----:B------:R-:W-:Y:S01]  /*c6c80*/  ISETP.LT.AND P4, PT, R13, UR6, !P1 ;  /* 0x000000060d007c0c */ /* 0x000fe2000cf81270 */
[----:B------:R-:W-:Y:S01]  /*c6c90*/  VIADD R0, R10, 0x1ac ;  /* 0x000001ac0a007836 */ /* 0x000fe20000000000 */
[----:B------:R-:W-:Y:S01]  /*c6ca0*/  ISETP.LT.AND P1, PT, R14, UR6, !P1 ;  /* 0x000000060e007c0c */ /* 0x000fe2000cf21270 */
[----:B------:R-:W-:-:S03]  /*c6cb0*/  IMAD.WIDE R16, R138, 0x4, R6 ;  /* 0x000000048a107825 */ /* 0x000fc600078e0206 */
[----:B------:R-:W-:-:S04]  /*c6cc0*/  ISETP.GE.AND P2, PT, R0, UR7, PT ;  /* 0x0000000700007c0c */ /* 0x000fc8000bf46270 */
[----:B------:R-:W-:Y:S02]  /*c6cd0*/  ISETP.LT.AND P6, PT, R11, UR6, !P2 ;  /* 0x000000060b007c0c */ /* 0x000fe4000d7c1270 */
[----:B------:R-:W-:Y:S01]  /*c6ce0*/  ISETP.LT.AND P3, PT, R12, UR6, !P2 ;  /* 0x000000060c007c0c */ /* 0x000fe2000d761270 */
[----:B------:R-:W-:Y:S01]  /*c6cf0*/  VIADD R0, R10, 0x1ad ;  /* 0x000001ad0a007836 */ /* 0x000fe20000000000 */
[----:B------:R-:W-:Y:S02]  /*c6d00*/  ISETP.LT.AND P5, PT, R13, UR6, !P2 ;  /* 0x000000060d007c0c */ /* 0x000fe4000d7a1270 */
[----:B------:R-:W-:Y:S01]  /*c6d10*/  ISETP.LT.AND P2, PT, R14, UR6, !P2 ;  /* 0x000000060e007c0c */ /* 0x000fe2000d741270 */
[----:B------:R-:W-:Y:S01]  /*c6d20*/  IMAD.WIDE R18, R141, 0x4, R2 ;  /* 0x000000048d127825 */ /* 0x000fe200078e0202 */
[----:B------:R-:W-:-:S03]  /*c6d30*/  ISETP.GE.AND P0, PT, R0, UR7, PT ;  /* 0x0000000700007c0c */ /* 0x000fc6000bf06270 */
[----:B------:R-:W-:-:S04]  /*c6d40*/  IMAD.WIDE R20, R141, 0x4, R4 ;  /* 0x000000048d147825 */ /* 0x000fc800078e0204 */
[----:B------:R-:W-:Y:S01]  /*c6d50*/  IMAD.WIDE R22, R141, 0x4, R6 ;  /* 0x000000048d167825 */ /* 0x000fe200078e0206 */
[----:B----4-:R1:W-:Y:S03]  /*c6d60*/  @P4 STG.E desc[UR4][R16.64], R140 ;  /* 0x0000008c10004986 */ /* 0x0103e6000c101904 */
[----:B-1----:R-:W-:Y:S01]  /*c6d70*/  IMAD.WIDE R16, R138, 0x4, R8 ;  /* 0x000000048a107825 */ /* 0x002fe200078e0208 */
[----:B------:R-:W4:Y:S04]  /*c6d80*/  LDL.LU R140, [R1+0x358] ;  /* 0x00035800018c7983 */ /* 0x000f280000300800 */
[----:B------:R-:W4:Y:S04]  /*c6d90*/  LDL.LU R138, [R1+0x174c] ;  /* 0x00174c00018a7983 */ /* 0x000f280000300800 */
[----:B------:R-:W-:Y:S01]  /*c6da0*/  @P1 STG.E desc[UR4][R16.64], R149 ;  /* 0x0000009510001986 */ /* 0x000fe2000c101904 */
[----:B------:R-:W-:-:S03]  /*c6db0*/  ISETP.LT.AND P1, PT, R11, UR6, !P0 ;  /* 0x000000060b007c0c */ /* 0x000fc6000c721270 */
[----:B------:R1:W-:Y:S04]  /*c6dc0*/  @P6 STG.E desc[UR4][R18.64], R150 ;  /* 0x0000009612006986 */ /* 0x0003e8000c101904 */
[----:B--2---:R2:W-:Y:S04]  /*c6dd0*/  @P3 STG.E desc[UR4][R20.64], R148 ;  /* 0x0000009414003986 */ /* 0x0045e8000c101904 */
[----:B------:R-:W-:Y:S01]  /*c6de0*/  @P5 STG.E desc[UR4][R22.64], R145 ;  /* 0x0000009116005986 */ /* 0x000fe2000c101904 */
[----:B-1----:R-:W-:-:S03]  /*c6df0*/  IMAD.WIDE R18, R141, 0x4, R8 ;  /* 0x000000048d127825 */ /* 0x002fc600078e0208 */
[----:B--2---:R-:W2:Y:S04]  /*c6e00*/  LDL.LU R148, [R1+0x204c] ;  /* 0x00204c0001947983 */ /* 0x004ea80000300800 */
[----:B------:R-:W2:Y:S04]  /*c6e10*/  LDL.LU R141, [R1+0x2724] ;  /* 0x00272400018d7983 */ /* 0x000ea80000300800 */
[----:B------:R1:W-:Y:S01]  /*c6e20*/  @P2 STG.E desc[UR4][R18.64], R143 ;  /* 0x0000008f12002986 */ /* 0x0003e2000c101904 */
[----:B------:R-:W-:Y:S02]  /*c6e30*/  ISETP.LT.AND P5, PT, R12, UR6, !P0 ;  /* 0x000000060c007c0c */ /* 0x000fe4000c7a1270 */
[----:B------:R-:W-:Y:S01]  /*c6e40*/  ISETP.LT.AND P3, PT, R13, UR6, !P0 ;  /* 0x000000060d007c0c */ /* 0x000fe2000c761270 */
[----:B-1----:R-:W2:Y:S01]  /*c6e50*/  LDL.LU R143, [R1+0x1b4c] ;  /* 0x001b4c00018f7983 */ /* 0x002ea20000300800 */
[----:B---3--:R-:W-:-:S05]  /*c6e60*/  IMAD.WIDE R16, R146, 0x4, R2 ;  /* 0x0000000492107825 */ /* 0x008fca00078e0202 */
[----:B------:R1:W-:Y:S01]  /*c6e70*/  @P1 STG.E desc[UR4][R16.64], R139 ;  /* 0x0000008b10001986 */ /* 0x0003e2000c101904 */
[----:B------:R-:W-:-:S04]  /*c6e80*/  IMAD.WIDE R20, R146, 0x4, R4 ;  /* 0x0000000492147825 */ /* 0x000fc800078e0204 */
[C---:B------:R-:W-:Y:S01]  /*c6e90*/  IMAD.WIDE R18, R146.reuse, 0x4, R6 ;  /* 0x0000000492127825 */ /* 0x040fe200078e0206 */
[----:B-1----:R-:W3:Y:S04]  /*c6ea0*/  LDL.LU R139, [R1+0x134c] ;  /* 0x00134c00018b7983 */ /* 0x002ee80000300800 */
[----:B------:R-:W3:Y:S04]  /*c6eb0*/  LDL.LU R145, [R1+0xf5c] ;  /* 0x000f5c0001917983 */ /* 0x000ee80000300800 */
[----:B------:R1:W-:Y:S01]  /*c6ec0*/  @P5 STG.E desc[UR4][R20.64], R144 ;  /* 0x0000009014005986 */ /* 0x0003e2000c101904 */
[----:B------:R-:W-:-:S03]  /*c6ed0*/  IMAD.WIDE R16, R146, 0x4, R8 ;  /* 0x0000000492107825 */ /* 0x000fc600078e0208 */
[----:B------:R1:W-:Y:S04]  /*c6ee0*/  @P3 STG.E desc[UR4][R18.64], R142 ;  /* 0x0000008e12003986 */ /* 0x0003e8000c101904 */
[----:B-1----:R-:W3:Y:S04]  /*c6ef0*/  LDL.LU R144, [R1+0xb5c] ;  /* 0x000b5c0001907983 */ /* 0x002ee80000300800 */
[----:B------:R-:W3:Y:S04]  /*c6f00*/  LDL.LU R146, [R1+0x75c] ;  /* 0x00075c0001927983 */ /* 0x000ee80000300800 */
[----:B------:R-:W3:Y:S01]  /*c6f10*/  LDL.LU R142, [R1+0x35c] ;  /* 0x00035c00018e7983 */ /* 0x000ee20000300800 */
[----:B------:R-:W-:Y:S01]  /*c6f20*/  VIADD R15, R10, 0x1ae ;  /* 0x000001ae0a0f7836 */ /* 0x000fe20000000000 */
[----:B------:R-:W-:-:S04]  /*c6f30*/  ISETP.LT.AND P0, PT, R14, UR6, !P0 ;  /* 0x000000060e007c0c */ /* 0x000fc8000c701270 */
[----:B------:R-:W-:-:S04]  /*c6f40*/  ISETP.GE.AND P4, PT, R15, UR7, PT ;  /* 0x000000070f007c0c */ /* 0x000fc8000bf86270 */
[----:B------:R-:W-:Y:S01]  /*c6f50*/  ISETP.LT.AND P6, PT, R11, UR6, !P4 ;  /* 0x000000060b007c0c */ /* 0x000fe2000e7c1270 */
[----:B------:R-:W-:Y:S01]  /*c6f60*/  IMAD.WIDE R20, R147, 0x4, R2 ;  /* 0x0000000493147825 */ /* 0x000fe200078e0202 */
[----:B------:R-:W-:Y:S02]  /*c6f70*/  ISETP.LT.AND P1, PT, R12, UR6, !P4 ;  /* 0x000000060c007c0c */ /* 0x000fe4000e721270 */
[----:B------:R-:W-:Y:S01]  /*c6f80*/  ISETP.LT.AND P3, PT, R13, UR6, !P4 ;  /* 0x000000060d007c0c */ /* 0x000fe2000e761270 */
[----:B------:R-:W-:Y:S01]  /*c6f90*/  VIADD R0, R10, 0x1af ;  /* 0x000001af0a007836 */ /* 0x000fe20000000000 */
[----:B------:R-:W-:Y:S01]  /*c6fa0*/  ISETP.LT.AND P4, PT, R14, UR6, !P4 ;  /* 0x000000060e007c0c */ /* 0x000fe2000e781270 */
[----:B------:R-:W-:-:S03]  /*c6fb0*/  IMAD.WIDE R18, R147, 0x4, R6 ;  /* 0x0000000493127825 */ /* 0x000fc600078e0206 */
[----:B------:R-:W-:-:S04]  /*c6fc0*/  ISETP.GE.AND P2, PT, R0, UR7, PT ;  /* 0x0000000700007c0c */ /* 0x000fc8000bf46270 */
[----:B------:R-:W-:Y:S01]  /*c6fd0*/  ISETP.LT.AND P5, PT, R11, UR6, !P2 ;  /* 0x000000060b007c0c */ /* 0x000fe2000d7a1270 */
[----:B----4-:R1:W-:Y:S04]  /*c6fe0*/  @P0 STG.E desc[UR4][R16.64], R140 ;  /* 0x0000008c10000986 */ /* 0x0103e8000c101904 */
[----:B------:R4:W-:Y:S04]  /*c6ff0*/  @P6 STG.E desc[UR4][R20.64], R138 ;  /* 0x0000008a14006986 */ /* 0x0009e8000c101904 */
[----:B-1----:R-:W3:Y:S04]  /*c7000*/  LDL.LU R140, [R1+0x1b50] ;  /* 0x001b5000018c7983 */ /* 0x002ee80000300800 */
[----:B----4-:R-:W4:Y:S01]  /*c7010*/  LDL.LU R138, [R1+0x2728] ;  /* 0x00272800018a7983 */ /* 0x010f220000300800 */
[----:B------:R-:W-:-:S03]  /*c7020*/  IMAD.WIDE R16, R147, 0x4, R4 ;  /* 0x0000000493107825 */ /* 0x000fc600078e0204 */
[----:B------:R-:W4:Y:S01]  /*c7030*/  LDL.LU R150, [R1+0x1750] ;  /* 0x0017500001967983 */ /* 0x000f220000300800 */
[----:B------:R-:W-:-:S03]  /*c7040*/  ISETP.LT.AND P6, PT, R12, UR6, !P2 ;  /* 0x000000060c007c0c */ /* 0x000fc6000d7c1270 */
[----:B--2---:R1:W-:Y:S04]  /*c7050*/  @P1 STG.E desc[UR4][R16.64], R148 ;  /* 0x0000009410001986 */ /* 0x0043e8000c101904 */
[----:B-1----:R-:W2:Y:S01]  /*c7060*/  LDL.LU R148, [R1+0x2050] ;  /* 0x0020500001947983 */ /* 0x002ea20000300800 */
[----:B------:R-:W-:-:S03]  /*c7070*/  IMAD.WIDE R16, R147, 0x4, R8 ;  /* 0x0000000493107825 */ /* 0x000fc600078e0208 */
[----:B------:R1:W-:Y:S01]  /*c7080*/  @P3 STG.E desc[UR4][R18.64], R143 ;  /* 0x0000008f12003986 */ /* 0x0003e2000c101904 */
[----:B------:R-:W-:Y:S02]  /*c7090*/  ISETP.LT.AND P3, PT, R13, UR6, !P2 ;  /* 0x000000060d007c0c */ /* 0x000fe4000d761270 */
[----:B------:R-:W-:Y:S01]  /*c70a0*/  ISETP.LT.AND P2, PT, R14, UR6, !P2 ;  /* 0x000000060e007c0c */ /* 0x000fe2000d741270 */
[----:B-1----:R-:W2:Y:S01]  /*c70b0*/  LDL.LU R143, [R1+0x1350] ;  /* 0x00135000018f7983 */ /* 0x002ea20000300800 */
[----:B------:R-:W-:-:S04]  /*c70c0*/  IMAD.WIDE R18, R141, 0x4, R2 ;  /* 0x000000048d127825 */ /* 0x000fc800078e0202 */
[C---:B------:R-:W-:Y:S01]  /*c70d0*/  IMAD.WIDE R20, R141.reuse, 0x4, R4 ;  /* 0x000000048d147825 */ /* 0x040fe200078e0204 */
[----:B---3--:R1:W-:Y:S04]  /*c70e0*/  @P4 STG.E desc[UR4][R16.64], R139 ;  /* 0x0000008b10004986 */ /* 0x0083e8000c101904 */
[----:B------:R3:W-:Y:S04]  /*c70f0*/  @P5 STG.E desc[UR4][R18.64], R145 ;  /* 0x0000009112005986 */ /* 0x0007e8000c101904 */
[----:B-1----:R-:W2:Y:S01]  /*c7100*/  LDL.LU R139, [R1+0x272c] ;  /* 0x00272c00018b7983 */ /* 0x002ea20000300800 */
[----:B------:R-:W-:-:S03]  /*c7110*/  IMAD.WIDE R16, R141, 0x4, R6 ;  /* 0x000000048d107825 */ /* 0x000fc600078e0206 */
[----:B------:R-:W2:Y:S01]  /*c7120*/  LDL.LU R147, [R1+0xf60] ;  /* 0x000f600001937983 */ /* 0x000ea20000300800 */
[----:B---3--:R-:W-:-:S03]  /*c7130*/  IMAD.WIDE R18, R141, 0x4, R8 ;  /* 0x000000048d127825 */ /* 0x008fc600078e0208 */
[----:B------:R-:W3:Y:S04]  /*c7140*/  LDL.LU R141, [R1+0xb60] ;  /* 0x000b6000018d7983 */ /* 0x000ee80000300800 */
[----:B------:R1:W-:Y:S04]  /*c7150*/  @P6 STG.E desc[UR4][R20.64], R144 ;  /* 0x0000009014006986 */ /* 0x0003e8000c101904 */
[----:B------:R1:W-:Y:S04]  /*c7160*/  @P3 STG.E desc[UR4][R16.64], R146 ;  /* 0x0000009210003986 */ /* 0x0003e8000c101904 */
[----:B------:R1:W-:Y:S04]  /*c7170*/  @P2 STG.E desc[UR4][R18.64], R142 ;  /* 0x0000008e12002986 */ /* 0x0003e8000c101904 */
[----:B-1----:R-:W3:Y:S04]  /*c7180*/  LDL.LU R144, [R1+0x2730] ;  /* 0x0027300001907983 */ /* 0x002ee80000300800 */
[----:B------:R-:W3:Y:S04]  /*c7190*/  LDL.LU R145, [R1+0x760] ;  /* 0x0007600001917983 */ /* 0x000ee80000300800 */
[----:B------:R-:W3:Y:S04]  /*c71a0*/  LDL.LU R146, [R1+0x360] ;  /* 0x0003600001927983 */ /* 0x000ee80000300800 */
[----:B------:R-:W3:Y:S01]  /*c71b0*/  LDL.LU R142, [R1+0x1b54] ;  /* 0x001b5400018e7983 */ /* 0x000ee20000300800 */
[----:B------:R-:W-:-:S05]  /*c71c0*/  VIADD R15, R10, 0x1b0 ;  /* 0x000001b00a0f7836 */ /* 0x000fca0000000000 */
[----:B------:R-:W-:-:S04]  /*c71d0*/  ISETP.GE.AND P0, PT, R15, UR7, PT ;  /* 0x000000070f007c0c */ /* 0x000fc8000bf06270 */
[----:B------:R-:W-:Y:S02]  /*c71e0*/  ISETP.LT.AND P4, PT, R11, UR6, !P0 ;  /* 0x000000060b007c0c */ /* 0x000fe4000c781270 */
[----:B------:R-:W-:Y:S02]  /*c71f0*/  ISETP.LT.AND P6, PT, R12, UR6, !P0 ;  /* 0x000000060c007c0c */ /* 0x000fe4000c7c1270 */
[----:B------:R-:W-:Y:S02]  /*c7200*/  ISETP.LT.AND P5, PT, R13, UR6, !P0 ;  /* 0x000000060d007c0c */ /* 0x000fe4000c7a1270 */
[----:B------:R-:W-:Y:S01]  /*c7210*/  ISETP.LT.AND P0, PT, R14, UR6, !P0 ;  /* 0x000000060e007c0c */ /* 0x000fe2000c701270 */
[----:B------:R-:W-:-:S05]  /*c7220*/  VIADD R0, R10, 0x1b1 ;  /* 0x000001b10a007836 */ /* 0x000fca0000000000 */
[----:B------:R-:W-:Y:S01]  /*c7230*/  ISETP.GE.AND P1, PT, R0, UR7, PT ;  /* 0x0000000700007c0c */ /* 0x000fe2000bf26270 */
[----:B------:R-:W-:-:S03]  /*c7240*/  VIADD R0, R10, 0x1b2 ;  /* 0x000001b20a007836 */ /* 0x000fc60000000000 */
[----:B------:R-:W-:Y:S02]  /*c7250*/  ISETP.LT.AND P2, PT, R11, UR6, !P1 ;  /* 0x000000060b007c0c */ /* 0x000fe4000cf41270 */
[----:B------:R-:W-:Y:S01]  /*c7260*/  ISETP.GE.AND P3, PT, R0, UR7, PT ;  /* 0x0000000700007c0c */ /* 0x000fe2000bf66270 */
[----:B----4-:R-:W-:-:S04]  /*c7270*/  IMAD.WIDE R20, R138, 0x4, R2 ;  /* 0x000000048a147825 */ /* 0x010fc800078e0202 */
[C---:B------:R-:W-:Y:S01]  /*c7280*/  IMAD.WIDE R16, R138.reuse, 0x4, R4 ;  /* 0x000000048a107825 */ /* 0x040fe200078e0204 */
[----:B------:R1:W-:Y:S03]  /*c7290*/  @P4 STG.E desc[UR4][R20.64], R140 ;  /* 0x0000008c14004986 */ /* 0x0003e6000c101904 */
[C---:B------:R-:W-:Y:S01]  /*c72a0*/  IMAD.WIDE R18, R138.reuse, 0x4, R6 ;  /* 0x000000048a127825 */ /* 0x040fe200078e0206 */
[----:B------:R-:W-:Y:S03]  /*c72b0*/  @P6 STG.E desc[UR4][R16.64], R150 ;  /* 0x0000009610006986 */ /* 0x000fe6000c101904 */
[----:B-1----:R-:W-:Y:S02]  /*c72c0*/  IMAD.WIDE R20, R138, 0x4, R8 ;  /* 0x000000048a147825 */ /* 0x002fe400078e0208 */
[----:B------:R-:W4:Y:S01]  /*c72d0*/  LDL.LU R138, [R1+0x1754] ;  /* 0x00175400018a7983 */ /* 0x000f220000300800 */
[----:B------:R-:W-:-:S03]  /*c72e0*/  ISETP.LT.AND P4, PT, R12, UR6, !P1 ;  /* 0x000000060c007c0c */ /* 0x000fc6000cf81270 */
[----:B------:R-:W4:Y:S04]  /*c72f0*/  LDL.LU R140, [R1+0x2734] ;  /* 0x00273400018c7983 */ /* 0x000f280000300800 */
[----:B--2---:R-:W-:Y:S01]  /*c7300*/  @P5 STG.E desc[UR4][R18.64], R148 ;  /* 0x0000009412005986 */ /* 0x004fe2000c101904 */
[----:B------:R-:W-:-:S03]  /*c7310*/  ISETP.LT.AND P6, PT, R11, UR6, !P3 ;  /* 0x000000060b007c0c */ /* 0x000fc6000dfc1270 */
[----:B------:R1:W-:Y:S01]  /*c7320*/  @P0 STG.E desc[UR4][R20.64], R143 ;  /* 0x0000008f14000986 */ /* 0x0003e2000c101904 */
[----:B------:R-:W-:Y:S02]  /*c7330*/  ISETP.LT.AND P0, PT, R13, UR6, !P1 ;  /* 0x000000060d007c0c */ /* 0x000fe4000cf01270 */
[----:B------:R-:W-:Y:S01]  /*c7340*/  ISETP.LT.AND P1, PT, R14, UR6, !P1 ;  /* 0x000000060e007c0c */ /* 0x000fe2000cf21270 */
[----:B-1----:R-:W2:Y:S04]  /*c7350*/  LDL.LU R143, [R1+0x2054] ;  /* 0x00205400018f7983 */ /* 0x002ea80000300800 */
[----:B------:R-:W2:Y:S04]  /*c7360*/  LDL.LU R149, [R1+0x1354] ;  /* 0x0013540001957983 */ /* 0x000ea80000300800 */
[----:B------:R-:W2:Y:S04]  /*c7370*/  LDL.LU R150, [R1+0xf64] ;  /* 0x000f640001967983 */ /* 0x000ea80000300800 */
[----:B------:R-:W2:Y:S01]  /*c7380*/  LDL.LU R148, [R1+0xb64] ;  /* 0x000b640001947983 */ /* 0x000ea20000300800 */
[----:B------:R-:W-:-:S04]  /*c7390*/  IMAD.WIDE R16, R139, 0x4, R2 ;  /* 0x000000048b107825 */ /* 0x000fc800078e0202 */
[C---:B------:R-:W-:Y:S01]  /*c73a0*/  IMAD.WIDE R18, R139.reuse, 0x4, R4 ;  /* 0x000000048b127825 */ /* 0x040fe200078e0204 */
[----:B------:R1:W-:Y:S04]  /*c73b0*/  @P2 STG.E desc[UR4][R16.64], R147 ;  /* 0x0000009310002986 */ /* 0x0003e8000c101904 */
[----:B---3--:R3:W-:Y:S01]  /*c73c0*/  @P4 STG.E desc[UR4][R18.64], R141 ;  /* 0x0000008d12004986 */ /* 0x0087e2000c101904 */
[----:B-1----:R-:W-:-:S04]  /*c73d0*/  IMAD.WIDE R16, R139, 0x4, R6 ;  /* 0x000000048b107825 */ /* 0x002fc800078e0206 */
[----:B---3--:R-:W-:Y:S01]  /*c73e0*/  IMAD.WIDE R18, R139, 0x4, R8 ;  /* 0x000000048b127825 */ /* 0x008fe200078e0208 */
[----:B------:R-:W3:Y:S03]  /*c73f0*/  LDL.LU R141, [R1+0x764] ;  /* 0x00076400018d7983 */ /* 0x000ee60000300800 */
[----:B------:R-:W-:Y:S01]  /*c7400*/  IMAD.WIDE R20, R144, 0x4, R2 ;  /* 0x0000000490147825 */ /* 0x000fe200078e0202 */
[----:B------:R-:W3:Y:S04]  /*c7410*/  LDL.LU R139, [R1+0x273c] ;  /* 0x00273c00018b7983 */ /* 0x000ee80000300800 */
[----:B------:R-:W-:Y:S04]  /*c7420*/  @P0 STG.E desc[UR4][R16.64], R145 ;  /* 0x0000009110000986 */ /* 0x000fe8000c101904 */
[----:B------:R-:W-:Y:S04]  /*c7430*/  @P1 STG.E desc[UR4][R18.64], R146 ;  /* 0x0000009212001986 */ /* 0x000fe8000c101904 */
[----:B------:R1:W-:Y:S04]  /*c7440*/  @P6 STG.E desc[UR4][R20.64], R142 ;  /* 0x0000008e14006986 */ /* 0x0003e8000c101904 */
[----:B-1----:R-:W3:Y:S01]  /*c7450*/  LDL.LU R142, [R1+0x364] ;  /* 0x00036400018e7983 */ /* 0x002ee20000300800 */
[----:B------:R-:W-:Y:S01]  /*c7460*/  ISETP.LT.AND P5, PT, R12, UR6, !P3 ;  /* 0x000000060c007c0c */ /* 0x000fe2000dfa1270 */
[----:B------:R-:W-:Y:S01]  /*c7470*/  IMAD.WIDE R22, R144, 0x4, R4 ;  /* 0x0000000490167825 */ /* 0x000fe200078e0204 */
[----:B------:R-:W-:Y:S01]  /*c7480*/  ISETP.LT.AND P4, PT, R13, UR6, !P3 ;  /* 0x000000060d007c0c */ /* 0x000fe2000df81270 */
[----:B------:R-:W3:Y:S02]  /*c7490*/  LDL.LU R147, [R1+0x1b58] ;  /* 0x001b580001937983 */ /* 0x000ee40000300800 */
[----:B------:R-:W-:-:S02]  /*c74a0*/  VIADD R0, R10, 0x1b3 ;  /* 0x000001b30a007836 */ /* 0x000fc40000000000 */
[----:B------:R-:W-:-:S03]  /*c74b0*/  IMAD.WIDE R16, R144, 0x4, R6 ;  /* 0x0000000490107825 */ /* 0x000fc600078e0206 */
[----:B------:R-:W-:Y:S02]  /*c74c0*/  ISETP.GE.AND P2, PT, R0, UR7, PT ;  /* 0x0000000700007c0c */ /* 0x000fe4000bf46270 */
[----:B------:R-:W-:Y:S02]  /*c74d0*/  ISETP.LT.AND P3, PT, R14, UR6, !P3 ;  /* 0x000000060e007c0c */ /* 0x000fe4000df61270 */
[----:B------:R-:W-:Y:S02]  /*c74e0*/  ISETP.LT.AND P6, PT, R11, UR6, !P2 ;  /* 0x000000060b007c0c */ /* 0x000fe4000d7c1270 */
[----:B------:R-:W-:Y:S01]  /*c74f0*/  ISETP.LT.AND P1, PT, R12, UR6, !P2 ;  /* 0x000000060c007c0c */ /* 0x000fe2000d721270 */
[----:B----4-:R1:W-:Y:S04]  /*c7500*/  @P5 STG.E desc[UR4][R22.64], R138 ;  /* 0x0000008a16005986 */ /* 0x0103e8000c101904 */
[----:B-1----:R-:W4:Y:S01]  /*c7510*/  LDL.LU R138, [R1+0x2738] ;  /* 0x00273800018a7983 */ /* 0x002f220000300800 */
[----:B------:R-:W-:-:S02]  /*c7520*/  ISETP.LT.AND P5, PT, R13, UR6, !P2 ;  /* 0x000000060d007c0c */ /* 0x000fc4000d7a1270 */
[----:B------:R-:W-:Y:S01]  /*c7530*/  ISETP.LT.AND P2, PT, R14, UR6, !P2 ;  /* 0x000000060e007c0c */ /* 0x000fe2000d741270 */
[----:B------:R-:W-:-:S04]  /*c7540*/  IMAD.WIDE R18, R140, 0x4, R2 ;  /* 0x000000048c127825 */ /* 0x000fc800078e0202 */
[----:B------:R-:W-:Y:S01]  /*c7550*/  IMAD.WIDE R20, R140, 0x4, R4 ;  /* 0x000000048c147825 */ /* 0x000fe200078e0204 */
[----:B--2---:R1:W-:Y:S04]  /*c7560*/  @P4 STG.E desc[UR4][R16.64], R143 ;  /* 0x0000008f10004986 */ /* 0x0043e8000c101904 */
[----:B-1----:R-:W2:Y:S01]  /*c7570*/  LDL.LU R143, [R1+0x1758] ;  /* 0x00175800018f7983 */ /* 0x002ea20000300800 */
[----:B------:R-:W-:-:S03]  /*c7580*/  IMAD.WIDE R16, R144, 0x4, R8 ;  /* 0x0000000490107825 */ /* 0x000fc600078e0208 */
[----:B------:R-:W2:Y:S04]  /*c7590*/  LDL.LU R145, [R1+0x2058] ;  /* 0x0020580001917983 */ /* 0x000ea80000300800 */
[----:B------:R-:W2:Y:S01]  /*c75a0*/  LDL.LU R146, [R1+0x1358] ;  /* 0x0013580001927983 */ /* 0x000ea20000300800 */
[----:B------:R-:W-:-:S03]  /*c75b0*/  IMAD.WIDE R22, R140, 0x4, R6 ;  /* 0x000000048c167825 */ /* 0x000fc600078e0206 */
[----:B------:R-:W2:Y:S04]  /*c75c0*/  LDL.LU R144, [R1+0xf68] ;  /* 0x000f680001907983 */ /* 0x000ea80000300800 */
[----:B------:R-:W-:Y:S04]  /*c75d0*/  @P3 STG.E desc[UR4][R16.64], R149 ;  /* 0x0000009510003986 */ /* 0x000fe8000c101904 */
[----:B------:R1:W-:Y:S04]  /*c75e0*/  @P6 STG.E desc[UR4][R18.64], R150 ;  /* 0x0000009612006986 */ /* 0x0003e8000c101904 */
[----:B------:R-:W-:Y:S01]  /*c75f0*/  @P1 STG.E desc[UR4][R20.64], R148 ;  /* 0x0000009414001986 */ /* 0x000fe2000c101904 */
[----:B-1----:R-:W-:-:S03]  /*c7600*/  IMAD.WIDE R18, R140, 0x4, R8 ;  /* 0x000000048c127825 */ /* 0x002fc600078e0208 */
[----:B------:R-:W2:Y:S04]  /*c7610*/  LDL.LU R140, [R1+0xb68] ;  /* 0x000b6800018c7983 */ /* 0x000ea80000300800 */
[----:B---3--:R1:W-:Y:S04]  /*c7620*/  @P5 STG.E desc[UR4][R22.64], R141 ;  /* 0x0000008d16005986 */ /* 0x0083e8000c101904 */
[----:B-1----:R-:W3:Y:S04]  /*c7630*/  LDL.LU R141, [R1+0x2740] ;  /* 0x00274000018d7983 */ /* 0x002ee80000300800 */
[----:B------:R1:W-:Y:S04]  /*c7640*/  @P2 STG.E desc[UR4][R18.64], R142 ;  /* 0x0000008e12002986 */ /* 0x0003e8000c101904 */
[----:B-1----:R-:W3:Y:S01]  /*c7650*/  LDL.LU R142, [R1+0x768] ;  /* 0x00076800018e7983 */ /* 0x002ee20000300800 */
[----:B------:R-:W-:-:S05]  /*c7660*/  VIADD R0, R10, 0x1b4 ;  /* 0x000001b40a007836 */ /* 0x000fca0000000000 */
[----:B------:R-:W-:-:S04]  /*c7670*/  ISETP.GE.AND P0, PT, R0, UR7, PT ;  /* 0x0000000700007c0c */ /* 0x000fc8000bf06270 */
[----:B------:R-:W-:Y:S02]  /*c7680*/  ISETP.LT.AND P3, PT, R11, UR6, !P0 ;  /* 0x000000060b007c0c */ /* 0x000fe4000c761270 */
[----:B------:R-:W-:Y:S01]  /*c7690*/  ISETP.LT.AND P5, PT, R12, UR6, !P0 ;  /* 0x000000060c007c0c */ /* 0x000fe2000c7a1270 */
[----:B------:R-:W-:Y:S01]  /*c76a0*/  VIADD R15, R10, 0x1b5 ;  /* 0x000001b50a0f7836 */ /* 0x000fe20000000000 */
[----:B------:R-:W-:-:S04]  /*c76b0*/  ISETP.LT.AND P1, PT, R13, UR6, !P0 ;  /* 0x000000060d007c0c */ /* 0x000fc8000c721270 */
[----:B------:R-:W-:Y:S02]  /*c76c0*/  ISETP.GE.AND P4, PT, R15, UR7, PT ;  /* 0x000000070f007c0c */ /* 0x000fe4000bf86270 */
[----:B------:R-:W-:Y:S02]  /*c76d0*/  ISETP.LT.AND P0, PT, R14, UR6, !P0 ;  /* 0x000000060e007c0c */ /* 0x000fe4000c701270 */
[----:B------:R-:W-:Y:S01]  /*c76e0*/  ISETP.LT.AND P6, PT, R11, UR6, !P4 ;  /* 0x000000060b007c0c */ /* 0x000fe2000e7c1270 */
[----:B----4-:R-:W-:-:S04]  /*c76f0*/  IMAD.WIDE R16, R138, 0x4, R2 ;  /* 0x000000048a107825 */ /* 0x010fc800078e0202 */
[C---:B------:R-:W-:Y:S01]  /*c7700*/  IMAD.WIDE R20, R138.reuse, 0x4, R4 ;  /* 0x000000048a147825 */ /* 0x040fe200078e0204 */
[----:B------:R1:W-:Y:S03]  /*c7710*/  @P3 STG.E desc[UR4][R16.64], R147 ;  /* 0x0000009310003986 */ /* 0x0003e6000c101904 */
[----:B------:R-:W-:Y:S01]  /*c7720*/  IMAD.WIDE R18, R138, 0x4, R6 ;  /* 0x000000048a127825 */ /* 0x000fe200078e0206 */
[----:B------:R-:W-:-:S03]  /*c7730*/  ISETP.LT.AND P3, PT, R12, UR6, !P4 ;  /* 0x000000060c007c0c */ /* 0x000fc6000e761270 */
[----:B-1----:R-:W-:Y:S02]  /*c7740*/  IMAD.WIDE R16, R138, 0x4, R8 ;  /* 0x000000048a107825 */ /* 0x002fe400078e0208 */
[----:B------:R-:W4:Y:S04]  /*c7750*/  LDL.LU R138, [R1+0x2744] ;  /* 0x00274400018a7983 */ /* 0x000f280000300800 */
[----:B------:R-:W4:Y:S04]  /*c7760*/  LDL.LU R150, [R1+0x368] ;  /* 0x0003680001967983 */ /* 0x000f280000300800 */
[----:B------:R-:W4:Y:S04]  /*c7770*/  LDL.LU R147, [R1+0x1b5c] ;  /* 0x001b5c0001937983 */ /* 0x000f280000300800 */
[----:B--2---:R1:W-:Y:S04]  /*c7780*/  @P5 STG.E desc[UR4][R20.64], R143 ;  /* 0x0000008f14005986 */ /* 0x0043e8000c101904 */
[----:B------:R2:W-:Y:S04]  /*c7790*/  @P1 STG.E desc[UR4][R18.64], R145 ;  /* 0x0000009112001986 */ /* 0x0005e8000c101904 */
[----:B-1----:R-:W4:Y:S01]  /*c77a0*/  LDL.LU R143, [R1+0x175c] ;  /* 0x00175c00018f7983 */ /* 0x002f220000300800 */
[----:B------:R-:W-:Y:S01]  /*c77b0*/  IMAD.WIDE R20, R139, 0x4, R2 ;  /* 0x000000048b147825 */ /* 0x000fe200078e0202 */
[----:B------:R-:W-:-:S02]  /*c77c0*/  ISETP.LT.AND P1, PT, R13, UR6, !P4 ;  /* 0x000000060d007c0c */ /* 0x000fc4000e721270 */
[----:B------:R1:W-:Y:S04]  /*c77d0*/  @P0 STG.E desc[UR4][R16.64], R146 ;  /* 0x0000009210000986 */ /* 0x0003e8000c101904 */
[----:B--2---:R-:W2:Y:S04]  /*c77e0*/  LDL.LU R145, [R1+0x205c] ;  /* 0x00205c0001917983 */ /* 0x004ea80000300800 */
[----:B------:R1:W-:Y:S04]  /*c77f0*/  @P6 STG.E desc[UR4][R20.64], R144 ;  /* 0x0000009014006986 */ /* 0x0003e8000c101904 */
[----:B-1----:R-:W2:Y:S01]  /*c7800*/  LDL.LU R146, [R1+0x135c] ;  /* 0x00135c0001927983 */ /* 0x002ea20000300800 */
[----:B------:R-:W-:-:S03]  /*c7810*/  IMAD.WIDE R16, R139, 0x4, R4 ;  /* 0x000000048b107825 */ /* 0x000fc600078e0204 */
[----:B------:R-:W2:Y:S01]  /*c7820*/  LDL.LU R144, [R1+0xf6c] ;  /* 0x000f6c0001907983 */ /* 0x000ea20000300800 */
[----:B------:R-:W-:-:S03]  /*c7830*/  IMAD.WIDE R18, R139, 0x4, R6 ;  /* 0x000000048b127825 */ /* 0x000fc600078e0206 */
[----:B------:R1:W-:Y:S02]  /*c7840*/  @P3 STG.E desc[UR4][R16.64], R140 ;  /* 0x0000008c10003986 */ /* 0x0003e4000c101904 */
[----:B-1----:R-:W-:Y:S02]  /*c7850*/  IMAD.WIDE R16, R139, 0x4, R8 ;  /* 0x000000048b107825 */ /* 0x002fe400078e0208 */
[----:B------:R-:W2:Y:S04]  /*c7860*/  LDL.LU R139, [R1+0x36c] ;  /* 0x00036c00018b7983 */ /* 0x000ea80000300800 */
[----:B------:R-:W2:Y:S04]  /*c7870*/  LDL.LU R140, [R1+0x2748] ;  /* 0x00274800018c7983 */ /* 0x000ea80000300800 */
[----:B------:R-:W2:Y:S04]  /*c7880*/  LDL.LU R148, [R1+0xb6c] ;  /* 0x000b6c0001947983 */ /* 0x000ea80000300800 */
[----:B---3--:R1:W-:Y:S04]  /*c7890*/  @P1 STG.E desc[UR4][R18.64], R142 ;  /* 0x0000008e12001986 */ /* 0x0083e8000c101904 */
[----:B-1----:R-:W3:Y:S01]  /*c78a0*/  LDL.LU R142, [R1+0x76c] ;  /* 0x00076c00018e7983 */ /* 0x002ee20000300800 */
[----:B------:R-:W-:Y:S01]  /*c78b0*/  VIADD R0, R10, 0x1b6 ;  /* 0x000001b60a007836 */ /* 0x000fe20000000000 */
[----:B------:R-:W-:-:S04]  /*c78c0*/  ISETP.LT.AND P4, PT, R14, UR6, !P4 ;  /* 0x000000060e007c0c */ /* 0x000fc8000e781270 */
[----:B------:R-:W-:-:S04]  /*c78d0*/  ISETP.GE.AND P2, PT, R0, UR7, PT ;  /* 0x0000000700007c0c */ /* 0x000fc8000bf46270 */
[----:B------:R-:W-:Y:S02]  /*c78e0*/  ISETP.LT.AND P5, PT, R11, UR6, !P2 ;  /* 0x000000060b007c0c */ /* 0x000fe4000d7a1270 */
[----:B------:R-:W-:Y:S01]  /*c78f0*/  ISETP.LT.AND P6, PT, R12, UR6, !P2 ;  /* 0x000000060c007c0c */ /* 0x000fe2000d7c1270 */
[----:B------:R-:W-:Y:S02]  /*c7900*/  VIADD R15, R10, 0x1b7 ;  /* 0x000001b70a0f7836 */ /* 0x000fe40000000000 */
[----:B------:R-:W-:Y:S01]  /*c7910*/  IMAD.WIDE R18, R141, 0x4, R2 ;  /* 0x000000048d127825 */ /* 0x000fe200078e0202 */
[----:B------:R-:W-:Y:S02]  /*c7920*/  ISETP.LT.AND P1, PT, R13, UR6, !P2 ;  /* 0x000000060d007c0c */ /* 0x000fe4000d721270 */
[----:B------:R-:W-:Y:S01]  /*c7930*/  ISETP.GE.AND P0, PT, R15, UR7, PT ;  /* 0x000000070f007c0c */ /* 0x000fe2000bf06270 */
[----:B------:R-:W-:Y:S01]  /*c7940*/  IMAD.WIDE R20, R141, 0x4, R4 ;  /* 0x000000048d147825 */ /* 0x000fe200078e0204 */
[----:B------:R-:W-:Y:S01]  /*c7950*/  ISETP.LT.AND P2, PT, R14, UR6, !P2 ;  /* 0x000000060e007c0c */ /* 0x000fe2000d741270 */
[----:B----4-:R-:W-:Y:S01]  /*c7960*/  @P4 STG.E desc[UR4][R16.64], R150 ;  /* 0x0000009610004986 */ /* 0x010fe2000c101904 */
[----:B------:R-:W-:-:S03]  /*c7970*/  ISETP.LT.AND P4, PT, R11, UR6, !P0 ;  /* 0x000000060b007c0c */ /* 0x000fc6000c781270 */
[----:B------:R1:W-:Y:S01]  /*c7980*/  @P5 STG.E desc[UR4][R18.64], R147 ;  /* 0x0000009312005986 */ /* 0x0003e2000c101904 */
[----:B------:R-:W-:Y:S01]  /*c7990*/  ISETP.LT.AND P5, PT, R13, UR6, !P0 ;  /* 0x000000060d007c0c */ /* 0x000fe2000c7a1270 */
[----:B-1----:R-:W-:Y:S02]  /*c79a0*/  IMAD.WIDE R18, R141, 0x4, R6 ;  /* 0x000000048d127825 */ /* 0x002fe400078e0206 */
[----:B------:R-:W4:Y:S04]  /*c79b0*/  LDL.LU R147, [R1+0x1b60] ;  /* 0x001b600001937983 */ /* 0x000f280000300800 */
[----:B------:R1:W-:Y:S01]  /*c79c0*/  @P6 STG.E desc[UR4][R20.64], R143 ;  /* 0x0000008f14006986 */ /* 0x0003e2000c101904 */
[----:B------:R-:W-:Y:S01]  /*c79d0*/  IMAD.WIDE R16, R138, 0x4, R2 ;  /* 0x000000048a107825 */ /* 0x000fe200078e0202 */
[----:B------:R-:W-:-:S03]  /*c79e0*/  ISETP.LT.AND P6, PT, R12, UR6, !P0 ;  /* 0x000000060c007c0c */ /* 0x000fc6000c7c1270 */
[----:B-1----:R-:W-:Y:S02]  /*c79f0*/  IMAD.WIDE R20, R141, 0x4, R8 ;  /* 0x000000048d147825 */ /* 0x002fe400078e0208 */
[----:B------:R-:W4:Y:S04]  /*c7a00*/  LDL.LU R141, [R1+0x2060] ;  /* 0x00206000018d7983 */ /* 0x000f280000300800 */
[----:B------:R-:W4:Y:S04]  /*c7a10*/  LDL.LU R143, [R1+0x274c] ;  /* 0x00274c00018f7983 */ /* 0x000f280000300800 */
[----:B--2---:R1:W-:Y:S04]  /*c7a20*/  @P1 STG.E desc[UR4][R18.64], R145 ;  /* 0x0000009112001986 */ /* 0x0043e8000c101904 */
[----:B------:R2:W-:Y:S04]  /*c7a30*/  @P2 STG.E desc[UR4][R20.64], R146 ;  /* 0x0000009214002986 */ /* 0x0005e8000c101904 */
[----:B------:R2:W-:Y:S04]  /*c7a40*/  @P4 STG.E desc[UR4][R16.64], R144 ;  /* 0x0000009010004986 */ /* 0x0005e8000c101904 */
[----:B-1----:R-:W4:Y:S01]  /*c7a50*/  LDL.LU R145, [R1+0x1760] ;  /* 0x0017600001917983 */ /* 0x002f220000300800 */
[----:B------:R-:W-:-:S03]  /*c7a60*/  IMAD.WIDE R18, R138, 0x4, R4 ;  /* 0x000000048a127825 */ /* 0x000fc600078e0204 */
[----:B--2---:R-:W2:Y:S01]  /*c7a70*/  LDL.LU R146, [R1+0x1360] ;  /* 0x0013600001927983 */ /* 0x004ea20000300800 */
[----:B------:R-:W-:-:S03]  /*c7a80*/  IMAD.WIDE R20, R138, 0x4, R8 ;  /* 0x000000048a147825 */ /* 0x000fc600078e0208 */
[----:B------:R-:W2:Y:S01]  /*c7a90*/  LDL.LU R144, [R1+0xf70] ;  /* 0x000f700001907983 */ /* 0x000ea20000300800 */
[----:B------:R-:W-:-:S03]  /*c7aa0*/  IMAD.WIDE R16, R138, 0x4, R6 ;  /* 0x000000048a107825 */ /* 0x000fc600078e0206 */
[----:B------:R-:W2:Y:S04]  /*c7ab0*/  LDL.LU R138, [R1+0x770] ;  /* 0x00077000018a7983 */ /* 0x000ea80000300800 */
[----:B------:R-:W-:Y:S04]  /*c7ac0*/  @P6 STG.E desc[UR4][R18.64], R148 ;  /* 0x0000009412006986 */ /* 0x000fe8000c101904 */
[----:B---3--:R1:W-:Y:S04]  /*c7ad0*/  @P5 STG.E desc[UR4][R16.64], R142 ;  /* 0x0000008e10005986 */ /* 0x0083e8000c101904 */
[----:B-1----:R-:W3:Y:S01]  /*c7ae0*/  LDL.LU R142, [R1+0xb70] ;  /* 0x000b7000018e7983 */ /* 0x002ee20000300800 */
[----:B------:R-:W-:Y:S01]  /*c7af0*/  VIADD R0, R10, 0x1b8 ;  /* 0x000001b80a007836 */ /* 0x000fe20000000000 */
[----:B------:R-:W-:-:S04]  /*c7b00*/  ISETP.LT.AND P0, PT, R14, UR6, !P0 ;  /* 0x000000060e007c0c */ /* 0x000fc8000c701270 */
[----:B------:R-:W-:Y:S01]  /*c7b10*/  ISETP.GE.AND P3, PT, R0, UR7, PT ;  /* 0x0000000700007c0c */ /* 0x000fe2000bf66270 */
[----:B------:R-:W-:-:S03]  /*c7b20*/  VIADD R0, R10, 0x1b9 ;  /* 0x000001b90a007836 */ /* 0x000fc60000000000 */
[----:B------:R-:W-:Y:S02]  /*c7b30*/  ISETP.LT.AND P2, PT, R11, UR6, !P3 ;  /* 0x000000060b007c0c */ /* 0x000fe4000df41270 */
[----:B------:R-:W-:Y:S01]  /*c7b40*/  ISETP.LT.AND P4, PT, R12, UR6, !P3 ;  /* 0x000000060c007c0c */ /* 0x000fe2000df81270 */
[----:B------:R-:W-:Y:S01]  /*c7b50*/  IMAD.WIDE R16, R140, 0x4, R2 ;  /* 0x000000048c107825 */ /* 0x000fe200078e0202 */
[----:B------:R-:W-:Y:S01]  /*c7b60*/  ISETP.GE.AND P1, PT, R0, UR7, PT ;  /* 0x0000000700007c0c */ /* 0x000fe2000bf26270 */
[----:B------:R1:W-:Y:S01]  /*c7b70*/  @P0 STG.E desc[UR4][R20.64], R139 ;  /* 0x0000008b14000986 */ /* 0x0003e2000c101904 */
[----:B------:R-:W-:Y:S01]  /*c7b80*/  ISETP.LT.AND P0, PT, R13, UR6, !P3 ;  /* 0x000000060d007c0c */ /* 0x000fe2000df01270 */
[----:B------:R-:W-:Y:S01]  /*c7b90*/  IMAD.WIDE R18, R140, 0x4, R4 ;  /* 0x000000048c127825 */ /* 0x000fe200078e0204 */
[----:B------:R-:W-:Y:S02]  /*c7ba0*/  ISETP.LT.AND P3, PT, R14, UR6, !P3 ;  /* 0x000000060e007c0c */ /* 0x000fe4000df61270 */
[----:B------:R-:W-:-:S02]  /*c7bb0*/  ISETP.LT.AND P6, PT, R11, UR6, !P1 ;  /* 0x000000060b007c0c */ /* 0x000fc4000cfc1270 */
[----:B------:R-:W-:Y:S01]  /*c7bc0*/  ISETP.LT.AND P5, PT, R12, UR6, !P1 ;  /* 0x000000060c007c0c */ /* 0x000fe2000cfa1270 */
[----:B-1----:R-:W3:Y:S04]  /*c7bd0*/  LDL.LU R139, [R1+0x2750] ;  /* 0x00275000018b7983 */ /* 0x002ee80000300800 */
[----:B------:R-:W3:Y:S04]  /*c7be0*/  LDL.LU R149, [R1+0x370] ;  /* 0x0003700001957983 */ /* 0x000ee80000300800 */
[----:B------:R-:W3:Y:S04]  /*c7bf0*/  LDL.LU R150, [R1+0x1b64] ;  /* 0x001b640001967983 */ /* 0x000ee80000300800 */
[----:B------:R-:W3:Y:S04]  /*c7c00*/  LDL.LU R148, [R1+0x2064] ;  /* 0x0020640001947983 */ /* 0x000ee80000300800 */
[----:B----4-:R1:W-:Y:S02]  /*c7c10*/  @P2 STG.E desc[UR4][R16.64], R147 ;  /* 0x0000009310002986 */ /* 0x0103e4000c101904 */
[----:B-1----:R-:W-:-:S02]  /*c7c20*/  IMAD.WIDE R16, R140, 0x4, R6 ;  /* 0x000000048c107825 */ /* 0x002fc400078e0206 */
[----:B------:R1:W-:Y:S01]  /*c7c30*/  @P4 STG.E desc[UR4][R18.64], R141 ;  /* 0x0000008d12004986 */ /* 0x0003e2000c101904 */
[----:B------:R-:W-:Y:S01]  /*c7c40*/  ISETP.LT.AND P4, PT, R13, UR6, !P1 ;  /* 0x000000060d007c0c */ /* 0x000fe2000cf81270 */
[----:B------:R-:W-:-:S04]  /*c7c50*/  IMAD.WIDE R20, R143, 0x4, R2 ;  /* 0x000000048f147825 */ /* 0x000fc800078e0202 */
[----:B-1----:R-:W-:Y:S02]  /*c7c60*/  IMAD.WIDE R18, R140, 0x4, R8 ;  /* 0x000000048c127825 */ /* 0x002fe400078e0208 */
[----:B------:R-:W4:Y:S02]  /*c7c70*/  LDL.LU R140, [R1+0x1764] ;  /* 0x00176400018c7983 */ /* 0x000f240000300800 */
[C---:B------:R-:W-:Y:S02]  /*c7c80*/  IMAD.WIDE R22, R143.reuse, 0x4, R4 ;  /* 0x000000048f167825 */ /* 0x040fe400078e0204 */
[----:B------:R-:W4:Y:S04]  /*c7c90*/  LDL.LU R141, [R1+0x2758] ;  /* 0x00275800018d7983 */ /* 0x000f280000300800 */
[----:B------:R1:W-:Y:S04]  /*c7ca0*/  @P0 STG.E desc[UR4][R16.64], R145 ;  /* 0x0000009110000986 */ /* 0x0003e8000c101904 */
[----:B--2---:R-:W-:Y:S04]  /*c7cb0*/  @P3 STG.E desc[UR4][R18.64], R146 ;  /* 0x0000009212003986 */ /* 0x004fe8000c101904 */
[----:B------:R-:W-:Y:S04]  /*c7cc0*/  @P6 STG.E desc[UR4][R20.64], R144 ;  /* 0x0000009014006986 */ /* 0x000fe8000c101904 */
[----:B------:R-:W2:Y:S04]  /*c7cd0*/  LDL.LU R147, [R1+0x1364] ;  /* 0x0013640001937983 */ /* 0x000ea80000300800 */
[----:B------:R1:W-:Y:S04]  /*c7ce0*/  @P5 STG.E desc[UR4][R22.64], R138 ;  /* 0x0000008a16005986 */ /* 0x0003e8000c101904 */
[----:B-1----:R-:W2:Y:S01]  /*c7cf0*/  LDL.LU R145, [R1+0xf74] ;  /* 0x000f740001917983 */ /* 0x002ea20000300800 */
[----:B------:R-:W-:-:S03]  /*c7d00*/  IMAD.WIDE R16, R143, 0x4, R6 ;  /* 0x000000048f107825 */ /* 0x000fc600078e0206 */
[----:B------:R-:W2:Y:S04]  /*c7d10*/  LDL.LU R138, [R1+0x2754] ;  /* 0x00275400018a7983 */ /* 0x000ea80000300800 */
[----:B---3--:R1:W-:Y:S04]  /*c7d20*/  @P4 STG.E desc[UR4][R16.64], R142 ;  /* 0x0000008e10004986 */ /* 0x0083e8000c101904 */
[----:B-1----:R-:W3:Y:S04]  /*c7d30*/  LDL.LU R142, [R1+0x774] ;  /* 0x00077400018e7983 */ /* 0x002ee80000300800 */
[----:B------:R-:W3:Y:S04]  /*c7d40*/  LDL.LU R146, [R1+0xb74] ;  /* 0x000b740001927983 */ /* 0x000ee80000300800 */
[----:B------:R-:W3:Y:S01]  /*c7d50*/  LDL.LU R144, [R1+0x374] ;  /* 0x0003740001907983 */ /* 0x000ee20000300800 */
[----:B------:R-:W-:Y:S01]  /*c7d60*/  VIADD R0, R10, 0x1ba ;  /* 0x000001ba0a007836 */ /* 0x000fe20000000000 */
[----:B------:R-:W-:-:S04]  /*c7d70*/  ISETP.LT.AND P1, PT, R14, UR6, !P1 ;  /* 0x000000060e007c0c */ /* 0x000fc8000cf21270 */
[----:B------:R-:W-:-:S04]  /*c7d80*/  ISETP.GE.AND P2, PT, R0, UR7, PT ;  /* 0x0000000700007c0c */ /* 0x000fc8000bf46270 */
[----:B------:R-:W-:Y:S02]  /*c7d90*/  ISETP.LT.AND P6, PT, R11, UR6, !P2 ;  /* 0x000000060b007c0c */ /* 0x000fe4000d7c1270 */
[----:B------:R-:W-:Y:S02]  /*c7da0*/  ISETP.LT.AND P3, PT, R12, UR6, !P2 ;  /* 0x000000060c007c0c */ /* 0x000fe4000d761270 */
[----:B------:R-:W-:Y:S01]  /*c7db0*/  ISETP.LT.AND P5, PT, R13, UR6, !P2 ;  /* 0x000000060d007c0c */ /* 0x000fe2000d7a1270 */
[----:B------:R-:W-:-:S04]  /*c7dc0*/  IMAD.WIDE R16, R143, 0x4, R8 ;  /* 0x000000048f107825 */ /* 0x000fc800078e0208 */
[C---:B------:R-:W-:Y:S01]  /*c7dd0*/  IMAD.WIDE R18, R139.reuse, 0x4, R2 ;  /* 0x000000048b127825 */ /* 0x040fe200078e0202 */
[----:B------:R-:W-:Y:S03]  /*c7de0*/  @P1 STG.E desc[UR4][R16.64], R149 ;  /* 0x0000009510001986 */ /* 0x000fe6000c101904 */
[----:B------:R-:W-:Y:S02]  /*c7df0*/  VIADD R0, R10, 0x1bb ;  /* 0x000001bb0a007836 */ /* 0x000fe40000000000 */
[C---:B------:R-:W-:Y:S01]  /*c7e00*/  IMAD.WIDE R20, R139.reuse, 0x4, R4 ;  /* 0x000000048b147825 */ /* 0x040fe200078e0204 */
[----:B------:R1:W-:Y:S03]  /*c7e10*/  @P6 STG.E desc[UR4][R18.64], R150 ;  /* 0x0000009612006986 */ /* 0x0003e6000c101904 */
[----:B------:R-:W-:Y:S01]  /*c7e20*/  IMAD.WIDE R22, R139, 0x4, R6 ;  /* 0x000000048b167825 */ /* 0x000fe200078e0206 */
[----:B------:R-:W-:Y:S01]  /*c7e30*/  ISETP.GE.AND P0, PT, R0, UR7, PT ;  /* 0x0000000700007c0c */ /* 0x000fe2000bf06270 */
[----:B------:R-:W-:Y:S01]  /*c7e40*/  @P3 STG.E desc[UR4][R20.64], R148 ;  /* 0x0000009414003986 */ /* 0x000fe2000c101904 */
[----:B------:R-:W-:-:S03]  /*c7e50*/  ISETP.LT.AND P2, PT, R14, UR6, !P2 ;  /* 0x000000060e007c0c */ /* 0x000fc6000d741270 */
[----:B------:R-:W3:Y:S01]  /*c7e60*/  LDL.LU R143, [R1+0x1b68] ;  /* 0x001b6800018f7983 */ /* 0x000ee20000300800 */
[----:B------:R-:W-:Y:S01]  /*c7e70*/  ISETP.LT.AND P1, PT, R11, UR6, !P0 ;  /* 0x000000060b007c0c */ /* 0x000fe2000c721270 */
[----:B-1----:R-:W-:Y:S01]  /*c7e80*/  IMAD.WIDE R18, R139, 0x4, R8 ;  /* 0x000000048b127825 */ /* 0x002fe200078e0208 */
[----:B------:R-:W-:Y:S01]  /*c7e90*/  ISETP.LT.AND P3, PT, R13, UR6, !P0 ;  /* 0x000000060d007c0c */ /* 0x000fe2000c761270 */
[----:B----4-:R1:W-:Y:S01]  /*c7ea0*/  @P5 STG.E desc[UR4][R22.64], R140 ;  /* 0x0000008c16005986 */ /* 0x0103e2000c101904 */
[----:B------:R-:W-:-:S03]  /*c7eb0*/  ISETP.LT.AND P5, PT, R12, UR6, !P0 ;  /* 0x000000060c007c0c */ /* 0x000fc6000c7a1270 */
[----:B-1----:R-:W4:Y:S01]  /*c7ec0*/  LDL.LU R140, [R1+0x2068] ;  /* 0x00206800018c7983 */ /* 0x002f220000300800 */
[----:B------:R-:W-:-:S03]  /*c7ed0*/  ISETP.LT.AND P0, PT, R14, UR6, !P0 ;  /* 0x000000060e007c0c */ /* 0x000fc6000c701270 */
[----:B------:R-:W4:Y:S04]  /*c7ee0*/  LDL.LU R139, [R1+0x275c] ;  /* 0x00275c00018b7983 */ /* 0x000f280000300800 */
[----:B--2---:R1:W-:Y:S04]  /*c7ef0*/  @P2 STG.E desc[UR4][R18.64], R147 ;  /* 0x0000009312002986 */ /* 0x0043e8000c101904 */
[----:B-1----:R-:W2:Y:S01]  /*c7f00*/  LDL.LU R147, [R1+0x1768] ;  /* 0x0017680001937983 */ /* 0x002ea20000300800 */
[----:B------:R-:W-:-:S04]  /*c7f10*/  IMAD.WIDE R16, R138, 0x4, R2 ;  /* 0x000000048a107825 */ /* 0x000fc800078e0202 */
[C---:B------:R-:W-:Y:S01]  /*c7f20*/  IMAD.WIDE R20, R138.reuse, 0x4, R4 ;  /* 0x000000048a147825 */ /* 0x040fe200078e0204 */
[----:B------:R1:W-:Y:S03]  /*c7f30*/  @P1 STG.E desc[UR4][R16.64], R145 ;  /* 0x0000009110001986 */ /* 0x0003e6000c101904 */
[----:B------:R-:W-:-:S04]  /*c7f40*/  IMAD.WIDE R18, R138, 0x4, R6 ;  /* 0x000000048a127825 */ /* 0x000fc800078e0206 */
[----:B-1----:R-:W-:Y:S02]  /*c7f50*/  IMAD.WIDE R16, R138, 0x4, R8 ;  /* 0x000000048a107825 */ /* 0x002fe400078e0208 */
[----:B------:R-:W2:Y:S04]  /*c7f60*/  LDL.LU R138, [R1+0x2760] ;  /* 0x00276000018a7983 */ /* 0x000ea80000300800 */
[----:B------:R-:W2:Y:S04]  /*c7f70*/  LDL.LU R150, [R1+0x1368] ;  /* 0x0013680001967983 */ /* 0x000ea80000300800 */
[----:B------:R-:W2:Y:S04]  /*c7f80*/  LDL.LU R145, [R1+0xf78] ;  /* 0x000f780001917983 */ /* 0x000ea80000300800 */
[----:B---3--:R1:W-:Y:S04]  /*c7f90*/  @P5 STG.E desc[UR4][R20.64], R142 ;  /* 0x0000008e14005986 */ /* 0x0083e8000c101904 */
[----:B------:R-:W-:Y:S04]  /*c7fa0*/  @P3 STG.E desc[UR4][R18.64], R146 ;  /* 0x0000009212003986 */ /* 0x000fe8000c101904 */
[----:B-1----:R-:W3:Y:S04]  /*c7fb0*/  LDL.LU R142, [R1+0x778] ;  /* 0x00077800018e7983 */ /* 0x002ee80000300800 */
[----:B------:R1:W-:Y:S04]  /*c7fc0*/  @P0 STG.E desc[UR4][R16.64], R144 ;  /* 0x0000009010000986 */ /* 0x0003e8000c101904 */
[----:B-1----:R-:W3:Y:S01]  /*c7fd0*/  LDL.LU R144, [R1+0xb78] ;  /* 0x000b780001907983 */ /* 0x002ee20000300800 */
[----:B------:R-:W-:-:S05]  /*c7fe0*/  VIADD R15, R10, 0x1bc ;  /* 0x000001bc0a0f7836 */ /* 0x000fca0000000000 */
[----:B------:R-:W-:-:S04]  /*c7ff0*/  ISETP.GE.AND P4, PT, R15, UR7, PT ;  /* 0x000000070f007c0c */ /* 0x000fc8000bf86270 */
[----:B------:R-:W-:Y:S02]  /*c8000*/  ISETP.LT.AND P6, PT, R11, UR6, !P4 ;  /* 0x000000060b007c0c */ /* 0x000fe4000e7c1270 */
[----:B------:R-:W-:Y:S01]  /*c8010*/  ISETP.LT.AND P1, PT, R12, UR6, !P4 ;  /* 0x000000060c007c0c */ /* 0x000fe2000e721270 */
[----:B------:R-:W-:-:S04]  /*c8020*/  IMAD.WIDE R20, R141, 0x4, R2 ;  /* 0x000000048d147825 */ /* 0x000fc800078e0202 */
[----:B------:R-:W-:Y:S01]  /*c8030*/  IMAD.WIDE R16, R141, 0x4, R4 ;  /* 0x000000048d107825 */ /* 0x000fe200078e0204 */
[----:B------:R-:W-:-:S03]  /*c8040*/  ISETP.LT.AND P3, PT, R13, UR6, !P4 ;  /* 0x000000060d007c0c */ /* 0x000fc6000e761270 */
[----:B------:R-:W-:Y:S02]  /*c8050*/  VIADD R0, R10, 0x1bd ;  /* 0x000001bd0a007836 */ /* 0x000fe40000000000 */
[----:B------:R1:W-:Y:S03]  /*c8060*/  @P6 STG.E desc[UR4][R20.64], R143 ;  /* 0x0000008f14006986 */ /* 0x0003e6000c101904 */
[----:B------:R-:W-:Y:S02]  /*c8070*/  ISETP.GE.AND P2, PT, R0, UR7, PT ;  /* 0x0000000700007c0c */ /* 0x000fe4000bf46270 */
[----:B------:R-:W-:Y:S01]  /*c8080*/  ISETP.LT.AND P4, PT, R14, UR6, !P4 ;  /* 0x000000060e007c0c */ /* 0x000fe2000e781270 */
[----:B-1----:R-:W3:Y:S01]  /*c8090*/  LDL.LU R143, [R1+0x378] ;  /* 0x00037800018f7983 */ /* 0x002ee20000300800 */
[----:B------:R-:W-:Y:S01]  /*c80a0*/  ISETP.LT.AND P5, PT, R11, UR6, !P2 ;  /* 0x000000060b007c0c */ /* 0x000fe2000d7a1270 */
[C---:B------:R-:W-:Y:S01]  /*c80b0*/  IMAD.WIDE R18, R141.reuse, 0x4, R6 ;  /* 0x000000048d127825 */ /* 0x040fe200078e0206 */
[----:B------:R-:W-:Y:S01]  /*c80c0*/  ISETP.LT.AND P6, PT, R12, UR6, !P2 ;  /* 0x000000060c007c0c */ /* 0x000fe2000d7c1270 */
[----:B----4-:R1:W-:Y:S04]  /*c80d0*/  @P1 STG.E desc[UR4][R16.64], R140 ;  /* 0x0000008c10001986 */ /* 0x0103e8000c101904 */
[----:B-1----:R-:W4:Y:S01]  /*c80e0*/  LDL.LU R140, [R1+0x1b6c] ;  /* 0x001b6c00018c7983 */ /* 0x002f220000300800 */
[----:B------:R-:W-:-:S03]  /*c80f0*/  IMAD.WIDE R16, R141, 0x4, R8 ;  /* 0x000000048d107825 */ /* 0x000fc600078e0208 */
[----:B------:R-:W4:Y:S04]  /*c8100*/  LDL.LU R141, [R1+0x136c] ;  /* 0x00136c00018d7983 */ /* 0x000f280000300800 */
[----:B------:R-:W4:Y:S01]  /*c8110*/  LDL.LU R146, [R1+0x2764] ;  /* 0x0027640001927983 */ /* 0x000f220000300800 */
[----:B------:R-:W-:-:S03]  /*c8120*/  IMAD.WIDE R20, R139, 0x4, R4 ;  /* 0x000000048b147825 */ /* 0x000fc600078e0204 */
[----:B--2---:R1:W-:Y:S01]  /*c8130*/  @P3 STG.E desc[UR4][R18.64], R147 ;  /* 0x0000009312003986 */ /* 0x0043e2000c101904 */
[----:B------:R-:W-:-:S03]  /*c8140*/  ISETP.LT.AND P3, PT, R13, UR6, !P2 ;  /* 0x000000060d007c0c */ /* 0x000fc6000d761270 */
[----:B------:R-:W2:Y:S04]  /*c8150*/  LDL.LU R148, [R1+0x206c] ;  /* 0x00206c0001947983 */ /* 0x000ea80000300800 */
[----:B-1----:R-:W2:Y:S01]  /*c8160*/  LDL.LU R147, [R1+0x176c] ;  /* 0x00176c0001937983 */ /* 0x002ea20000300800 */
[----:B------:R-:W-:-:S03]  /*c8170*/  IMAD.WIDE R18, R139, 0x4, R2 ;  /* 0x000000048b127825 */ /* 0x000fc600078e0202 */
[----:B------:R1:W-:Y:S04]  /*c8180*/  @P4 STG.E desc[UR4][R16.64], R150 ;  /* 0x0000009610004986 */ /* 0x0003e8000c101904 */
[----:B------:R-:W-:Y:S01]  /*c8190*/  @P5 STG.E desc[UR4][R18.64], R145 ;  /* 0x0000009112005986 */ /* 0x000fe2000c101904 */
[----:B-1----:R-:W-:-:S03]  /*c81a0*/  IMAD.WIDE R16, R139, 0x4, R6 ;  /* 0x000000048b107825 */ /* 0x002fc600078e0206 */
[----:B---3--:R1:W-:Y:S04]  /*c81b0*/  @P6 STG.E desc[UR4][R20.64], R142 ;  /* 0x0000008e14006986 */ /* 0x0083e8000c101904 */
[----:B-1----:R-:W3:Y:S01]  /*c81c0*/  LDL.LU R142, [R1+0xf7c] ;  /* 0x000f7c00018e7983 */ /* 0x002ee20000300800 */
[----:B------:R-:W-:-:S03]  /*c81d0*/  IMAD.WIDE R20, R139, 0x4, R8 ;  /* 0x000000048b147825 */ /* 0x000fc600078e0208 */
[----:B------:R-:W3:Y:S04]  /*c81e0*/  LDL.LU R145, [R1+0x77c] ;  /* 0x00077c0001917983 */ /* 0x000ee80000300800 */
[----:B------:R-:W3:Y:S04]  /*c81f0*/  LDL.LU R139, [R1+0x2768] ;  /* 0x00276800018b7983 */ /* 0x000ee80000300800 */
[----:B------:R1:W-:Y:S04]  /*c8200*/  @P3 STG.E desc[UR4][R16.64], R144 ;  /* 0x0000009010003986 */ /* 0x0003e8000c101904 */
[----:B-1----:R-:W3:Y:S01]  /*c8210*/  LDL.LU R144, [R1+0xb7c] ;  /* 0x000b7c0001907983 */ /* 0x002ee20000300800 */
        /* <DEDUP_REMOVED lines=8> */
[----:B------:R1:W-:Y:S01]  /*c82a0*/  @P2 STG.E desc[UR4][R20.64], R143 ;  /* 0x0000008f14002986 */ /* 0x0003e2000c101904 */
[----:B------:R-:W-:Y:S01]  /*c82b0*/  ISETP.LT.AND P0, PT, R14, UR6, !P0 ;  /* 0x000000060e007c0c */ /* 0x000fe2000c701270 */
[----:B------:R-:W-:Y:S02]  /*c82c0*/  IMAD.WIDE R16, R138, 0x4, R4 ;  /* 0x000000048a107825 */ /* 0x000fe400078e0204 */
[----:B------:R-:W-:-:S04]  /*c82d0*/  ISETP.GE.AND P1, PT, R0, UR7, PT ;  /* 0x0000000700007c0c */ /* 0x000fc8000bf26270 */
[----:B------:R-:W-:Y:S01]  /*c82e0*/  ISETP.LT.AND P2, PT, R11, UR6, !P1 ;  /* 0x000000060b007c0c */ /* 0x000fe2000cf41270 */
[C---:B-1----:R-:W-:Y:S01]  /*c82f0*/  IMAD.WIDE R20, R138.reuse, 0x4, R8 ;  /* 0x000000048a147825 */ /* 0x042fe200078e0208 */
[----:B----4-:R1:W-:Y:S04]  /*c8300*/  @P4 STG.E desc[UR4][R18.64], R140 ;  /* 0x0000008c12004986 */ /* 0x0103e8000c101904 */
[----:B-1----:R-:W4:Y:S01]  /*c8310*/  LDL.LU R140, [R1+0x37c] ;  /* 0x00037c00018c7983 */ /* 0x002f220000300800 */
[----:B------:R-:W-:-:S03]  /*c8320*/  IMAD.WIDE R18, R138, 0x4, R6 ;  /* 0x000000048a127825 */ /* 0x000fc600078e0206 */
[----:B------:R-:W4:Y:S04]  /*c8330*/  LDL.LU R143, [R1+0x1b70] ;  /* 0x001b7000018f7983 */ /* 0x000f280000300800 */
[----:B------:R-:W4:Y:S01]  /*c8340*/  LDL.LU R138, [R1+0x1770] ;  /* 0x00177000018a7983 */ /* 0x000f220000300800 */
[----:B------:R-:W-:-:S03]  /*c8350*/  ISETP.LT.AND P4, PT, R12, UR6, !P1 ;  /* 0x000000060c007c0c */ /* 0x000fc6000cf81270 */
[----:B--2---:R1:W-:Y:S04]  /*c8360*/  @P6 STG.E desc[UR4][R16.64], R148 ;  /* 0x0000009410006986 */ /* 0x0043e8000c101904 */
[----:B------:R2:W-:Y:S04]  /*c8370*/  @P5 STG.E desc[UR4][R18.64], R147 ;  /* 0x0000009312005986 */ /* 0x0005e8000c101904 */
[----:B------:R2:W-:Y:S01]  /*c8380*/  @P0 STG.E desc[UR4][R20.64], R141 ;  /* 0x0000008d14000986 */ /* 0x0005e2000c101904 */
[----:B------:R-:W-:Y:S01]  /*c8390*/  ISETP.LT.AND P0, PT, R13, UR6, !P1 ;  /* 0x000000060d007c0c */ /* 0x000fe2000cf01270 */
[----:B-1----:R-:W-:-:S04]  /*c83a0*/  IMAD.WIDE R16, R146, 0x4, R2 ;  /* 0x0000000492107825 */ /* 0x002fc800078e0202 */
[C---:B--2---:R-:W-:Y:S01]  /*c83b0*/  IMAD.WIDE R18, R146.reuse, 0x4, R4 ;  /* 0x0000000492127825 */ /* 0x044fe200078e0204 */
[----:B------:R-:W2:Y:S04]  /*c83c0*/  LDL.LU R141, [R1+0x2070] ;  /* 0x00207000018d7983 */ /* 0x000ea80000300800 */
[----:B---3--:R1:W-:Y:S04]  /*c83d0*/  @P2 STG.E desc[UR4][R16.64], R142 ;  /* 0x0000008e10002986 */ /* 0x0083e8000c101904 */
[----:B------:R-:W-:Y:S04]  /*c83e0*/  @P4 STG.E desc[UR4][R18.64], R145 ;  /* 0x0000009112004986 */ /* 0x000fe8000c101904 */
[----:B-1----:R-:W3:Y:S01]  /*c83f0*/  LDL.LU R142, [R1+0x2774] ;  /* 0x00277400018e7983 */ /* 0x002ee20000300800 */
[----:B------:R-:W-:-:S03]  /*c8400*/  IMAD.WIDE R16, R146, 0x4, R6 ;  /* 0x0000000492107825 */ /* 0x000fc600078e0206 */
[----:B------:R-:W3:Y:S04]  /*c8410*/  LDL.LU R149, [R1+0x1370] ;  /* 0x0013700001957983 */ /* 0x000ee80000300800 */
[----:B------:R-:W3:Y:S04]  /*c8420*/  LDL.LU R150, [R1+0xf80] ;  /* 0x000f800001967983 */ /* 0x000ee80000300800 */
[----:B------:R1:W-:Y:S04]  /*c8430*/  @P0 STG.E desc[UR4][R16.64], R144 ;  /* 0x0000009010000986 */ /* 0x0003e8000c101904 */
[----:B------:R-:W3:Y:S04]  /*c8440*/  LDL.LU R147, [R1+0x780] ;  /* 0x0007800001937983 */ /* 0x000ee80000300800 */
[----:B-1----:R-:W3:Y:S01]  /*c8450*/  LDL.LU R144, [R1+0x380] ;  /* 0x0003800001907983 */ /* 0x002ee20000300800 */
[----:B------:R-:W-:Y:S01]  /*c8460*/  VIADD R0, R10, 0x1c0 ;  /* 0x000001c00a007836 */ /* 0x000fe20000000000 */
[----:B------:R-:W-:-:S04]  /*c8470*/  ISETP.LT.AND P1, PT, R14, UR6, !P1 ;  /* 0x000000060e007c0c */ /* 0x000fc8000cf21270 */
[----:B------:R-:W-:-:S04]  /*c8480*/  ISETP.GE.AND P3, PT, R0, UR7, PT ;  /* 0x0000000700007c0c */ /* 0x000fc8000bf66270 */
[----:B------:R-:W-:Y:S02]  /*c8490*/  ISETP.LT.AND P6, PT, R11, UR6, !P3 ;  /* 0x000000060b007c0c */ /* 0x000fe4000dfc1270 */
[----:B------:R-:W-:Y:S01]  /*c84a0*/  ISETP.LT.AND P5, PT, R12, UR6, !P3 ;  /* 0x000000060c007c0c */ /* 0x000fe2000dfa1270 */
[----:B------:R-:W-:-:S04]  /*c84b0*/  IMAD.WIDE R18, R146, 0x4, R8 ;  /* 0x0000000492127825 */ /* 0x000fc800078e0208 */
[----:B------:R-:W-:-:S04]  /*c84c0*/  IMAD.WIDE R20, R139, 0x4, R2 ;  /* 0x000000048b147825 */ /* 0x000fc800078e0202 */
[----:B------:R-:W-:Y:S01]  /*c84d0*/  IMAD.WIDE R22, R139, 0x4, R4 ;  /* 0x000000048b167825 */ /* 0x000fe200078e0204 */
[----:B------:R-:W-:-:S03]  /*c84e0*/  ISETP.LT.AND P4, PT, R13, UR6, !P3 ;  /* 0x000000060d007c0c */ /* 0x000fc6000df81270 */
[----:B------:R-:W-:Y:S01]  /*c84f0*/  VIADD R0, R10, 0x1c1 ;  /* 0x000001c10a007836 */ /* 0x000fe20000000000 */
[----:B------:R-:W-:Y:S01]  /*c8500*/  ISETP.LT.AND P3, PT, R14, UR6, !P3 ;  /* 0x000000060e007c0c */ /* 0x000fe2000df61270 */
[----:B------:R-:W-:-:S03]  /*c8510*/  IMAD.WIDE R16, R139, 0x4, R6 ;  /* 0x000000048b107825 */ /* 0x000fc600078e0206 */
[----:B------:R-:W-:Y:S01]  /*c8520*/  ISETP.GE.AND P2, PT, R0, UR7, PT ;  /* 0x0000000700007c0c */ /* 0x000fe2000bf46270 */
[----:B----4-:R1:W-:Y:S04]  /*c8530*/  @P1 STG.E desc[UR4][R18.64], R140 ;  /* 0x0000008c12001986 */ /* 0x0103e8000c101904 */
[----:B------:R4:W-:Y:S04]  /*c8540*/  @P6 STG.E desc[UR4][R20.64], R143 ;  /* 0x0000008f14006986 */ /* 0x0009e8000c101904 */
[----:B------:R4:W-:Y:S04]  /*c8550*/  @P5 STG.E desc[UR4][R22.64], R138 ;  /* 0x0000008a16005986 */ /* 0x0009e8000c101904 */
[----:B-1----:R-:W3:Y:S04]  /*c8560*/  LDL.LU R140, [R1+0x2784] ;  /* 0x00278400018c7983 */ /* 0x002ee80000300800 */
[----:B------:R-:W3:Y:S04]  /*c8570*/  LDL.LU R145, [R1+0x2b0] ;  /* 0x0002b00001917983 */ /* 0x000ee80000300800 */
[----:B----4-:R-:W4:Y:S04]  /*c8580*/  LDL.LU R143, [R1+0x1b74] ;  /* 0x001b7400018f7983 */ /* 0x010f280000300800 */
[----:B------:R-:W4:Y:S01]  /*c8590*/  LDL.LU R138, [R1+0x277c] ;  /* 0x00277c00018a7983 */ /* 0x000f220000300800 */
[----:B------:R-:W-:-:S02]  /*c85a0*/  ISETP.LT.AND P6, PT, R11, UR6, !P2 ;  /* 0x000000060b007c0c */ /* 0x000fc4000d7c1270 */
[----:B------:R-:W-:Y:S02]  /*c85b0*/  ISETP.LT.AND P1, PT, R12, UR6, !P2 ;  /* 0x000000060c007c0c */ /* 0x000fe4000d721270 */
[----:B------:R-:W-:Y:S01]  /*c85c0*/  ISETP.LT.AND P5, PT, R13, UR6, !P2 ;  /* 0x000000060d007c0c */ /* 0x000fe2000d7a1270 */
[----:B--2---:R1:W-:Y:S04]  /*c85d0*/  @P4 STG.E desc[UR4][R16.64], R141 ;  /* 0x0000008d10004986 */ /* 0x0043e8000c101904 */
[----:B-1----:R-:W2:Y:S01]  /*c85e0*/  LDL.LU R141, [R1+0x1774] ;  /* 0x00177400018d7983 */ /* 0x002ea20000300800 */
[----:B------:R-:W-:-:S03]  /*c85f0*/  IMAD.WIDE R16, R139, 0x4, R8 ;  /* 0x000000048b107825 */ /* 0x000fc600078e0208 */
[----:B------:R-:W2:Y:S04]  /*c8600*/  LDL.LU R148, [R1+0x2074] ;  /* 0x0020740001947983 */ /* 0x000ea80000300800 */
[----:B------:R-:W2:Y:S04]  /*c8610*/  LDL.LU R146, [R1+0x1374] ;  /* 0x0013740001927983 */ /* 0x000ea80000300800 */
[----:B------:R-:W2:Y:S01]  /*c8620*/  LDL.LU R139, [R1+0xf84] ;  /* 0x000f8400018b7983 */ /* 0x000ea20000300800 */
[----:B---3--:R-:W-:-:S04]  /*c8630*/  IMAD.WIDE R18, R142, 0x4, R2 ;  /* 0x000000048e127825 */ /* 0x008fc800078e0202 */
[C---:B------:R-:W-:Y:S01]  /*c8640*/  IMAD.WIDE R20, R142.reuse, 0x4, R4 ;  /* 0x000000048e147825 */ /* 0x040fe200078e0204 */
[----:B------:R-:W-:Y:S03]  /*c8650*/  @P3 STG.E desc[UR4][R16.64], R149 ;  /* 0x0000009510003986 */ /* 0x000fe6000c101904 */
[----:B------:R-:W-:Y:S01]  /*c8660*/  IMAD.WIDE R22, R142, 0x4, R6 ;  /* 0x000000048e167825 */ /* 0x000fe200078e0206 */
[----:B------:R-:W-:Y:S04]  /*c8670*/  @P6 STG.E desc[UR4][R18.64], R150 ;  /* 0x0000009612006986 */ /* 0x000fe8000c101904 */
[----:B------:R-:W-:Y:S04]  /*c8680*/  @P1 STG.E desc[UR4][R20.64], R147 ;  /* 0x0000009314001986 */ /* 0x000fe8000c101904 */
[----:B------:R1:W-:Y:S04]  /*c8690*/  @P5 STG.E desc[UR4][R22.64], R144 ;  /* 0x0000009016005986 */ /* 0x0003e8000c101904 */
[----:B-1----:R-:W3:Y:S01]  /*c86a0*/  LDL.LU R144, [R1+0x784] ;  /* 0x0007840001907983 */ /* 0x002ee20000300800 */
[----:B------:R-:W-:Y:S01]  /*c86b0*/  VIADD R0, R10, 0x1c2 ;  /* 0x000001c20a007836 */ /* 0x000fe20000000000 */
[----:B------:R-:W-:-:S04]  /*c86c0*/  ISETP.LT.AND P2, PT, R14, UR6, !P2 ;  /* 0x000000060e007c0c */ /* 0x000fc8000d741270 */
[----:B------:R-:W-:-:S04]  /*c86d0*/  ISETP.GE.AND P0, PT, R0, UR7, PT ;  /* 0x0000000700007c0c */ /* 0x000fc8000bf06270 */
[----:B------:R-:W-:Y:S01]  /*c86e0*/  ISETP.LT.AND P3, PT, R11, UR6, !P0 ;  /* 0x000000060b007c0c */ /* 0x000fe2000c761270 */
[----:B------:R-:W-:Y:S01]  /*c86f0*/  VIADD R15, R10, 0x1c3 ;  /* 0x000001c30a0f7836 */ /* 0x000fe20000000000 */
[----:B------:R-:W-:Y:S01]  /*c8700*/  ISETP.LT.AND P5, PT, R12, UR6, !P0 ;  /* 0x000000060c007c0c */ /* 0x000fe2000c7a1270 */
[----:B------:R-:W-:Y:S01]  /*c8710*/  IMAD.WIDE R18, R142, 0x4, R8 ;  /* 0x000000048e127825 */ /* 0x000fe200078e0208 */
[----:B------:R-:W-:Y:S01]  /*c8720*/  ISETP.LT.AND P1, PT, R13, UR6, !P0 ;  /* 0x000000060d007c0c */ /* 0x000fe2000c721270 */
[----:B------:R-:W3:Y:S01]  /*c8730*/  LDL.LU R142, [R1+0x278c] ;  /* 0x00278c00018e7983 */ /* 0x000ee20000300800 */
[----:B------:R-:W-:Y:S02]  /*c8740*/  ISETP.GE.AND P4, PT, R15, UR7, PT ;  /* 0x000000070f007c0c */ /* 0x000fe4000bf86270 */
[----:B------:R-:W-:Y:S01]  /*c8750*/  ISETP.LT.AND P0, PT, R14, UR6, !P0 ;  /* 0x000000060e007c0c */ /* 0x000fe2000c701270 */
[----:B------:R-:W3:Y:S01]  /*c8760*/  LDL.LU R147, [R1+0x384] ;  /* 0x0003840001937983 */ /* 0x000ee20000300800 */
[----:B------:R-:W-:-:S03]  /*c8770*/  ISETP.LT.AND P6, PT, R11, UR6, !P4 ;  /* 0x000000060b007c0c */ /* 0x000fc6000e7c1270 */
[----:B------:R1:W-:Y:S01]  /*c8780*/  @P2 STG.E desc[UR4][R18.64], R145 ;  /* 0x0000009112002986 */ /* 0x0003e2000c101904 */
[----:B----4-:R-:W-:-:S05]  /*c8790*/  IMAD.WIDE R16, R138, 0x4, R2 ;  /* 0x000000048a107825 */ /* 0x010fca00078e0202 */
[----:B------:R4:W-:Y:S01]  /*c87a0*/  @P3 STG.E desc[UR4][R16.64], R143 ;  /* 0x0000008f10003986 */ /* 0x0009e2000c101904 */
[----:B------:R-:W-:Y:S01]  /*c87b0*/  IMAD.WIDE R20, R138, 0x4, R4 ;  /* 0x000000048a147825 */ /* 0x000fe200078e0204 */
[----:B------:R-:W-:-:S03]  /*c87c0*/  ISETP.LT.AND P3, PT, R12, UR6, !P4 ;  /* 0x000000060c007c0c */ /* 0x000fc6000e761270 */
[C---:B-1----:R-:W-:Y:S01]  /*c87d0*/  IMAD.WIDE R18, R138.reuse, 0x4, R6 ;  /* 0x000000048a127825 */ /* 0x042fe200078e0206 */
[----:B----4-:R-:W4:Y:S03]  /*c87e0*/  LDL.LU R143, [R1+0x2b4] ;  /* 0x0002b400018f7983 */ /* 0x010f260000300800 */
[----:B------:R-:W-:Y:S02]  /*c87f0*/  IMAD.WIDE R16, R138, 0x4, R8 ;  /* 0x000000048a107825 */ /* 0x000fe400078e0208 */
[----:B------:R-:W4:Y:S04]  /*c8800*/  LDL.LU R138, [R1+0x279c] ;  /* 0x00279c00018a7983 */ /* 0x000f280000300800 */
[----:B--2---:R1:W-:Y:S04]  /*c8810*/  @P5 STG.E desc[UR4][R20.64], R141 ;  /* 0x0000008d14005986 */ /* 0x0043e8000c101904 */
[----:B------:R-:W2:Y:S04]  /*c8820*/  LDL.LU R145, [R1+0x1b78] ;  /* 0x001b780001917983 */ /* 0x000ea80000300800 */
[----:B------:R-:W-:Y:S04]  /*c8830*/  @P1 STG.E desc[UR4][R18.64], R148 ;  /* 0x0000009412001986 */ /* 0x000fe8000c101904 */
[----:B-1----:R-:W2:Y:S01]  /*c8840*/  LDL.LU R141, [R1+0x1778] ;  /* 0x00177800018d7983 */ /* 0x002ea20000300800 */
[----:B------:R-:W-:-:S03]  /*c8850*/  IMAD.WIDE R20, R140, 0x4, R2 ;  /* 0x000000048c147825 */ /* 0x000fc600078e0202 */
[----:B------:R1:W-:Y:S04]  /*c8860*/  @P0 STG.E desc[UR4][R16.64], R146 ;  /* 0x0000009210000986 */ /* 0x0003e8000c101904 */
[----:B------:R1:W-:Y:S04]  /*c8870*/  @P6 STG.E desc[UR4][R20.64], R139 ;  /* 0x0000008b14006986 */ /* 0x0003e8000c101904 */
[----:B-1----:R-:W2:Y:S01]  /*c8880*/  LDL.LU R146, [R1+0x2078] ;  /* 0x0020780001927983 */ /* 0x002ea20000300800 */
[----:B------:R-:W-:-:S03]  /*c8890*/  IMAD.WIDE R16, R140, 0x4, R4 ;  /* 0x000000048c107825 */ /* 0x000fc600078e0204 */
[----:B------:R-:W2:Y:S04]  /*c88a0*/  LDL.LU R139, [R1+0x1378] ;  /* 0x00137800018b7983 */ /* 0x000ea80000300800 */
[----:B---3--:R1:W-:Y:S04]  /*c88b0*/  @P3 STG.E desc[UR4][R16.64], R144 ;  /* 0x0000009010003986 */ /* 0x0083e8000c101904 */
[----:B-1----:R-:W3:Y:S01]  /*c88c0*/  LDL.LU R144, [R1+0xf88] ;  /* 0x000f880001907983 */ /* 0x002ee20000300800 */
[----:B------:R-:W-:Y:S01]  /*c88d0*/  VIADD R0, R10, 0x1c4 ;  /* 0x000001c40a007836 */ /* 0x000fe20000000000 */
[----:B------:R-:W-:-:S02]  /*c88e0*/  ISETP.LT.AND P1, PT, R13, UR6, !P4 ;  /* 0x000000060d007c0c */ /* 0x000fc4000e721270 */
[----:B------:R-:W-:Y:S02]  /*c88f0*/  ISETP.LT.AND P4, PT, R14, UR6, !P4 ;  /* 0x000000060e007c0c */ /* 0x000fe4000e781270 */
[----:B------:R-:W-:Y:S01]  /*c8900*/  ISETP.GE.AND P2, PT, R0, UR7, PT ;  /* 0x0000000700007c0c */ /* 0x000fe2000bf46270 */
[----:B------:R-:W-:-:S03]  /*c8910*/  IMAD.WIDE R18, R140, 0x4, R6 ;  /* 0x000000048c127825 */ /* 0x000fc600078e0206 */
[----:B------:R-:W-:Y:S01]  /*c8920*/  ISETP.LT.AND P5, PT, R11, UR6, !P2 ;  /* 0x000000060b007c0c */ /* 0x000fe2000d7a1270 */
[----:B------:R-:W-:Y:S01]  /*c8930*/  IMAD.WIDE R16, R140, 0x4, R8 ;  /* 0x000000048c107825 */ /* 0x000fe200078e0208 */
[----:B------:R-:W-:Y:S01]  /*c8940*/  ISETP.LT.AND P6, PT, R12, UR6, !P2 ;  /* 0x000000060c007c0c */ /* 0x000fe2000d7c1270 */
[----:B------:R-:W3:Y:S02]  /*c8950*/  LDL.LU R140, [R1+0x27a4] ;  /* 0x0027a400018c7983 */ /* 0x000ee40000300800 */
[----:B------:R-:W-:Y:S02]  /*c8960*/  VIADD R15, R10, 0x1c5 ;  /* 0x000001c50a0f7836 */ /* 0x000fe40000000000 */
[----:B------:R1:W-:Y:S01]  /*c8970*/  @P1 STG.E desc[UR4][R18.64], R147 ;  /* 0x0000009312001986 */ /* 0x0003e2000c101904 */
[----:B------:R-:W-:-:S03]  /*c8980*/  ISETP.LT.AND P1, PT, R13, UR6, !P2 ;  /* 0x000000060d007c0c */ /* 0x000fc6000d721270 */
[----:B------:R-:W3:Y:S01]  /*c8990*/  LDL.LU R150, [R1+0x788] ;  /* 0x0007880001967983 */ /* 0x000ee20000300800 */
[----:B------:R-:W-:-:S03]  /*c89a0*/  ISETP.LT.AND P2, PT, R14, UR6, !P2 ;  /* 0x000000060e007c0c */ /* 0x000fc6000d741270 */
[----:B------:R-:W3:Y:S01]  /*c89b0*/  LDL.LU R148, [R1+0x388] ;  /* 0x0003880001947983 */ /* 0x000ee20000300800 */
[----:B------:R-:W-:Y:S01]  /*c89c0*/  ISETP.GE.AND P0, PT, R15, UR7, PT ;  /* 0x000000070f007c0c */ /* 0x000fe2000bf06270 */
[----:B------:R-:W-:-:S04]  /*c89d0*/  IMAD.WIDE R20, R142, 0x4, R4 ;  /* 0x000000048e147825 */ /* 0x000fc800078e0204 */
[----:B-1----:R-:W-:Y:S01]  /*c89e0*/  IMAD.WIDE R18, R142, 0x4, R2 ;  /* 0x000000048e127825 */ /* 0x002fe200078e0202 */
[----:B----4-:R1:W-:Y:S01]  /*c89f0*/  @P4 STG.E desc[UR4][R16.64], R143 ;  /* 0x0000008f10004986 */ /* 0x0103e2000c101904 */
[----:B------:R-:W-:-:S03]  /*c8a00*/  ISETP.LT.AND P4, PT, R11, UR6, !P0 ;  /* 0x000000060b007c0c */ /* 0x000fc6000c781270 */
[----:B-1----:R-:W4:Y:S04]  /*c8a10*/  LDL.LU R143, [R1+0x2b8] ;  /* 0x0002b800018f7983 */ /* 0x002f280000300800 */
[----:B--2---:R1:W-:Y:S04]  /*c8a20*/  @P5 STG.E desc[UR4][R18.64], R145 ;  /* 0x0000009112005986 */ /* 0x0043e8000c101904 */
[----:B------:R2:W-:Y:S04]  /*c8a30*/  @P6 STG.E desc[UR4][R20.64], R141 ;  /* 0x0000008d14006986 */ /* 0x0005e8000c101904 */
[----:B------:R-:W4:Y:S01]  /*c8a40*/  LDL.LU R147, [R1+0x1b7c] ;  /* 0x001b7c0001937983 */ /* 0x000f220000300800 */
[----:B-1----:R-:W-:-:S03]  /*c8a50*/  IMAD.WIDE R18, R142, 0x4, R6 ;  /* 0x000000048e127825 */ /* 0x002fc600078e0206 */
[----:B------:R-:W4:Y:S01]  /*c8a60*/  LDL.LU R145, [R1+0x177c] ;  /* 0x00177c0001917983 */ /* 0x000f220000300800 */
[----:B--2---:R-:W-:-:S03]  /*c8a70*/  IMAD.WIDE R20, R142, 0x4, R8 ;  /* 0x000000048e147825 */ /* 0x004fc600078e0208 */
[----:B------:R-:W2:Y:S01]  /*c8a80*/  LDL.LU R141, [R1+0x78c] ;  /* 0x00078c00018d7983 */ /* 0x000ea20000300800 */
[----:B------:R-:W-:-:S03]  /*c8a90*/  IMAD.WIDE R16, R138, 0x4, R2 ;  /* 0x000000048a107825 */ /* 0x000fc600078e0202 */
[----:B------:R-:W-:Y:S04]  /*c8aa0*/  @P1 STG.E desc[UR4][R18.64], R146 ;  /* 0x0000009212001986 */ /* 0x000fe8000c101904 */
[----:B------:R-:W2:Y:S04]  /*c8ab0*/  LDL.LU R142, [R1+0x27ac] ;  /* 0x0027ac00018e7983 */ /* 0x000ea80000300800 */
[----:B------:R1:W-:Y:S04]  /*c8ac0*/  @P2 STG.E desc[UR4][R20.64], R139 ;  /* 0x0000008b14002986 */ /* 0x0003e8000c101904 */
[----:B-1----:R-:W2:Y:S04]  /*c8ad0*/  LDL.LU R139, [R1+0x207c] ;  /* 0x00207c00018b7983 */ /* 0x002ea80000300800 */
[----:B------:R-:W2:Y:S04]  /*c8ae0*/  LDL.LU R146, [R1+0x137c] ;  /* 0x00137c0001927983 */ /* 0x000ea80000300800 */
[----:B---3--:R1:W-:Y:S04]  /*c8af0*/  @P4 STG.E desc[UR4][R16.64], R144 ;  /* 0x0000009010004986 */ /* 0x0083e8000c101904 */
[----:B-1----:R-:W3:Y:S01]  /*c8b00*/  LDL.LU R144, [R1+0xf8c] ;  /* 0x000f8c0001907983 */ /* 0x002ee20000300800 */
[----:B------:R-:W-:Y:S01]  /*c8b10*/  ISETP.LT.AND P6, PT, R12, UR6, !P0 ;  /* 0x000000060c007c0c */ /* 0x000fe2000c7c1270 */
[----:B------:R-:W-:Y:S01]  /*c8b20*/  VIADD R0, R10, 0x1c6 ;  /* 0x000001c60a007836 */ /* 0x000fe20000000000 */
[----:B------:R-:W-:-:S02]  /*c8b30*/  ISETP.LT.AND P5, PT, R13, UR6, !P0 ;  /* 0x000000060d007c0c */ /* 0x000fc4000c7a1270 */
[----:B------:R-:W-:Y:S02]  /*c8b40*/  ISETP.LT.AND P0, PT, R14, UR6, !P0 ;  /* 0x000000060e007c0c */ /* 0x000fe4000c701270 */
[----:B------:R-:W-:Y:S01]  /*c8b50*/  ISETP.GE.AND P3, PT, R0, UR7, PT ;  /* 0x0000000700007c0c */ /* 0x000fe2000bf66270 */
[----:B------:R-:W-:-:S03]  /*c8b60*/  IMAD.WIDE R18, R138, 0x4, R4 ;  /* 0x000000048a127825 */ /* 0x000fc600078e0204 */
[----:B------:R-:W-:Y:S01]  /*c8b70*/  ISETP.LT.AND P2, PT, R11, UR6, !P3 ;  /* 0x000000060b007c0c */ /* 0x000fe2000df41270 */
[----:B------:R-:W-:Y:S01]  /*c8b80*/  IMAD.WIDE R16, R138, 0x4, R6 ;  /* 0x000000048a107825 */ /* 0x000fe200078e0206 */
[----:B------:R-:W-:-:S03]  /*c8b90*/  ISETP.LT.AND P4, PT, R12, UR6, !P3 ;  /* 0x000000060c007c0c */ /* 0x000fc6000df81270 */
[----:B------:R-:W-:Y:S01]  /*c8ba0*/  IMAD.WIDE R20, R138, 0x4, R8 ;  /* 0x000000048a147825 */ /* 0x000fe200078e0208 */
[----:B------:R1:W-:Y:S03]  /*c8bb0*/  @P6 STG.E desc[UR4][R18.64], R150 ;  /* 0x0000009612006986 */ /* 0x0003e6000c101904 */
[----:B------:R-:W-:Y:S01]  /*c8bc0*/  VIADD R0, R10, 0x1c7 ;  /* 0x000001c70a007836 */ /* 0x000fe20000000000 */
[----:B------:R1:W-:Y:S04]  /*c8bd0*/  @P5 STG.E desc[UR4][R16.64], R148 ;  /* 0x0000009410005986 */ /* 0x0003e8000c101904 */
[----:B------:R-:W-:Y:S01]  /*c8be0*/  ISETP.GE.AND P1, PT, R0, UR7, PT ;  /* 0x0000000700007c0c */ /* 0x000fe2000bf26270 */
[----:B------:R-:W3:Y:S01]  /*c8bf0*/  LDL.LU R138, [R1+0x27b4] ;  /* 0x0027b400018a7983 */ /* 0x000ee20000300800 */
[----:B-1----:R-:W-:-:S02]  /*c8c00*/  IMAD.WIDE R18, R140, 0x4, R4 ;  /* 0x000000048c127825 */ /* 0x002fc400078e0204 */
[----:B------:R-:W-:Y:S02]  /*c8c10*/  ISETP.LT.AND P6, PT, R11, UR6, !P1 ;  /* 0x000000060b007c0c */ /* 0x000fe4000cfc1270 */
[----:B------:R-:W-:Y:S01]  /*c8c20*/  IMAD.WIDE R16, R140, 0x4, R2 ;  /* 0x000000048c107825 */ /* 0x000fe200078e0202 */
[----:B------:R-:W-:Y:S01]  /*c8c30*/  ISETP.LT.AND P5, PT, R12, UR6, !P1 ;  /* 0x000000060c007c0c */ /* 0x000fe2000cfa1270 */
[----:B----4-:R1:W-:Y:S01]  /*c8c40*/  @P0 STG.E desc[UR4][R20.64], R143 ;  /* 0x0000008f14000986 */ /* 0x0103e2000c101904 */
[----:B------:R-:W-:Y:S02]  /*c8c50*/  ISETP.LT.AND P0, PT, R13, UR6, !P3 ;  /* 0x000000060d007c0c */ /* 0x000fe4000df01270 */
[----:B------:R-:W-:Y:S01]  /*c8c60*/  ISETP.LT.AND P3, PT, R14, UR6, !P3 ;  /* 0x000000060e007c0c */ /* 0x000fe2000df61270 */
[----:B-1----:R-:W4:Y:S04]  /*c8c70*/  LDL.LU R143, [R1+0x38c] ;  /* 0x00038c00018f7983 */ /* 0x002f280000300800 */
[----:B------:R1:W-:Y:S04]  /*c8c80*/  @P2 STG.E desc[UR4][R16.64], R147 ;  /* 0x0000009310002986 */ /* 0x0003e8000c101904 */
[----:B------:R1:W-:Y:S02]  /*c8c90*/  @P4 STG.E desc[UR4][R18.64], R145 ;  /* 0x0000009112004986 */ /* 0x0003e4000c101904 */
[----:B-1----:R-:W-:-:S04]  /*c8ca0*/  IMAD.WIDE R16, R140, 0x4, R6 ;  /* 0x000000048c107825 */ /* 0x002fc800078e0206 */
[----:B------:R-:W-:Y:S02]  /*c8cb0*/  IMAD.WIDE R18, R140, 0x4, R8 ;  /* 0x000000048c127825 */ /* 0x000fe400078e0208 */
[----:B------:R-:W4:Y:S02]  /*c8cc0*/  LDL.LU R140, [R1+0x2bc] ;  /* 0x0002bc00018c7983 */ /* 0x000f240000300800 */
[C---:B--2---:R-:W-:Y:S02]  /*c8cd0*/  IMAD.WIDE R20, R142.reuse, 0x4, R2 ;  /* 0x000000048e147825 */ /* 0x044fe400078e0202 */
[----:B------:R-:W2:Y:S02]  /*c8ce0*/  LDL.LU R150, [R1+0x260] ;  /* 0x0002600001967983 */ /* 0x000ea40000300800 */
[----:B------:R-:W-:Y:S02]  /*c8cf0*/  IMAD.WIDE R22, R142, 0x4, R4 ;  /* 0x000000048e167825 */ /* 0x000fe400078e0204 */
[----:B------:R-:W2:Y:S04]  /*c8d00*/  LDL.LU R147, [R1+0x230] ;  /* 0x0002300001937983 */ /* 0x000ea80000300800 */
[----:B------:R1:W-:Y:S04]  /*c8d10*/  @P0 STG.E desc[UR4][R16.64], R139 ;  /* 0x0000008b10000986 */ /* 0x0003e8000c101904 */
[----:B------:R1:W-:Y:S04]  /*c8d20*/  @P3 STG.E desc[UR4][R18.64], R146 ;  /* 0x0000009212003986 */ /* 0x0003e8000c101904 */
[----:B-1----:R-:W2:Y:S04]  /*c8d30*/  LDL.LU R139, [R1+0x1f0] ;  /* 0x0001f000018b7983 */ /* 0x002ea80000300800 */
[----:B------:R-:W2:Y:S04]  /*c8d40*/  LDL.LU R145, [R1+0x1b0] ;  /* 0x0001b00001917983 */ /* 0x000ea80000300800 */
[----:B------:R-:W2:Y:S04]  /*c8d50*/  LDL.LU R146, [R1+0x190] ;  /* 0x0001900001927983 */ /* 0x000ea80000300800 */
[----:B---3--:R-:W-:Y:S04]  /*c8d60*/  @P6 STG.E desc[UR4][R20.64], R144 ;  /* 0x0000009014006986 */ /* 0x008fe8000c101904 */
[----:B------:R1:W-:Y:S04]  /*c8d70*/  @P5 STG.E desc[UR4][R22.64], R141 ;  /* 0x0000008d16005986 */ /* 0x0003e8000c101904 */
[----:B-1----:R-:W3:Y:S01]  /*c8d80*/  LDL.LU R141, [R1+0x27bc] ;  /* 0x0027bc00018d7983 */ /* 0x002ee20000300800 */
[----:B------:R-:W-:Y:S01]  /*c8d90*/  VIADD R0, R10, 0x1c8 ;  /* 0x000001c80a007836 */ /* 0x000fe20000000000 */
[----:B------:R-:W-:Y:S01]  /*c8da0*/  ISETP.LT.AND P4, PT, R13, UR6, !P1 ;  /* 0x000000060d007c0c */ /* 0x000fe2000cf81270 */
[----:B------:R-:W-:Y:S01]  /*c8db0*/  IMAD.WIDE R16, R142, 0x4, R6 ;  /* 0x000000048e107825 */ /* 0x000fe200078e0206 */
[----:B------:R-:W3:Y:S02]  /*c8dc0*/  LDL.LU R144, [R1+0x27c8] ;  /* 0x0027c80001907983 */ /* 0x000ee40000300800 */
[----:B------:R-:W-:-:S02]  /*c8dd0*/  ISETP.GE.AND P2, PT, R0, UR7, PT ;  /* 0x0000000700007c0c */ /* 0x000fc4000bf46270 */
[----:B------:R-:W-:Y:S02]  /*c8de0*/  ISETP.LT.AND P1, PT, R14, UR6, !P1 ;  /* 0x000000060e007c0c */ /* 0x000fe4000cf21270 */
[----:B------:R-:W-:Y:S02]  /*c8df0*/  ISETP.LT.AND P6, PT, R11, UR6, !P2 ;  /* 0x000000060b007c0c */ /* 0x000fe4000d7c1270 */
[----:B------:R-:W-:Y:S02]  /*c8e00*/  ISETP.LT.AND P3, PT, R12, UR6, !P2 ;  /* 0x000000060c007c0c */ /* 0x000fe4000d761270 */
[----:B------:R-:W-:Y:S01]  /*c8e10*/  ISETP.LT.AND P5, PT, R13, UR6, !P2 ;  /* 0x000000060d007c0c */ /* 0x000fe2000d7a1270 */
[----:B------:R-:W-:Y:S02]  /*c8e20*/  VIADD R0, R10, 0x1c9 ;  /* 0x000001c90a007836 */ /* 0x000fe40000000000 */
[----:B------:R-:W-:-:S03]  /*c8e30*/  IMAD.WIDE R18, R138, 0x4, R2 ;  /* 0x000000048a127825 */ /* 0x000fc600078e0202 */
[----:B------:R-:W-:Y:S01]  /*c8e40*/  ISETP.GE.AND P0, PT, R0, UR7, PT ;  /* 0x0000000700007c0c */ /* 0x000fe2000bf06270 */
[----:B------:R-:W-:Y:S01]  /*c8e50*/  IMAD.WIDE R20, R138, 0x4, R4 ;  /* 0x000000048a147825 */ /* 0x000fe200078e0204 */
[----:B------:R-:W-:-:S03]  /*c8e60*/  ISETP.LT.AND P2, PT, R14, UR6, !P2 ;  /* 0x000000060e007c0c */ /* 0x000fc6000d741270 */
[----:B------:R-:W-:Y:S01]  /*c8e70*/  IMAD.WIDE R22, R138, 0x4, R6 ;  /* 0x000000048a167825 */ /* 0x000fe200078e0206 */
[----:B----4-:R1:W-:Y:S03]  /*c8e80*/  @P4 STG.E desc[UR4][R16.64], R143 ;  /* 0x0000008f10004986 */ /* 0x0103e6000c101904 */
[----:B-1----:R-:W-:Y:S02]  /*c8e90*/  IMAD.WIDE R16, R142, 0x4, R8 ;  /* 0x000000048e107825 */ /* 0x002fe400078e0208 */
[----:B------:R-:W4:Y:S04]  /*c8ea0*/  LDL.LU R142, [R1+0x160] ;  /* 0x00016000018e7983 */ /* 0x000f280000300800 */
[----:B------:R-:W4:Y:S04]  /*c8eb0*/  LDL.LU R148, [R1+0x130] ;  /* 0x0001300001947983 */ /* 0x000f280000300800 */
[----:B------:R-:W4:Y:S04]  /*c8ec0*/  LDL.LU R143, [R1+0x110] ;  /* 0x00011000018f7983 */ /* 0x000f280000300800 */
[----:B------:R1:W-:Y:S01]  /*c8ed0*/  @P1 STG.E desc[UR4][R16.64], R140 ;  /* 0x0000008c10001986 */ /* 0x0003e2000c101904 */
[----:B------:R-:W-:-:S03]  /*c8ee0*/  ISETP.LT.AND P1, PT, R11, UR6, !P0 ;  /* 0x000000060b007c0c */ /* 0x000fc6000c721270 */
[----:B--2---:R2:W-:Y:S04]  /*c8ef0*/  @P6 STG.E desc[UR4][R18.64], R150 ;  /* 0x0000009612006986 */ /* 0x0045e8000c101904 */
[----:B------:R-:W-:Y:S04]  /*c8f00*/  @P3 STG.E desc[UR4][R20.64], R147 ;  /* 0x0000009314003986 */ /* 0x000fe8000c101904 */
[----:B-1----:R-:W4:Y:S04]  /*c8f10*/  LDL.LU R140, [R1+0x264] ;  /* 0x00026400018c7983 */ /* 0x002f280000300800 */
[----:B------:R1:W-:Y:S01]  /*c8f20*/  @P5 STG.E desc[UR4][R22.64], R139 ;  /* 0x0000008b16005986 */ /* 0x0003e2000c101904 */
[----:B--2---:R-:W-:-:S03]  /*c8f30*/  IMAD.WIDE R18, R138, 0x4, R8 ;  /* 0x000000048a127825 */ /* 0x004fc600078e0208 */
[----:B-1----:R-:W2:Y:S04]  /*c8f40*/  LDL.LU R139, [R1+0x234] ;  /* 0x00023400018b7983 */ /* 0x002ea80000300800 */
[----:B------:R1:W-:Y:S04]  /*c8f50*/  @P2 STG.E desc[UR4][R18.64], R145 ;  /* 0x0000009112002986 */ /* 0x0003e8000c101904 */
[----:B------:R-:W2:Y:S04]  /*c8f60*/  LDL.LU R138, [R1+0x27dc] ;  /* 0x0027dc00018a7983 */ /* 0x000ea80000300800 */
[----:B------:R-:W2:Y:S01]  /*c8f70*/  LDL.LU R147, [R1+0x1f4] ;  /* 0x0001f40001937983 */ /* 0x000ea20000300800 */
[----:B---3--:R-:W-:-:S04]  /*c8f80*/  IMAD.WIDE R16, R141, 0x4, R2 ;  /* 0x000000048d107825 */ /* 0x008fc800078e0202 */
[C---:B------:R-:W-:Y:S01]  /*c8f90*/  IMAD.WIDE R20, R141.reuse, 0x4, R4 ;  /* 0x000000048d147825 */ /* 0x040fe200078e0204 */
[----:B------:R3:W-:Y:S03]  /*c8fa0*/  @P1 STG.E desc[UR4][R16.64], R146 ;  /* 0x0000009210001986 */ /* 0x0007e6000c101904 */
[----:B-1----:R-:W-:-:S04]  /*c8fb0*/  IMAD.WIDE R18, R141, 0x4, R6 ;  /* 0x000000048d127825 */ /* 0x002fc800078e0206 */
[----:B---3--:R-:W-:Y:S02]  /*c8fc0*/  IMAD.WIDE R16, R141, 0x4, R8 ;  /* 0x000000048d107825 */ /* 0x008fe400078e0208 */
[----:B------:R-:W3:Y:S02]  /*c8fd0*/  LDL.LU R141, [R1+0x1b4] ;  /* 0x0001b400018d7983 */ /* 0x000ee40000300800 */
[----:B------:R-:W-:Y:S01]  /*c8fe0*/  VIADD R15, R10, 0x1ca ;  /* 0x000001ca0a0f7836 */ /* 0x000fe20000000000 */
[----:B------:R-:W-:Y:S01]  /*c8ff0*/  ISETP.LT.AND P5, PT, R12, UR6, !P0 ;  /* 0x000000060c007c0c */ /* 0x000fe2000c7a1270 */
[----:B------:R-:W3:Y:S01]  /*c9000*/  LDL.LU R146, [R1+0x27e0] ;  /* 0x0027e00001927983 */ /* 0x000ee20000300800 */
[----:B------:R-:W-:Y:S02]  /*c9010*/  ISETP.LT.AND P3, PT, R13, UR6, !P0 ;  /* 0x000000060d007c0c */ /* 0x000fe4000c761270 */
[----:B------:R-:W-:Y:S01]  /*c9020*/  ISETP.LT.AND P0, PT, R14, UR6, !P0 ;  /* 0x000000060e007c0c */ /* 0x000fe2000c701270 */
[----:B------:R-:W3:Y:S01]  /*c9030*/  LDL.LU R145, [R1+0x194] ;  /* 0x0001940001917983 */ /* 0x000ee20000300800 */
[----:B------:R-:W-:-:S04]  /*c9040*/  ISETP.GE.AND P4, PT, R15, UR7, PT ;  /* 0x000000070f007c0c */ /* 0x000fc8000bf86270 */
[----:B------:R-:W-:Y:S02]  /*c9050*/  ISETP.LT.AND P6, PT, R11, UR6, !P4 ;  /* 0x000000060b007c0c */ /* 0x000fe4000e7c1270 */
[----:B------:R-:W-:Y:S01]  /*c9060*/  ISETP.LT.AND P1, PT, R12, UR6, !P4 ;  /* 0x000000060c007c0c */ /* 0x000fe2000e721270 */
[----:B----4-:R1:W-:Y:S04]  /*c9070*/  @P5 STG.E desc[UR4][R20.64], R142 ;  /* 0x0000008e14005986 */ /* 0x0103e8000c101904 */
[----:B------:R-:W-:Y:S04]  /*c9080*/  @P3 STG.E desc[UR4][R18.64], R148 ;  /* 0x0000009412003986 */ /* 0x000fe8000c101904 */
[----:B------:R4:W-:Y:S01]  /*c9090*/  @P0 STG.E desc[UR4][R16.64], R143 ;  /* 0x0000008f10000986 */ /* 0x0009e2000c101904 */
[----:B-1----:R-:W-:-:S03]  /*c90a0*/  IMAD.WIDE R20, R144, 0x4, R2 ;  /* 0x0000000490147825 */ /* 0x002fc600078e0202 */
[----:B------:R-:W3:Y:S01]  /*c90b0*/  LDL.LU R142, [R1+0x164] ;  /* 0x00016400018e7983 */ /* 0x000ee20000300800 */
[----:B------:R-:W-:Y:S02]  /*c90c0*/  ISETP.LT.AND P3, PT, R13, UR6, !P4 ;  /* 0x000000060d007c0c */ /* 0x000fe4000e761270 */
[----:B------:R-:W-:Y:S01]  /*c90d0*/  ISETP.LT.AND P4, PT, R14, UR6, !P4 ;  /* 0x000000060e007c0c */ /* 0x000fe2000e781270 */
[C---:B----4-:R-:W-:Y:S01]  /*c90e0*/  IMAD.WIDE R16, R144.reuse, 0x4, R4 ;  /* 0x0000000490107825 */ /* 0x050fe200078e0204 */
[----:B------:R-:W4:Y:S04]  /*c90f0*/  LDL.LU R143, [R1+0x134] ;  /* 0x00013400018f7983 */ /* 0x000f280000300800 */
[----:B------:R1:W-:Y:S01]  /*c9100*/  @P6 STG.E desc[UR4][R20.64], R140 ;  /* 0x0000008c14006986 */ /* 0x0003e2000c101904 */
[----:B------:R-:W-:-:S03]  /*c9110*/  IMAD.WIDE R18, R144, 0x4, R6 ;  /* 0x0000000490127825 */ /* 0x000fc600078e0206 */
[----:B-1----:R-:W4:Y:S04]  /*c9120*/  LDL.LU R140, [R1+0x114] ;  /* 0x00011400018c7983 */ /* 0x002f280000300800 */
[----:B--2---:R1:W-:Y:S04]  /*c9130*/  @P1 STG.E desc[UR4][R16.64], R139 ;  /* 0x0000008b10001986 */ /* 0x0043e8000c101904 */
[----:B-1----:R-:W2:Y:S01]  /*c9140*/  LDL.LU R139, [R1+0x268] ;  /* 0x00026800018b7983 */ /* 0x002ea20000300800 */
[----:B------:R-:W-:-:S03]  /*c9150*/  IMAD.WIDE R16, R144, 0x4, R8 ;  /* 0x0000000490107825 */ /* 0x000fc600078e0208 */
[----:B------:R-:W2:Y:S04]  /*c9160*/  LDL.LU R144, [R1+0x27e4] ;  /* 0x0027e40001907983 */ /* 0x000ea80000300800 */
[----:B------:R-:W-:Y:S04]  /*c9170*/  @P3 STG.E desc[UR4][R18.64], R147 ;  /* 0x0000009312003986 */ /* 0x000fe8000c101904 */
[----:B------:R-:W2:Y:S04]  /*c9180*/  LDL.LU R150, [R1+0x238] ;  /* 0x0002380001967983 */ /* 0x000ea80000300800 */
[----:B------:R-:W2:Y:S04]  /*c9190*/  LDL.LU R148, [R1+0x1f8] ;  /* 0x0001f80001947983 */ /* 0x000ea80000300800 */
[----:B---3--:R1:W-:Y:S04]  /*c91a0*/  @P4 STG.E desc[UR4][R16.64], R141 ;  /* 0x0000008d10004986 */ /* 0x0083e8000c101904 */
[----:B-1----:R-:W3:Y:S01]  /*c91b0*/  LDL.LU R141, [R1+0x1b8] ;  /* 0x0001b800018d7983 */ /* 0x002ee20000300800 */
[----:B------:R-:W-:-:S02]  /*c91c0*/  VIADD R0, R10, 0x1cb ;  /* 0x000001cb0a007836 */ /* 0x000fc40000000000 */
[----:B------:R-:W-:Y:S01]  /*c91d0*/  VIADD R15, R10, 0x1cc ;  /* 0x000001cc0a0f7836 */ /* 0x000fe20000000000 */
[----:B------:R-:W3:Y:S02]  /*c91e0*/  LDL.LU R147, [R1+0x198] ;  /* 0x0001980001937983 */ /* 0x000ee40000300800 */
[----:B------:R-:W-:-:S04]  /*c91f0*/  ISETP.GE.AND P2, PT, R0, UR7, PT ;  /* 0x0000000700007c0c */ /* 0x000fc8000bf46270 */
[----:B------:R-:W-:Y:S02]  /*c9200*/  ISETP.LT.AND P5, PT, R11, UR6, !P2 ;  /* 0x000000060b007c0c */ /* 0x000fe4000d7a1270 */
[----:B------:R-:W-:Y:S02]  /*c9210*/  ISETP.LT.AND P6, PT, R12, UR6, !P2 ;  /* 0x000000060c007c0c */ /* 0x000fe4000d7c1270 */
[----:B------:R-:W-:Y:S02]  /*c9220*/  ISETP.GE.AND P0, PT, R15, UR7, PT ;  /* 0x000000070f007c0c */ /* 0x000fe4000bf06270 */
[----:B------:R-:W-:Y:S02]  /*c9230*/  ISETP.LT.AND P3, PT, R13, UR6, !P2 ;  /* 0x000000060d007c0c */ /* 0x000fe4000d761270 */
[----:B------:R-:W-:Y:S01]  /*c9240*/  ISETP.LT.AND P2, PT, R14, UR6, !P2 ;  /* 0x000000060e007c0c */ /* 0x000fe2000d741270 */
[----:B------:R-:W-:Y:S01]  /*c9250*/  IMAD.WIDE R18, R138, 0x4, R2 ;  /* 0x000000048a127825 */ /* 0x000fe200078e0202 */
[----:B------:R-:W-:-:S03]  /*c9260*/  ISETP.LT.AND P4, PT, R11, UR6, !P0 ;  /* 0x000000060b007c0c */ /* 0x000fc6000c781270 */
[C---:B------:R-:W-:Y:S01]  /*c9270*/  IMAD.WIDE R20, R138.reuse, 0x4, R4 ;  /* 0x000000048a147825 */ /* 0x040fe200078e0204 */
[----:B------:R1:W-:Y:S03]  /*c9280*/  @P5 STG.E desc[UR4][R18.64], R145 ;  /* 0x0000009112005986 */ /* 0x0003e6000c101904 */
[----:B------:R-:W-:Y:S01]  /*c9290*/  IMAD.WIDE R16, R138, 0x4, R6 ;  /* 0x000000048a107825 */ /* 0x000fe200078e0206 */
[----:B------:R-:W-:-:S03]  /*c92a0*/  ISETP.LT.AND P5, PT, R13, UR6, !P0 ;  /* 0x000000060d007c0c */ /* 0x000fc6000c7a1270 */
[----:B-1----:R-:W-:Y:S01]  /*c92b0*/  IMAD.WIDE R18, R138, 0x4, R8 ;  /* 0x000000048a127825 */ /* 0x002fe200078e0208 */
[----:B------:R-:W3:Y:S04]  /*c92c0*/  LDL.LU R145, [R1+0x168] ;  /* 0x0001680001917983 */ /* 0x000ee80000300800 */
[----:B------:R-:W3:Y:S04]  /*c92d0*/  LDL.LU R138, [R1+0x23c] ;  /* 0x00023c00018a7983 */ /* 0x000ee80000300800 */
[----:B------:R1:W-:Y:S01]  /*c92e0*/  @P6 STG.E desc[UR4][R20.64], R142 ;  /* 0x0000008e14006986 */ /* 0x0003e2000c101904 */
[----:B------:R-:W-:-:S02]  /*c92f0*/  ISETP.LT.AND P6, PT, R12, UR6, !P0 ;  /* 0x000000060c007c0c */ /* 0x000fc4000c7c1270 */
[----:B------:R-:W-:Y:S01]  /*c9300*/  ISETP.LT.AND P0, PT, R14, UR6, !P0 ;  /* 0x000000060e007c0c */ /* 0x000fe2000c701270 */
[----:B----4-:R4:W-:Y:S01]  /*c9310*/  @P3 STG.E desc[UR4][R16.64], R143 ;  /* 0x0000008f10003986 */ /* 0x0109e2000c101904 */
[----:B-1----:R-:W-:-:S03]  /*c9320*/  IMAD.WIDE R20, R146, 0x4, R2 ;  /* 0x0000000492147825 */ /* 0x002fc600078e0202 */
[----:B------:R-:W3:Y:S04]  /*c9330*/  LDL.LU R142, [R1+0x27ec] ;  /* 0x0027ec00018e7983 */ /* 0x000ee80000300800 */
[----:B----4-:R-:W4:Y:S04]  /*c9340*/  LDL.LU R143, [R1+0x138] ;  /* 0x00013800018f7983 */ /* 0x010f280000300800 */
[----:B------:R1:W-:Y:S01]  /*c9350*/  @P2 STG.E desc[UR4][R18.64], R140 ;  /* 0x0000008c12002986 */ /* 0x0003e2000c101904 */
[----:B------:R-:W-:-:S03]  /*c9360*/  IMAD.WIDE R16, R146, 0x4, R4 ;  /* 0x0000000492107825 */ /* 0x000fc600078e0204 */
[----:B-1----:R-:W4:Y:S01]  /*c9370*/  LDL.LU R140, [R1+0x118] ;  /* 0x00011800018c7983 */ /* 0x002f220000300800 */
[----:B------:R-:W-:-:S03]  /*c9380*/  IMAD.WIDE R18, R146, 0x4, R6 ;  /* 0x0000000492127825 */ /* 0x000fc600078e0206 */
[----:B--2---:R1:W-:Y:S04]  /*c9390*/  @P4 STG.E desc[UR4][R20.64], R139 ;  /* 0x0000008b14004986 */ /* 0x0043e8000c101904 */
[----:B-1----:R-:W2:Y:S01]  /*c93a0*/  LDL.LU R139, [R1+0x26c] ;  /* 0x00026c00018b7983 */ /* 0x002ea20000300800 */
[----:B------:R-:W-:-:S03]  /*c93b0*/  IMAD.WIDE R20, R146, 0x4, R8 ;  /* 0x0000000492147825 */ /* 0x000fc600078e0208 */
[----:B------:R-:W-:Y:S04]  /*c93c0*/  @P6 STG.E desc[UR4][R16.64], R150 ;  /* 0x0000009610006986 */ /* 0x000fe8000c101904 */
[----:B------:R-:W-:Y:S04]  /*c93d0*/  @P5 STG.E desc[UR4][R18.64], R148 ;  /* 0x0000009412005986 */ /* 0x000fe8000c101904 */
[----:B------:R-:W2:Y:S04]  /*c93e0*/  LDL.LU R146, [R1+0x27f4] ;  /* 0x0027f40001927983 */ /* 0x000ea80000300800 */
[----:B---3--:R1:W-:Y:S04]  /*c93f0*/  @P0 STG.E desc[UR4][R20.64], R141 ;  /* 0x0000008d14000986 */ /* 0x0083e8000c101904 */
[----:B-1----:R-:W3:Y:S01]  /*c9400*/  LDL.LU R141, [R1+0x1fc] ;  /* 0x0001fc00018d7983 */ /* 0x002ee20000300800 */
[----:B------:R-:W-:-:S02]  /*c9410*/  VIADD R0, R10, 0x1cd ;  /* 0x000001cd0a007836 */ /* 0x000fc40000000000 */
[----:B------:R-:W-:Y:S01]  /*c9420*/  IMAD.WIDE R16, R144, 0x4, R2 ;  /* 0x0000000490107825 */ /* 0x000fe200078e0202 */
[----:B------:R-:W3:Y:S02]  /*c9430*/  LDL.LU R149, [R1+0x1bc] ;  /* 0x0001bc0001957983 */ /* 0x000ee40000300800 */
[----:B------:R-:W-:Y:S01]  /*c9440*/  ISETP.GE.AND P1, PT, R0, UR7, PT ;  /* 0x0000000700007c0c */ /* 0x000fe2000bf26270 */
[----:B------:R-:W-:Y:S01]  /*c9450*/  VIADD R0, R10, 0x1ce ;  /* 0x000001ce0a007836 */ /* 0x000fe20000000000 */
[----:B------:R-:W3:Y:S02]  /*c9460*/  LDL.LU R150, [R1+0x19c] ;  /* 0x00019c0001967983 */ /* 0x000ee40000300800 */
[----:B------:R-:W-:Y:S02]  /*c9470*/  ISETP.LT.AND P2, PT, R11, UR6, !P1 ;  /* 0x000000060b007c0c */ /* 0x000fe4000cf41270 */
[----:B------:R-:W-:Y:S01]  /*c9480*/  ISETP.LT.AND P4, PT, R12, UR6, !P1 ;  /* 0x000000060c007c0c */ /* 0x000fe2000cf81270 */
[----:B------:R-:W-:Y:S01]  /*c9490*/  IMAD.WIDE R18, R144, 0x4, R4 ;  /* 0x0000000490127825 */ /* 0x000fe200078e0204 */
[----:B------:R-:W-:Y:S01]  /*c94a0*/  ISETP.GE.AND P3, PT, R0, UR7, PT ;  /* 0x0000000700007c0c */ /* 0x000fe2000bf66270 */
[----:B------:R-:W3:Y:S01]  /*c94b0*/  LDL.LU R148, [R1+0x16c] ;  /* 0x00016c0001947983 */ /* 0x000ee20000300800 */
[----:B------:R-:W-:-:S02]  /*c94c0*/  ISETP.LT.AND P0, PT, R13, UR6, !P1 ;  /* 0x000000060d007c0c */ /* 0x000fc4000cf01270 */
[----:B------:R-:W-:Y:S02]  /*c94d0*/  ISETP.LT.AND P1, PT, R14, UR6, !P1 ;  /* 0x000000060e007c0c */ /* 0x000fe4000cf21270 */
[----:B------:R-:W-:Y:S02]  /*c94e0*/  ISETP.LT.AND P6, PT, R11, UR6, !P3 ;  /* 0x000000060b007c0c */ /* 0x000fe4000dfc1270 */
[----:B------:R-:W-:Y:S01]  /*c94f0*/  ISETP.LT.AND P5, PT, R12, UR6, !P3 ;  /* 0x000000060c007c0c */ /* 0x000fe2000dfa1270 */
[----:B------:R1:W-:Y:S04]  /*c9500*/  @P2 STG.E desc[UR4][R16.64], R147 ;  /* 0x0000009310002986 */ /* 0x0003e8000c101904 */
[----:B------:R1:W-:Y:S01]  /*c9510*/  @P4 STG.E desc[UR4][R18.64], R145 ;  /* 0x0000009112004986 */ /* 0x0003e2000c101904 */
[----:B------:R-:W-:Y:S01]  /*c9520*/  ISETP.LT.AND P4, PT, R13, UR6, !P3 ;  /* 0x000000060d007c0c */ /* 0x000fe2000df81270 */
[----:B-1----:R-:W-:-:S02]  /*c9530*/  IMAD.WIDE R16, R144, 0x4, R6 ;  /* 0x0000000490107825 */ /* 0x002fc400078e0206 */
[----:B------:R-:W3:Y:S02]  /*c9540*/  LDL.LU R147, [R1+0x13c] ;  /* 0x00013c0001937983 */ /* 0x000ee40000300800 */
[----:B------:R-:W-:-:S04]  /*c9550*/  IMAD.WIDE R18, R144, 0x4, R8 ;  /* 0x0000000490127825 */ /* 0x000fc800078e0208 */
[----:B------:R-:W-:-:S04]  /*c9560*/  IMAD.WIDE R20, R142, 0x4, R2 ;  /* 0x000000048e147825 */ /* 0x000fc800078e0202 */
[C---:B------:R-:W-:Y:S01]  /*c9570*/  IMAD.WIDE R22, R142.reuse, 0x4, R4 ;  /* 0x000000048e167825 */ /* 0x040fe200078e0204 */
[----:B----4-:R1:W-:Y:S04]  /*c9580*/  @P0 STG.E desc[UR4][R16.64], R143 ;  /* 0x0000008f10000986 */ /* 0x0103e8000c101904 */
[----:B-1----:R-:W4:Y:S04]  /*c9590*/  LDL.LU R143, [R1+0x11c] ;  /* 0x00011c00018f7983 */ /* 0x002f280000300800 */
[----:B------:R1:W-:Y:S01]  /*c95a0*/  @P1 STG.E desc[UR4][R18.64], R140 ;  /* 0x0000008c12001986 */ /* 0x0003e2000c101904 */
[----:B------:R-:W-:-:S03]  /*c95b0*/  IMAD.WIDE R16, R142, 0x4, R6 ;  /* 0x000000048e107825 */ /* 0x000fc600078e0206 */
[----:B-1----:R-:W4:Y:S04]  /*c95c0*/  LDL.LU R140, [R1+0xd0] ;  /* 0x0000d000018c7983 */ /* 0x002f280000300800 */
[----:B--2---:R1:W-:Y:S04]  /*c95d0*/  @P6 STG.E desc[UR4][R20.64], R139 ;  /* 0x0000008b14006986 */ /* 0x0043e8000c101904 */
[----:B------:R2:W-:Y:S04]  /*c95e0*/  @P5 STG.E desc[UR4][R22.64], R138 ;  /* 0x0000008a16005986 */ /* 0x0005e8000c101904 */
[----:B-1----:R-:W4:Y:S04]  /*c95f0*/  LDL.LU R139, [R1+0x2804] ;  /* 0x00280400018b7983 */ /* 0x002f280000300800 */
[----:B--2---:R-:W2:Y:S04]  /*c9600*/  LDL.LU R138, [R1+0x2810] ;  /* 0x00281000018a7983 */ /* 0x004ea80000300800 */
[----:B------:R-:W2:Y:S04]  /*c9610*/  LDL.LU R145, [R1+0xb0] ;  /* 0x0000b00001917983 */ /* 0x000ea80000300800 */
[----:B------:R-:W2:Y:S04]  /*c9620*/  LDL.LU R144, [R1+0x80] ;  /* 0x0000800001907983 */ /* 0x000ea80000300800 */
[----:B---3--:R1:W-:Y:S02]  /*c9630*/  @P4 STG.E desc[UR4][R16.64], R141 ;  /* 0x0000008d10004986 */ /* 0x0083e4000c101904 */
[----:B-1----:R-:W-:-:S02]  /*c9640*/  IMAD.WIDE R16, R142, 0x4, R8 ;  /* 0x000000048e107825 */ /* 0x002fc400078e0208 */
[----:B------:R-:W3:Y:S04]  /*c9650*/  LDL.LU R141, [R1+0x30] ;  /* 0x00003000018d7983 */ /* 0x000ee80000300800 */
[----:B------:R-:W3:Y:S01]  /*c9660*/  LDL.LU R142, [R1] ;  /* 0x00000000018e7983 */ /* 0x000ee20000300800 */
[----:B------:R-:W-:Y:S01]  /*c9670*/  VIADD R0, R10, 0x1cf ;  /* 0x000001cf0a007836 */ /* 0x000fe20000000000 */
[----:B------:R-:W-:-:S04]  /*c9680*/  ISETP.LT.AND P3, PT, R14, UR6, !P3 ;  /* 0x000000060e007c0c */ /* 0x000fc8000df61270 */
[----:B------:R-:W-:-:S04]  /*c9690*/  ISETP.GE.AND P2, PT, R0, UR7, PT ;  /* 0x0000000700007c0c */ /* 0x000fc8000bf46270 */
[----:B------:R-:W-:Y:S02]  /*c96a0*/  ISETP.LT.AND P6, PT, R11, UR6, !P2 ;  /* 0x000000060b007c0c */ /* 0x000fe4000d7c1270 */
[----:B------:R-:W-:Y:S02]  /*c96b0*/  ISETP.LT.AND P1, PT, R12, UR6, !P2 ;  /* 0x000000060c007c0c */ /* 0x000fe4000d721270 */
[----:B------:R-:W-:Y:S01]  /*c96c0*/  ISETP.LT.AND P5, PT, R13, UR6, !P2 ;  /* 0x000000060d007c0c */ /* 0x000fe2000d7a1270 */
[----:B------:R-:W-:Y:S02]  /*c96d0*/  VIADD R0, R10, 0x1d0 ;  /* 0x000001d00a007836 */ /* 0x000fe40000000000 */
[----:B------:R-:W-:Y:S01]  /*c96e0*/  IMAD.WIDE R18, R146, 0x4, R2 ;  /* 0x0000000492127825 */ /* 0x000fe200078e0202 */
[----:B------:R-:W-:Y:S02]  /*c96f0*/  ISETP.LT.AND P2, PT, R14, UR6, !P2 ;  /* 0x000000060e007c0c */ /* 0x000fe4000d741270 */
[----:B------:R-:W-:Y:S01]  /*c9700*/  ISETP.GE.AND P0, PT, R0, UR7, PT ;  /* 0x0000000700007c0c */ /* 0x000fe2000bf06270 */
[C---:B------:R-:W-:Y:S01]  /*c9710*/  IMAD.WIDE R20, R146.reuse, 0x4, R4 ;  /* 0x0000000492147825 */ /* 0x040fe200078e0204 */
[----:B------:R-:W-:Y:S03]  /*c9720*/  @P3 STG.E desc[UR4][R16.64], R149 ;  /* 0x0000009510003986 */ /* 0x000fe6000c101904 */
[----:B------:R-:W-:Y:S01]  /*c9730*/  IMAD.WIDE R22, R146, 0x4, R6 ;  /* 0x0000000492167825 */ /* 0x000fe200078e0206 */
[----:B------:R1:W-:Y:S01]  /*c9740*/  @P6 STG.E desc[UR4][R18.64], R150 ;  /* 0x0000009612006986 */ /* 0x0003e2000c101904 */
[----:B------:R-:W-:-:S02]  /*c9750*/  ISETP.LT.AND P3, PT, R11, UR6, !P0 ;  /* 0x000000060b007c0c */ /* 0x000fc4000c761270 */
[----:B------:R-:W-:Y:S01]  /*c9760*/  VIADD R15, R10, 0x1d1 ;  /* 0x000001d10a0f7836 */ /* 0x000fe20000000000 */
[----:B------:R-:W-:Y:S04]  /*c9770*/  @P1 STG.E desc[UR4][R20.64], R148 ;  /* 0x0000009414001986 */ /* 0x000fe8000c101904 */
[----:B------:R-:W-:Y:S01]  /*c9780*/  @P5 STG.E desc[UR4][R22.64], R147 ;  /* 0x0000009316005986 */ /* 0x000fe2000c101904 */
[----:B------:R-:W-:Y:S02]  /*c9790*/  ISETP.LT.AND P5, PT, R12, UR6, !P0 ;  /* 0x000000060c007c0c */ /* 0x000fe4000c7a1270 */
[----:B------:R-:W-:Y:S01]  /*c97a0*/  ISETP.GE.AND P4, PT, R15, UR7, PT ;  /* 0x000000070f007c0c */ /* 0x000fe2000bf86270 */
[----:B-1----:R-:W-:Y:S01]  /*c97b0*/  IMAD.WIDE R18, R146, 0x4, R8 ;  /* 0x0000000492127825 */ /* 0x002fe200078e0208 */
[----:B------:R-:W-:Y:S01]  /*c97c0*/  ISETP.LT.AND P1, PT, R13, UR6, !P0 ;  /* 0x000000060d007c0c */ /* 0x000fe2000c721270 */
[----:B------:R-:W3:Y:S01]  /*c97d0*/  LDL.LU R146, [R1+0x2814] ;  /* 0x0028140001927983 */ /* 0x000ee20000300800 */
[----:B------:R-:W-:-:S02]  /*c97e0*/  ISETP.LT.AND P0, PT, R14, UR6, !P0 ;  /* 0x000000060e007c0c */ /* 0x000fc4000c701270 */
[----:B------:R-:W-:Y:S01]  /*c97f0*/  ISETP.LT.AND P6, PT, R11, UR6, !P4 ;  /* 0x000000060b007c0c */ /* 0x000fe2000e7c1270 */
[----:B----4-:R1:W-:Y:S04]  /*c9800*/  @P2 STG.E desc[UR4][R18.64], R143 ;  /* 0x0000008f12002986 */ /* 0x0103e8000c101904 */
[----:B-1----:R-:W4:Y:S01]  /*c9810*/  LDL.LU R143, [R1+0xd4] ;  /* 0x0000d400018f7983 */ /* 0x002f220000300800 */
[----:B------:R-:W-:-:S04]  /*c9820*/  IMAD.WIDE R16, R139, 0x4, R2 ;  /* 0x000000048b107825 */ /* 0x000fc800078e0202 */
[C---:B------:R-:W-:Y:S01]  /*c9830*/  IMAD.WIDE R18, R139.reuse, 0x4, R4 ;  /* 0x000000048b127825 */ /* 0x040fe200078e0204 */
[----:B------:R1:W-:Y:S03]  /*c9840*/  @P3 STG.E desc[UR4][R16.64], R140 ;  /* 0x0000008c10003986 */ /* 0x0003e6000c101904 */
[C---:B------:R-:W-:Y:S01]  /*c9850*/  IMAD.WIDE R20, R139.reuse, 0x4, R6 ;  /* 0x000000048b147825 */ /* 0x040fe200078e0206 */
[----:B--2---:R2:W-:Y:S03]  /*c9860*/  @P5 STG.E desc[UR4][R18.64], R145 ;  /* 0x0000009112005986 */ /* 0x0045e6000c101904 */
[----:B-1----:R-:W-:Y:S02]  /*c9870*/  IMAD.WIDE R16, R139, 0x4, R8 ;  /* 0x000000048b107825 */ /* 0x002fe400078e0208 */
[----:B------:R-:W4:Y:S02]  /*c9880*/  LDL.LU R139, [R1+0xb4] ;  /* 0x0000b400018b7983 */ /* 0x000f240000300800 */
[----:B--2---:R-:W-:-:S02]  /*c9890*/  IMAD.WIDE R18, R138, 0x4, R2 ;  /* 0x000000048a127825 */ /* 0x004fc400078e0202 */
[----:B------:R-:W2:Y:S04]  /*c98a0*/  LDL.LU R140, [R1+0x281c] ;  /* 0x00281c00018c7983 */ /* 0x000ea80000300800 */
[----:B------:R1:W-:Y:S04]  /*c98b0*/  @P1 STG.E desc[UR4][R20.64], R144 ;  /* 0x0000009014001986 */ /* 0x0003e8000c101904 */
[----:B-1----:R-:W2:Y:S04]  /*c98c0*/  LDL.LU R144, [R1+0x84] ;  /* 0x0000840001907983 */ /* 0x002ea80000300800 */
[----:B---3--:R1:W-:Y:S04]  /*c98d0*/  @P0 STG.E desc[UR4][R16.64], R141 ;  /* 0x0000008d10000986 */ /* 0x0083e8000c101904 */
[----:B------:R3:W-:Y:S04]  /*c98e0*/  @P6 STG.E desc[UR4][R18.64], R142 ;  /* 0x0000008e12006986 */ /* 0x0007e8000c101904 */
[----:B-1----:R-:W2:Y:S04]  /*c98f0*/  LDL.LU R141, [R1+0x34] ;  /* 0x00003400018d7983 */ /* 0x002ea80000300800 */
[----:B---3--:R-:W3:Y:S01]  /*c9900*/  LDL.LU R142, [R1+0x4] ;  /* 0x00000400018e7983 */ /* 0x008ee20000300800 */
[----:B------:R-:W-:Y:S01]  /*c9910*/  ISETP.LT.AND P3, PT, R12, UR6, !P4 ;  /* 0x000000060c007c0c */ /* 0x000fe2000e761270 */
[----:B------:R-:W-:Y:S01]  /*c9920*/  VIADD R0, R10, 0x1d2 ;  /* 0x000001d20a007836 */ /* 0x000fe20000000000 */
[----:B------:R-:W-:-:S02]  /*c9930*/  ISETP.LT.AND P1, PT, R13, UR6, !P4 ;  /* 0x000000060d007c0c */ /* 0x000fc4000e721270 */
[----:B------:R-:W-:Y:S01]  /*c9940*/  ISETP.LT.AND P4, PT, R14, UR6, !P4 ;  /* 0x000000060e007c0c */ /* 0x000fe2000e781270 */
[----:B------:R-:W-:Y:S01]  /*c9950*/  IMAD.WIDE R16, R138, 0x4, R4 ;  /* 0x000000048a107825 */ /* 0x000fe200078e0204 */
[----:B------:R-:W-:-:S03]  /*c9960*/  ISETP.GE.AND P2, PT, R0, UR7, PT ;  /* 0x0000000700007c0c */ /* 0x000fc6000bf46270 */
[----:B------:R-:W-:Y:S01]  /*c9970*/  VIADD R15, R10, 0x1d3 ;  /* 0x000001d30a0f7836 */ /* 0x000fe20000000000 */
[----:B------:R-:W-:Y:S01]  /*c9980*/  ISETP.LT.AND P5, PT, R11, UR6, !P2 ;  /* 0x000000060b007c0c */ /* 0x000fe2000d7a1270 */
[----:B------:R-:W-:Y:S01]  /*c9990*/  IMAD.WIDE R18, R138, 0x4, R6 ;  /* 0x000000048a127825 */ /* 0x000fe200078e0206 */
[----:B------:R-:W-:Y:S01]  /*c99a0*/  ISETP.LT.AND P6, PT, R12, UR6, !P2 ;  /* 0x000000060c007c0c */ /* 0x000fe2000d7c1270 */
[----:B------:R1:W-:Y:S01]  /*c99b0*/  @P3 STG.E desc[UR4][R16.64], R240 ;  /* 0x000000f010003986 */ /* 0x0003e2000c101904 */
[----:B------:R-:W-:-:S03]  /*c99c0*/  ISETP.GE.AND P0, PT, R15, UR7, PT ;  /* 0x000000070f007c0c */ /* 0x000fc6000bf06270 */
[----:B------:R1:W-:Y:S01]  /*c99d0*/  @P1 STG.E desc[UR4][R18.64], R236 ;  /* 0x000000ec12001986 */ /* 0x0003e2000c101904 */
[----:B------:R-:W-:Y:S02]  /*c99e0*/  ISETP.LT.AND P1, PT, R13, UR6, !P2 ;  /* 0x000000060d007c0c */ /* 0x000fe4000d721270 */
[----:B------:R-:W-:Y:S01]  /*c99f0*/  ISETP.LT.AND P2, PT, R14, UR6, !P2 ;  /* 0x000000060e007c0c */ /* 0x000fe2000d741270 */
[----:B-1----:R-:W-:Y:S02]  /*c9a00*/  IMAD.WIDE R16, R138, 0x4, R8 ;  /* 0x000000048a107825 */ /* 0x002fe400078e0208 */
[----:B------:R-:W3:Y:S02]  /*c9a10*/  LDL.LU R138, [R1+0x2828] ;  /* 0x00282800018a7983 */ /* 0x000ee40000300800 */
[C---:B------:R-:W-:Y:S02]  /*c9a20*/  IMAD.WIDE R18, R146.reuse, 0x4, R2 ;  /* 0x0000000492127825 */ /* 0x040fe400078e0202 */
[----:B------:R1:W-:Y:S01]  /*c9a30*/  @P4 STG.E desc[UR4][R16.64], R232 ;  /* 0x000000e810004986 */ /* 0x0003e2000c101904 */
[----:B------:R-:W-:Y:S01]  /*c9a40*/  ISETP.LT.AND P4, PT, R11, UR6, !P0 ;  /* 0x000000060b007c0c */ /* 0x000fe2000c781270 */
[----:B------:R-:W-:-:S04]  /*c9a50*/  IMAD.WIDE R20, R146, 0x4, R4 ;  /* 0x0000000492147825 */ /* 0x000fc800078e0204 */
[C---:B-1----:R-:W-:Y:S01]  /*c9a60*/  IMAD.WIDE R16, R146.reuse, 0x4, R6 ;  /* 0x0000000492107825 */ /* 0x042fe200078e0206 */
[----:B----4-:R1:W-:Y:S04]  /*c9a70*/  @P5 STG.E desc[UR4][R18.64], R143 ;  /* 0x0000008f12005986 */ /* 0x0103e8000c101904 */
[----:B-1----:R-:W4:Y:S01]  /*c9a80*/  LDL.LU R143, [R1+0xd8] ;  /* 0x0000d800018f7983 */ /* 0x002f220000300800 */
[----:B------:R-:W-:-:S03]  /*c9a90*/  IMAD.WIDE R18, R146, 0x4, R8 ;  /* 0x0000000492127825 */ /* 0x000fc600078e0208 */
[----:B------:R1:W-:Y:S04]  /*c9aa0*/  @P6 STG.E desc[UR4][R20.64], R139 ;  /* 0x0000008b14006986 */ /* 0x0003e8000c101904 */
[----:B-1----:R-:W4:Y:S01]  /*c9ab0*/  LDL.LU R139, [R1+0xb8] ;  /* 0x0000b800018b7983 */ /* 0x002f220000300800 */
[----:B--2---:R-:W-:-:S03]  /*c9ac0*/  IMAD.WIDE R20, R140, 0x4, R2 ;  /* 0x000000048c147825 */ /* 0x004fc600078e0202 */
[----:B------:R-:W2:Y:S04]  /*c9ad0*/  LDL.LU R145, [R1+0x2834] ;  /* 0x0028340001917983 */ /* 0x000ea80000300800 */
[----:B------:R-:W-:Y:S04]  /*c9ae0*/  @P1 STG.E desc[UR4][R16.64], R144 ;  /* 0x0000009010001986 */ /* 0x000fe8000c101904 */
[----:B------:R-:W2:Y:S04]  /*c9af0*/  LDL.LU R147, [R1+0x88] ;  /* 0x0000880001937983 */ /* 0x000ea80000300800 */
[----:B------:R1:W-:Y:S04]  /*c9b00*/  @P2 STG.E desc[UR4][R18.64], R141 ;  /* 0x0000008d12002986 */ /* 0x0003e8000c101904 */
[----:B---3--:R3:W-:Y:S04]  /*c9b10*/  @P4 STG.E desc[UR4][R20.64], R142 ;  /* 0x0000008e14004986 */ /* 0x0087e8000c101904 */
[----:B-1----:R-:W2:Y:S04]  /*c9b20*/  LDL.LU R141, [R1+0x38] ;  /* 0x00003800018d7983 */ /* 0x002ea80000300800 */
[----:B---3--:R-:W3:Y:S01]  /*c9b30*/  LDL.LU R142, [R1+0x8] ;  /* 0x00000800018e7983 */ /* 0x008ee20000300800 */
[----:B------:R-:W-:Y:S01]  /*c9b40*/  ISETP.LT.AND P6, PT, R12, UR6, !P0 ;  /* 0x000000060c007c0c */ /* 0x000fe2000c7c1270 */
[----:B------:R-:W-:Y:S01]  /*c9b50*/  VIADD R0, R10, 0x1d4 ;  /* 0x000001d40a007836 */ /* 0x000fe20000000000 */
[----:B------:R-:W-:-:S02]  /*c9b60*/  ISETP.LT.AND P5, PT, R13, UR6, !P0 ;  /* 0x000000060d007c0c */ /* 0x000fc4000c7a1270 */
[----:B------:R-:W-:Y:S02]  /*c9b70*/  ISETP.LT.AND P0, PT, R14, UR6, !P0 ;  /* 0x000000060e007c0c */ /* 0x000fe4000c701270 */
[----:B------:R-:W-:Y:S01]  /*c9b80*/  ISETP.GE.AND P3, PT, R0, UR7, PT ;  /* 0x0000000700007c0c */ /* 0x000fe2000bf66270 */
[----:B------:R-:W-:-:S03]  /*c9b90*/  IMAD.WIDE R16, R140, 0x4, R4 ;  /* 0x000000048c107825 */ /* 0x000fc600078e0204 */
[----:B------:R-:W-:Y:S01]  /*c9ba0*/  ISETP.LT.AND P2, PT, R11, UR6, !P3 ;  /* 0x000000060b007c0c */ /* 0x000fe2000df41270 */
[----:B------:R-:W-:Y:S02]  /*c9bb0*/  VIADD R0, R10, 0x1d5 ;  /* 0x000001d50a007836 */ /* 0x000fe40000000000 */
[----:B------:R-:W-:Y:S01]  /*c9bc0*/  IMAD.WIDE R18, R140, 0x4, R6 ;  /* 0x000000048c127825 */ /* 0x000fe200078e0206 */
[----:B------:R-:W-:-:S03]  /*c9bd0*/  ISETP.LT.AND P4, PT, R12, UR6, !P3 ;  /* 0x000000060c007c0c */ /* 0x000fc6000df81270 */
[----:B------:R-:W-:Y:S01]  /*c9be0*/  IMAD.WIDE R20, R140, 0x4, R8 ;  /* 0x000000048c147825 */ /* 0x000fe200078e0208 */
[----:B------:R1:W-:Y:S01]  /*c9bf0*/  @P6 STG.E desc[UR4][R16.64], R241 ;  /* 0x000000f110006986 */ /* 0x0003e2000c101904 */
[----:B------:R-:W-:-:S03]  /*c9c00*/  ISETP.GE.AND P1, PT, R0, UR7, PT ;  /* 0x0000000700007c0c */ /* 0x000fc6000bf26270 */
[----:B------:R1:W-:Y:S01]  /*c9c10*/  @P5 STG.E desc[UR4][R18.64], R237 ;  /* 0x000000ed12005986 */ /* 0x0003e2000c101904 */
[----:B------:R-:W-:-:S03]  /*c9c20*/  ISETP.LT.AND P6, PT, R11, UR6, !P1 ;  /* 0x000000060b007c0c */ /* 0x000fc6000cfc1270 */
[----:B------:R-:W-:Y:S01]  /*c9c30*/  @P0 STG.E desc[UR4][R20.64], R233 ;  /* 0x000000e914000986 */ /* 0x000fe2000c101904 */
[----:B------:R-:W-:Y:S02]  /*c9c40*/  ISETP.LT.AND P0, PT, R13, UR6, !P3 ;  /* 0x000000060d007c0c */ /* 0x000fe4000df01270 */
[----:B------:R-:W-:Y:S01]  /*c9c50*/  ISETP.LT.AND P3, PT, R14, UR6, !P3 ;  /* 0x000000060e007c0c */ /* 0x000fe2000df61270 */
[C---:B-1----:R-:W-:Y:S01]  /*c9c60*/  IMAD.WIDE R16, R138.reuse, 0x4, R2 ;  /* 0x000000048a107825 */ /* 0x042fe200078e0202 */
[----:B------:R-:W3:Y:S03]  /*c9c70*/  LDL.LU R140, [R1+0x283c] ;  /* 0x00283c00018c7983 */ /* 0x000ee60000300800 */
[C---:B------:R-:W-:Y:S01]  /*c9c80*/  IMAD.WIDE R18, R138.reuse, 0x4, R4 ;  /* 0x000000048a127825 */ /* 0x040fe200078e0204 */
[----:B------:R-:W3:Y:S04]  /*c9c90*/  LDL.LU R146, [R1+0xdc] ;  /* 0x0000dc0001927983 */ /* 0x000ee80000300800 */
[----:B------:R-:W3:Y:S04]  /*c9ca0*/  LDL.LU R144, [R1+0xbc] ;  /* 0x0000bc0001907983 */ /* 0x000ee80000300800 */
[----:B----4-:R1:W-:Y:S02]  /*c9cb0*/  @P2 STG.E desc[UR4][R16.64], R143 ;  /* 0x0000008f10002986 */ /* 0x0103e4000c101904 */
[----:B-1----:R-:W-:-:S02]  /*c9cc0*/  IMAD.WIDE R16, R138, 0x4, R6 ;  /* 0x000000048a107825 */ /* 0x002fc400078e0206 */
[----:B------:R-:W4:Y:S04]  /*c9cd0*/  LDL.LU R143, [R1+0x8c] ;  /* 0x00008c00018f7983 */ /* 0x000f280000300800 */
[----:B------:R1:W-:Y:S01]  /*c9ce0*/  @P4 STG.E desc[UR4][R18.64], R139 ;  /* 0x0000008b12004986 */ /* 0x0003e2000c101904 */
[----:B--2---:R-:W-:-:S04]  /*c9cf0*/  IMAD.WIDE R20, R145, 0x4, R2 ;  /* 0x0000000491147825 */ /* 0x004fc800078e0202 */
[----:B-1----:R-:W-:Y:S01]  /*c9d00*/  IMAD.WIDE R18, R138, 0x4, R8 ;  /* 0x000000048a127825 */ /* 0x002fe200078e0208 */
[----:B------:R-:W2:Y:S04]  /*c9d10*/  LDL.LU R139, [R1+0x284c] ;  /* 0x00284c00018b7983 */ /* 0x000ea80000300800 */
[----:B------:R-:W-:Y:S04]  /*c9d20*/  @P0 STG.E desc[UR4][R16.64], R147 ;  /* 0x0000009310000986 */ /* 0x000fe8000c101904 */
[----:B------:R-:W2:Y:S04]  /*c9d30*/  LDL.LU R138, [R1+0x2850] ;  /* 0x00285000018a7983 */ /* 0x000ea80000300800 */
[----:B------:R1:W-:Y:S04]  /*c9d40*/  @P3 STG.E desc[UR4][R18.64], R141 ;  /* 0x0000008d12003986 */ /* 0x0003e8000c101904 */
[----:B---3--:R3:W-:Y:S04]  /*c9d50*/  @P6 STG.E desc[UR4][R20.64], R142 ;  /* 0x0000008e14006986 */ /* 0x0087e8000c101904 */
[----:B-1----:R-:W2:Y:S04]  /*c9d60*/  LDL.LU R141, [R1+0x3c] ;  /* 0x00003c00018d7983 */ /* 0x002ea80000300800 */
[----:B---3--:R-:W3:Y:S01]  /*c9d70*/  LDL.LU R142, [R1+0xc] ;  /* 0x00000c00018e7983 */ /* 0x008ee20000300800 */
[----:B------:R-:W-:-:S02]  /*c9d80*/  ISETP.LT.AND P5, PT, R12, UR6, !P1 ;  /* 0x000000060c007c0c */ /* 0x000fc4000cfa1270 */
[----:B------:R-:W-:Y:S01]  /*c9d90*/  ISETP.LT.AND P4, PT, R13, UR6, !P1 ;  /* 0x000000060d007c0c */ /* 0x000fe2000cf81270 */
[----:B------:R-:W-:Y:S01]  /*c9da0*/  VIADD R0, R10, 0x1d6 ;  /* 0x000001d60a007836 */ /* 0x000fe20000000000 */
[----:B------:R-:W-:Y:S01]  /*c9db0*/  ISETP.LT.AND P1, PT, R14, UR6, !P1 ;  /* 0x000000060e007c0c */ /* 0x000fe2000cf21270 */
[----:B------:R-:W-:-:S04]  /*c9dc0*/  IMAD.WIDE R22, R145, 0x4, R4 ;  /* 0x0000000491167825 */ /* 0x000fc800078e0204 */
[----:B------:R-:W-:Y:S01]  /*c9dd0*/  IMAD.WIDE R16, R145, 0x4, R6 ;  /* 0x0000000491107825 */ /* 0x000fe200078e0206 */
[----:B------:R-:W-:-:S03]  /*c9de0*/  ISETP.GE.AND P2, PT, R0, UR7, PT ;  /* 0x0000000700007c0c */ /* 0x000fc6000bf46270 */
[----:B------:R-:W-:Y:S01]  /*c9df0*/  VIADD R15, R10, 0x1d7 ;  /* 0x000001d70a0f7836 */ /* 0x000fe20000000000 */
[----:B------:R-:W-:Y:S01]  /*c9e00*/  @P5 STG.E desc[UR4][R22.64], R242 ;  /* 0x000000f216005986 */ /* 0x000fe2000c101904 */
[----:B------:R-:W-:-:S03]  /*c9e10*/  ISETP.LT.AND P6, PT, R11, UR6, !P2 ;  /* 0x000000060b007c0c */ /* 0x000fc6000d7c1270 */
[----:B------:R1:W-:Y:S01]  /*c9e20*/  @P4 STG.E desc[UR4][R16.64], R238 ;  /* 0x000000ee10004986 */ /* 0x0003e2000c101904 */
[----:B------:R-:W-:Y:S02]  /*c9e30*/  ISETP.LT.AND P3, PT, R12, UR6, !P2 ;  /* 0x000000060c007c0c */ /* 0x000fe4000d761270 */
[----:B------:R-:W-:Y:S02]  /*c9e40*/  ISETP.GE.AND P0, PT, R15, UR7, PT ;  /* 0x000000070f007c0c */ /* 0x000fe4000bf06270 */
[----:B------:R-:W-:Y:S02]  /*c9e50*/  ISETP.LT.AND P5, PT, R13, UR6, !P2 ;  /* 0x000000060d007c0c */ /* 0x000fe4000d7a1270 */
[----:B------:R-:W-:Y:S01]  /*c9e60*/  ISETP.LT.AND P2, PT, R14, UR6, !P2 ;  /* 0x000000060e007c0c */ /* 0x000fe2000d741270 */
[----:B-1----:R-:W-:-:S05]  /*c9e70*/  IMAD.WIDE R16, R145, 0x4, R8 ;  /* 0x0000000491107825 */ /* 0x002fca00078e0208 */
[----:B------:R1:W-:Y:S01]  /*c9e80*/  @P1 STG.E desc[UR4][R16.64], R234 ;  /* 0x000000ea10001986 */ /* 0x0003e2000c101904 */
[----:B------:R-:W-:Y:S01]  /*c9e90*/  ISETP.LT.AND P1, PT, R11, UR6, !P0 ;  /* 0x000000060b007c0c */ /* 0x000fe2000c721270 */
[----:B------:R-:W-:-:S04]  /*c9ea0*/  IMAD.WIDE R18, R140, 0x4, R2 ;  /* 0x000000048c127825 */ /* 0x000fc800078e0202 */
[----:B------:R-:W-:-:S04]  /*c9eb0*/  IMAD.WIDE R20, R140, 0x4, R4 ;  /* 0x000000048c147825 */ /* 0x000fc800078e0204 */
[----:B------:R-:W-:-:S04]  /*c9ec0*/  IMAD.WIDE R22, R140, 0x4, R6 ;  /* 0x000000048c167825 */ /* 0x000fc800078e0206 */
[----:B-1----:R-:W-:Y:S02]  /*c9ed0*/  IMAD.WIDE R16, R140, 0x4, R8 ;  /* 0x000000048c107825 */ /* 0x002fe400078e0208 */
[----:B------:R-:W3:Y:S02]  /*c9ee0*/  LDL.LU R140, [R1+0x2854] ;  /* 0x00285400018c7983 */ /* 0x000ee40000300800 */
[----:B------:R-:W-:Y:S02]  /*c9ef0*/  VIADD R0, R10, 0x1d8 ;  /* 0x000001d80a007836 */ /* 0x000fe40000000000 */
[----:B------:R2:W-:Y:S04]  /*c9f00*/  @P6 STG.E desc[UR4][R18.64], R146 ;  /* 0x0000009212006986 */ /* 0x0005e8000c101904 */
[----:B------:R1:W-:Y:S01]  /*c9f10*/  @P3 STG.E desc[UR4][R20.64], R144 ;  /* 0x0000009014003986 */ /* 0x0003e2000c101904 */
[----:B------:R-:W-:-:S02]  /*c9f20*/  ISETP.LT.AND P3, PT, R13, UR6, !P0 ;  /* 0x000000060d007c0c */ /* 0x000fc4000c761270 */
[----:B------:R-:W-:-:S04]  /*c9f30*/  ISETP.GE.AND P4, PT, R0, UR7, PT ;  /* 0x0000000700007c0c */ /* 0x000fc8000bf86270 */
[----:B------:R-:W-:Y:S01]  /*c9f40*/  ISETP.LT.AND P6, PT, R11, UR6, !P4 ;  /* 0x000000060b007c0c */ /* 0x000fe2000e7c1270 */
[----:B----4-:R-:W-:Y:S01]  /*c9f50*/  @P5 STG.E desc[UR4][R22.64], R143 ;  /* 0x0000008f16005986 */ /* 0x010fe2000c101904 */
[----:B------:R-:W-:Y:S02]  /*c9f60*/  ISETP.LT.AND P5, PT, R12, UR6, !P0 ;  /* 0x000000060c007c0c */ /* 0x000fe4000c7a1270 */
[----:B------:R-:W-:Y:S01]  /*c9f70*/  ISETP.LT.AND P0, PT, R14, UR6, !P0 ;  /* 0x000000060e007c0c */ /* 0x000fe2000c701270 */
[----:B--2---:R-:W-:-:S04]  /*c9f80*/  IMAD.WIDE R18, R139, 0x4, R2 ;  /* 0x000000048b127825 */ /* 0x004fc800078e0202 */
[C---:B-1----:R-:W-:Y:S01]  /*c9f90*/  IMAD.WIDE R20, R139.reuse, 0x4, R8 ;  /* 0x000000048b147825 */ /* 0x042fe200078e0208 */
[----:B------:R1:W-:Y:S04]  /*c9fa0*/  @P2 STG.E desc[UR4][R16.64], R141 ;  /* 0x0000008d10002986 */ /* 0x0003e8000c101904 */
[----:B---3--:R2:W-:Y:S01]  /*c9fb0*/  @P1 STG.E desc[UR4][R18.64], R142 ;  /* 0x0000008e12001986 */ /* 0x0085e2000c101904 */
[----:B------:R-:W-:Y:S01]  /*c9fc0*/  ISETP.LT.AND P1, PT, R12, UR6, !P4 ;  /* 0x000000060c007c0c */ /* 0x000fe2000e721270 */
[----:B-1----:R-:W-:-:S04]  /*c9fd0*/  IMAD.WIDE R16, R139, 0x4, R4 ;  /* 0x000000048b107825 */ /* 0x002fc800078e0204 */
[----:B--2---:R-:W-:Y:S02]  /*c9fe0*/  IMAD.WIDE R18, R139, 0x4, R6 ;  /* 0x000000048b127825 */ /* 0x004fe400078e0206 */
[----:B------:R-:W2:Y:S04]  /*c9ff0*/  LDL.LU R139, [R1+0x285c] ;  /* 0x00285c00018b7983 */ /* 0x000ea80000300800 */
[----:B------:R1:W-:Y:S04]  /*ca000*/  @P5 STG.E desc[UR4][R16.64], R243 ;  /* 0x000000f310005986 */ /* 0x0003e8000c101904 */
[----:B------:R3:W-:Y:S04]  /*ca010*/  @P3 STG.E desc[UR4][R18.64], R239 ;  /* 0x000000ef12003986 */ /* 0x0007e8000c101904 */
[----:B------:R-:W-:Y:S01]  /*ca020*/  @P0 STG.E desc[UR4][R20.64], R235 ;  /* 0x000000eb14000986 */ /* 0x000fe2000c101904 */
[----:B-1----:R-:W-:-:S04]  /*ca030*/  IMAD.WIDE R16, R138, 0x4, R2 ;  /* 0x000000048a107825 */ /* 0x002fc800078e0202 */
[C---:B---3--:R-:W-:Y:S01]  /*ca040*/  IMAD.WIDE R18, R138.reuse, 0x4, R4 ;  /* 0x000000048a127825 */ /* 0x048fe200078e0204 */
[----:B------:R1:W-:Y:S04]  /*ca050*/  @P6 STG.E desc[UR4][R16.64], R228 ;  /* 0x000000e410006986 */ /* 0x0003e8000c101904 */
[----:B------:R3:W-:Y:S01]  /*ca060*/  @P1 STG.E desc[UR4][R18.64], R224 ;  /* 0x000000e012001986 */ /* 0x0007e2000c101904 */
[----:B-1----:R-:W-:-:S04]  /*ca070*/  IMAD.WIDE R16, R138, 0x4, R6 ;  /* 0x000000048a107825 */ /* 0x002fc800078e0206 */
[----:B---3--:R-:W-:Y:S02]  /*ca080*/  IMAD.WIDE R18, R138, 0x4, R8 ;  /* 0x000000048a127825 */ /* 0x008fe400078e0208 */
[----:B------:R-:W3:Y:S02]  /*ca090*/  LDL.LU R138, [R1+0x2860] ;  /* 0x00286000018a7983 */ /* 0x000ee40000300800 */
[----:B------:R-:W-:Y:S01]  /*ca0a0*/  VIADD R0, R10, 0x1d9 ;  /* 0x000001d90a007836 */ /* 0x000fe20000000000 */
[----:B------:R-:W-:Y:S01]  /*ca0b0*/  ISETP.LT.AND P3, PT, R13, UR6, !P4 ;  /* 0x000000060d007c0c */ /* 0x000fe2000e761270 */
[----:B------:R-:W4:Y:S01]  /*ca0c0*/  LDL.LU R142, [R1+0x2858] ;  /* 0x00285800018e7983 */ /* 0x000f220000300800 */
[----:B------:R-:W-:Y:S02]  /*ca0d0*/  ISETP.LT.AND P4, PT, R14, UR6, !P4 ;  /* 0x000000060e007c0c */ /* 0x000fe4000e781270 */
[----:B------:R-:W-:Y:S01]  /*ca0e0*/  ISETP.GE.AND P2, PT, R0, UR7, PT ;  /* 0x0000000700007c0c */ /* 0x000fe2000bf46270 */
[----:B------:R-:W-:-:S03]  /*ca0f0*/  VIADD R15, R10, 0x1da ;  /* 0x000001da0a0f7836 */ /* 0x000fc60000000000 */
[----:B------:R-:W-:Y:S02]  /*ca100*/  ISETP.LT.AND P5, PT, R11, UR6, !P2 ;  /* 0x000000060b007c0c */ /* 0x000fe4000d7a1270 */
[----:B------:R-:W-:Y:S02]  /*ca110*/  ISETP.LT.AND P6, PT, R12, UR6, !P2 ;  /* 0x000000060c007c0c */ /* 0x000fe4000d7c1270 */
[----:B------:R-:W-:Y:S01]  /*ca120*/  ISETP.GE.AND P0, PT, R15, UR7, PT ;  /* 0x000000070f007c0c */ /* 0x000fe2000bf06270 */
[----:B------:R1:W-:Y:S01]  /*ca130*/  @P3 STG.E desc[UR4][R16.64], R220 ;  /* 0x000000dc10003986 */ /* 0x0003e2000c101904 */
[----:B------:R-:W-:Y:S02]  /*ca140*/  ISETP.LT.AND P3, PT, R13, UR6, !P2 ;  /* 0x000000060d007c0c */ /* 0x000fe4000d761270 */
[----:B------:R-:W-:Y:S01]  /*ca150*/  ISETP.LT.AND P2, PT, R14, UR6, !P2 ;  /* 0x000000060e007c0c */ /* 0x000fe2000d741270 */
[----:B------:R1:W-:Y:S01]  /*ca160*/  @P4 STG.E desc[UR4][R18.64], R216 ;  /* 0x000000d812004986 */ /* 0x0003e2000c101904 */
[----:B------:R-:W-:Y:S01]  /*ca170*/  ISETP.LT.AND P4, PT, R11, UR6, !P0 ;  /* 0x000000060b007c0c */ /* 0x000fe2000c781270 */
[----:B------:R-:W-:-:S04]  /*ca180*/  IMAD.WIDE R20, R140, 0x4, R4 ;  /* 0x000000048c147825 */ /* 0x000fc800078e0204 */
[----:B-1----:R-:W-:-:S04]  /*ca190*/  IMAD.WIDE R16, R140, 0x4, R2 ;  /* 0x000000048c107825 */ /* 0x002fc800078e0202 */
[C---:B------:R-:W-:Y:S01]  /*ca1a0*/  IMAD.WIDE R18, R140.reuse, 0x4, R8 ;  /* 0x000000048c127825 */ /* 0x040fe200078e0208 */
[----:B------:R1:W-:Y:S04]  /*ca1b0*/  @P5 STG.E desc[UR4][R16.64], R212 ;  /* 0x000000d410005986 */ /* 0x0003e8000c101904 */
[----:B------:R2:W-:Y:S01]  /*ca1c0*/  @P6 STG.E desc[UR4][R20.64], R208 ;  /* 0x000000d014006986 */ /* 0x0005e2000c101904 */
[----:B-1----:R-:W-:-:S03]  /*ca1d0*/  IMAD.WIDE R16, R140, 0x4, R6 ;  /* 0x000000048c107825 */ /* 0x002fc600078e0206 */
[----:B------:R-:W4:Y:S01]  /*ca1e0*/  LDL.LU R140, [R1+0x2848] ;  /* 0x00284800018c7983 */ /* 0x000f220000300800 */
[----:B------:R-:W-:Y:S02]  /*ca1f0*/  ISETP.LT.AND P6, PT, R12, UR6, !P0 ;  /* 0x000000060c007c0c */ /* 0x000fe4000c7c1270 */
[----:B------:R-:W-:Y:S01]  /*ca200*/  ISETP.LT.AND P5, PT, R13, UR6, !P0 ;  /* 0x000000060d007c0c */ /* 0x000fe2000c7a1270 */
[----:B------:R1:W-:Y:S04]  /*ca210*/  @P3 STG.E desc[UR4][R16.64], R204 ;  /* 0x000000cc10003986 */ /* 0x0003e8000c101904 */
[----:B------:R1:W-:Y:S01]  /*ca220*/  @P2 STG.E desc[UR4][R18.64], R200 ;  /* 0x000000c812002986 */ /* 0x0003e2000c101904 */
[----:B--2---:R-:W-:-:S04]  /*ca230*/  IMAD.WIDE R20, R139, 0x4, R2 ;  /* 0x000000048b147825 */ /* 0x004fc800078e0202 */
[C---:B-1----:R-:W-:Y:S01]  /*ca240*/  IMAD.WIDE R16, R139.reuse, 0x4, R4 ;  /* 0x000000048b107825 */ /* 0x042fe200078e0204 */
[----:B------:R1:W-:Y:S03]  /*ca250*/  @P4 STG.E desc[UR4][R20.64], R229 ;  /* 0x000000e514004986 */ /* 0x0003e6000c101904 */
[----:B------:R-:W-:-:S04]  /*ca260*/  IMAD.WIDE R18, R139, 0x4, R6 ;  /* 0x000000048b127825 */ /* 0x000fc800078e0206 */
[----:B-1----:R-:W-:Y:S02]  /*ca270*/  IMAD.WIDE R20, R139, 0x4, R8 ;  /* 0x000000048b147825 */ /* 0x002fe400078e0208 */
[----:B------:R-:W2:Y:S04]  /*ca280*/  LDL.LU R139, [R1+0x2844] ;  /* 0x00284400018b7983 */ /* 0x000ea80000300800 */
[----:B------:R1:W-:Y:S04]  /*ca290*/  @P6 STG.E desc[UR4][R16.64], R225 ;  /* 0x000000e110006986 */ /* 0x0003e8000c101904 */
[----:B------:R1:W-:Y:S01]  /*ca2a0*/  @P5 STG.E desc[UR4][R18.64], R221 ;  /* 0x000000dd12005986 */ /* 0x0003e2000c101904 */
[----:B---3--:R-:W-:-:S04]  /*ca2b0*/  IMAD.WIDE R22, R138, 0x4, R2 ;  /* 0x000000048a167825 */ /* 0x008fc800078e0202 */
[----:B------:R-:W-:-:S04]  /*ca2c0*/  IMAD.WIDE R24, R138, 0x4, R4 ;  /* 0x000000048a187825 */ /* 0x000fc800078e0204 */
[----:B-1----:R-:W-:-:S04]  /*ca2d0*/  IMAD.WIDE R16, R138, 0x4, R6 ;  /* 0x000000048a107825 */ /* 0x002fc800078e0206 */
[----:B------:R-:W-:Y:S02]  /*ca2e0*/  IMAD.WIDE R18, R138, 0x4, R8 ;  /* 0x000000048a127825 */ /* 0x000fe400078e0208 */
[----:B------:R-:W3:Y:S01]  /*ca2f0*/  LDL.LU R138, [R1+0x2840] ;  /* 0x00284000018a7983 */ /* 0x000ee20000300800 */
[----:B------:R-:W-:Y:S01]  /*ca300*/  ISETP.LT.AND P0, PT, R14, UR6, !P0 ;  /* 0x000000060e007c0c */ /* 0x000fe2000c701270 */
[----:B------:R-:W-:-:S05]  /*ca310*/  VIADD R0, R10, 0x1db ;  /* 0x000001db0a007836 */ /* 0x000fca0000000000 */
[----:B------:R-:W-:Y:S01]  /*ca320*/  ISETP.GE.AND P1, PT, R0, UR7, PT ;  /* 0x0000000700007c0c */ /* 0x000fe2000bf26270 */
[----:B------:R-:W-:-:S03]  /*ca330*/  VIADD R0, R10, 0x1dc ;  /* 0x000001dc0a007836 */ /* 0x000fc60000000000 */
[----:B------:R-:W-:Y:S02]  /*ca340*/  ISETP.LT.AND P2, PT, R11, UR6, !P1 ;  /* 0x000000060b007c0c */ /* 0x000fe4000cf41270 */
[----:B------:R-:W-:Y:S01]  /*ca350*/  ISETP.LT.AND P4, PT, R12, UR6, !P1 ;  /* 0x000000060c007c0c */ /* 0x000fe2000cf81270 */
[----:B------:R4:W-:Y:S01]  /*ca360*/  @P0 STG.E desc[UR4][R20.64], R217 ;  /* 0x000000d914000986 */ /* 0x0009e2000c101904 */
[----:B------:R-:W-:Y:S02]  /*ca370*/  ISETP.GE.AND P3, PT, R0, UR7, PT ;  /* 0x0000000700007c0c */ /* 0x000fe4000bf66270 */
[----:B------:R-:W-:Y:S02]  /*ca380*/  ISETP.LT.AND P0, PT, R13, UR6, !P1 ;  /* 0x000000060d007c0c */ /* 0x000fe4000cf01270 */
[----:B------:R-:W-:Y:S02]  /*ca390*/  ISETP.LT.AND P1, PT, R14, UR6, !P1 ;  /* 0x000000060e007c0c */ /* 0x000fe4000cf21270 */
[----:B------:R-:W-:-:S02]  /*ca3a0*/  ISETP.LT.AND P6, PT, R11, UR6, !P3 ;  /* 0x000000060b007c0c */ /* 0x000fc4000dfc1270 */
[----:B------:R-:W-:Y:S01]  /*ca3b0*/  ISETP.LT.AND P5, PT, R12, UR6, !P3 ;  /* 0x000000060c007c0c */ /* 0x000fe2000dfa1270 */
[----:B------:R-:W-:Y:S01]  /*ca3c0*/  VIADD R0, R10, 0x1dd ;  /* 0x000001dd0a007836 */ /* 0x000fe20000000000 */
[----:B------:R1:W-:Y:S01]  /*ca3d0*/  @P2 STG.E desc[UR4][R22.64], R213 ;  /* 0x000000d516002986 */ /* 0x0003e2000c101904 */
[----:B----4-:R-:W-:-:S03]  /*ca3e0*/  IMAD.WIDE R20, R142, 0x4, R2 ;  /* 0x000000048e147825 */ /* 0x010fc600078e0202 */
[----:B------:R-:W-:Y:S01]  /*ca3f0*/  @P4 STG.E desc[UR4][R24.64], R209 ;  /* 0x000000d118004986 */ /* 0x000fe2000c101904 */
[----:B------:R-:W-:Y:S01]  /*ca400*/  ISETP.LT.AND P4, PT, R13, UR6, !P3 ;  /* 0x000000060d007c0c */ /* 0x000fe2000df81270 */
[----:B------:R-:W-:Y:S01]  /*ca410*/  IMAD.WIDE R26, R142, 0x4, R4 ;  /* 0x000000048e1a7825 */ /* 0x000fe200078e0204 */
[----:B------:R-:W-:Y:S01]  /*ca420*/  ISETP.GE.AND P2, PT, R0, UR7, PT ;  /* 0x0000000700007c0c */ /* 0x000fe2000bf46270 */
[----:B------:R4:W-:Y:S01]  /*ca430*/  @P0 STG.E desc[UR4][R16.64], R205 ;  /* 0x000000cd10000986 */ /* 0x0009e2000c101904 */
[----:B------:R-:W-:-:S03]  /*ca440*/  ISETP.LT.AND P3, PT, R14, UR6, !P3 ;  /* 0x000000060e007c0c */ /* 0x000fc6000df61270 */
[----:B------:R4:W-:Y:S01]  /*ca450*/  @P1 STG.E desc[UR4][R18.64], R201 ;  /* 0x000000c912001986 */ /* 0x0009e2000c101904 */
[----:B------:R-:W-:-:S03]  /*ca460*/  ISETP.LT.AND P1, PT, R12, UR6, !P2 ;  /* 0x000000060c007c0c */ /* 0x000fc6000d721270 */
[----:B------:R4:W-:Y:S01]  /*ca470*/  @P6 STG.E desc[UR4][R20.64], R230 ;  /* 0x000000e614006986 */ /* 0x0009e2000c101904 */
[----:B------:R-:W-:Y:S01]  /*ca480*/  ISETP.LT.AND P6, PT, R11, UR6, !P2 ;  /* 0x000000060b007c0c */ /* 0x000fe2000d7c1270 */
[----:B-1----:R-:W-:Y:S02]  /*ca490*/  IMAD.WIDE R22, R142, 0x4, R6 ;  /* 0x000000048e167825 */ /* 0x002fe400078e0206 */
[----:B------:R-:W-:Y:S01]  /*ca4a0*/  @P5 STG.E desc[UR4][R26.64], R226 ;  /* 0x000000e21a005986 */ /* 0x000fe2000c101904 */
[----:B------:R-:W-:Y:S01]  /*ca4b0*/  ISETP.LT.AND P5, PT, R13, UR6, !P2 ;  /* 0x000000060d007c0c */ /* 0x000fe2000d7a1270 */
[----:B------:R-:W-:Y:S02]  /*ca4c0*/  VIADD R15, R10, 0x1de ;  /* 0x000001de0a0f7836 */ /* 0x000fe40000000000 */
[----:B------:R1:W-:Y:S01]  /*ca4d0*/  @P4 STG.E desc[UR4][R22.64], R222 ;  /* 0x000000de16004986 */ /* 0x0003e2000c101904 */
[----:B----4-:R-:W-:-:S04]  /*ca4e0*/  IMAD.WIDE R16, R142, 0x4, R8 ;  /* 0x000000048e107825 */ /* 0x010fc800078e0208 */
[----:B------:R-:W-:Y:S01]  /*ca4f0*/  IMAD.WIDE R18, R140, 0x4, R2 ;  /* 0x000000048c127825 */ /* 0x000fe200078e0202 */
[----:B------:R-:W-:-:S03]  /*ca500*/  ISETP.GE.AND P0, PT, R15, UR7, PT ;  /* 0x000000070f007c0c */ /* 0x000fc6000bf06270 */
[----:B------:R-:W-:-:S04]  /*ca510*/  IMAD.WIDE R20, R140, 0x4, R4 ;  /* 0x000000048c147825 */ /* 0x000fc800078e0204 */
[----:B------:R-:W-:-:S04]  /*ca520*/  IMAD.WIDE R24, R140, 0x4, R6 ;  /* 0x000000048c187825 */ /* 0x000fc800078e0206 */
[----:B-1----:R-:W-:Y:S02]  /*ca530*/  IMAD.WIDE R22, R140, 0x4, R8 ;  /* 0x000000048c167825 */ /* 0x002fe400078e0208 */
[----:B------:R-:W4:Y:S01]  /*ca540*/  LDL.LU R140, [R1+0x2838] ;  /* 0x00283800018c7983 */ /* 0x000f220000300800 */
[----:B------:R-:W-:-:S03]  /*ca550*/  ISETP.LT.AND P2, PT, R14, UR6, !P2 ;  /* 0x000000060e007c0c */ /* 0x000fc6000d741270 */
[----:B------:R1:W-:Y:S01]  /*ca560*/  @P3 STG.E desc[UR4][R16.64], R218 ;  /* 0x000000da10003986 */ /* 0x0003e2000c101904 */
[----:B------:R-:W-:-:S03]  /*ca570*/  ISETP.LT.AND P3, PT, R11, UR6, !P0 ;  /* 0x000000060b007c0c */ /* 0x000fc6000c761270 */
[----:B------:R1:W-:Y:S04]  /*ca580*/  @P6 STG.E desc[UR4][R18.64], R214 ;  /* 0x000000d612006986 */ /* 0x0003e8000c101904 */
[----:B------:R1:W-:Y:S01]  /*ca590*/  @P1 STG.E desc[UR4][R20.64], R210 ;  /* 0x000000d214001986 */ /* 0x0003e2000c101904 */
[----:B------:R-:W-:-:S03]  /*ca5a0*/  ISETP.LT.AND P1, PT, R13, UR6, !P0 ;  /* 0x000000060d007c0c */ /* 0x000fc6000c721270 */
[----:B------:R3:W-:Y:S01]  /*ca5b0*/  @P5 STG.E desc[UR4][R24.64], R206 ;  /* 0x000000ce18005986 */ /* 0x0007e2000c101904 */
[----:B------:R-:W-:-:S03]  /*ca5c0*/  ISETP.LT.AND P5, PT, R12, UR6, !P0 ;  /* 0x000000060c007c0c */ /* 0x000fc6000c7a1270 */
[----:B------:R3:W-:Y:S01]  /*ca5d0*/  @P2 STG.E desc[UR4][R22.64], R202 ;  /* 0x000000ca16002986 */ /* 0x0007e2000c101904 */
[----:B--2---:R-:W-:-:S04]  /*ca5e0*/  IMAD.WIDE R26, R139, 0x4, R2 ;  /* 0x000000048b1a7825 */ /* 0x004fc800078e0202 */
[----:B-1----:R-:W-:-:S04]  /*ca5f0*/  IMAD.WIDE R16, R139, 0x4, R4 ;  /* 0x000000048b107825 */ /* 0x002fc800078e0204 */
[----:B------:R-:W-:-:S04]  /*ca600*/  IMAD.WIDE R18, R139, 0x4, R6 ;  /* 0x000000048b127825 */ /* 0x000fc800078e0206 */
[----:B------:R-:W-:Y:S02]  /*ca610*/  IMAD.WIDE R20, R139, 0x4, R8 ;  /* 0x000000048b147825 */ /* 0x000fe400078e0208 */
[----:B------:R-:W2:Y:S04]  /*ca620*/  LDL.LU R139, [R1+0x2830] ;  /* 0x00283000018b7983 */ /* 0x000ea80000300800 */
[----:B------:R-:W-:Y:S04]  /*ca630*/  @P3 STG.E desc[UR4][R26.64], R231 ;  /* 0x000000e71a003986 */ /* 0x000fe8000c101904 */
[----:B------:R1:W-:Y:S04]  /*ca640*/  @P5 STG.E desc[UR4][R16.64], R227 ;  /* 0x000000e310005986 */ /* 0x0003e8000c101904 */
[----:B------:R1:W-:Y:S01]  /*ca650*/  @P1 STG.E desc[UR4][R18.64], R223 ;  /* 0x000000df12001986 */ /* 0x0003e2000c101904 */
[----:B---3--:R-:W-:-:S04]  /*ca660*/  IMAD.WIDE R24, R138, 0x4, R2 ;  /* 0x000000048a187825 */ /* 0x008fc800078e0202 */
[----:B------:R-:W-:-:S04]  /*ca670*/  IMAD.WIDE R22, R138, 0x4, R4 ;  /* 0x000000048a167825 */ /* 0x000fc800078e0204 */
[----:B-1----:R-:W-:-:S04]  /*ca680*/  IMAD.WIDE R16, R138, 0x4, R6 ;  /* 0x000000048a107825 */ /* 0x002fc800078e0206 */
[----:B------:R-:W-:Y:S02]  /*ca690*/  IMAD.WIDE R18, R138, 0x4, R8 ;  /* 0x000000048a127825 */ /* 0x000fe400078e0208 */
[----:B------:R-:W3:Y:S02]  /*ca6a0*/  LDL.LU R138, [R1+0x282c] ;  /* 0x00282c00018a7983 */ /* 0x000ee40000300800 */
[----:B------:R-:W-:Y:S01]  /*ca6b0*/  VIADD R0, R10, 0x1df ;  /* 0x000001df0a007836 */ /* 0x000fe20000000000 */
[----:B------:R-:W-:Y:S01]  /*ca6c0*/  ISETP.LT.AND P0, PT, R14, UR6, !P0 ;  /* 0x000000060e007c0c */ /* 0x000fe2000c701270 */
[----:B------:R-:W3:Y:S03]  /*ca6d0*/  LDL.LU R142, [R1+0x2824] ;  /* 0x00282400018e7983 */ /* 0x000ee60000300800 */
[----:B------:R-:W-:-:S04]  /*ca6e0*/  ISETP.GE.AND P4, PT, R0, UR7, PT ;  /* 0x0000000700007c0c */ /* 0x000fc8000bf86270 */
[----:B------:R-:W-:Y:S01]  /*ca6f0*/  ISETP.LT.AND P6, PT, R11, UR6, !P4 ;  /* 0x000000060b007c0c */ /* 0x000fe2000e7c1270 */
[----:B------:R-:W-:Y:S01]  /*ca700*/  VIADD R0, R10, 0x1e0 ;  /* 0x000001e00a007836 */ /* 0x000fe20000000000 */
[----:B------:R-:W-:Y:S02]  /*ca710*/  ISETP.LT.AND P3, PT, R12, UR6, !P4 ;  /* 0x000000060c007c0c */ /* 0x000fe4000e761270 */
[----:B------:R-:W-:Y:S02]  /*ca720*/  ISETP.LT.AND P1, PT, R13, UR6, !P4 ;  /* 0x000000060d007c0c */ /* 0x000fe4000e721270 */
[----:B------:R-:W-:Y:S01]  /*ca730*/  ISETP.GE.AND P2, PT, R0, UR7, PT ;  /* 0x0000000700007c0c */ /* 0x000fe2000bf46270 */
[----:B------:R4:W-:Y:S01]  /*ca740*/  @P0 STG.E desc[UR4][R20.64], R219 ;  /* 0x000000db14000986 */ /* 0x0009e2000c101904 */
[----:B------:R-:W-:Y:S02]  /*ca750*/  ISETP.LT.AND P4, PT, R14, UR6, !P4 ;  /* 0x000000060e007c0c */ /* 0x000fe4000e781270 */
[----:B------:R-:W-:-:S03]  /*ca760*/  ISETP.LT.AND P5, PT, R11, UR6, !P2 ;  /* 0x000000060b007c0c */ /* 0x000fc6000d7a1270 */
[----:B------:R1:W-:Y:S01]  /*ca770*/  @P6 STG.E desc[UR4][R24.64], R215 ;  /* 0x000000d718006986 */ /* 0x0003e2000c101904 */
[----:B------:R-:W-:Y:S01]  /*ca780*/  ISETP.LT.AND P6, PT, R12, UR6, !P2 ;  /* 0x000000060c007c0c */ /* 0x000fe2000d7c1270 */
[----:B------:R-:W-:Y:S02]  /*ca790*/  VIADD R15, R10, 0x1e1 ;  /* 0x000001e10a0f7836 */ /* 0x000fe40000000000 */
[----:B------:R1:W-:Y:S04]  /*ca7a0*/  @P3 STG.E desc[UR4][R22.64], R211 ;  /* 0x000000d316003986 */ /* 0x0003e8000c101904 */
[----:B------:R1:W-:Y:S01]  /*ca7b0*/  @P1 STG.E desc[UR4][R16.64], R207 ;  /* 0x000000cf10001986 */ /* 0x0003e2000c101904 */
[----:B------:R-:W-:Y:S02]  /*ca7c0*/  ISETP.GE.AND P0, PT, R15, UR7, PT ;  /* 0x000000070f007c0c */ /* 0x000fe4000bf06270 */
[----:B------:R-:W-:Y:S01]  /*ca7d0*/  ISETP.LT.AND P1, PT, R13, UR6, !P2 ;  /* 0x000000060d007c0c */ /* 0x000fe2000d721270 */
[----:B------:R2:W-:Y:S01]  /*ca7e0*/  @P4 STG.E desc[UR4][R18.64], R203 ;  /* 0x000000cb12004986 */ /* 0x0005e2000c101904 */
[----:B------:R-:W-:-:S02]  /*ca7f0*/  ISETP.LT.AND P2, PT, R14, UR6, !P2 ;  /* 0x000000060e007c0c */ /* 0x000fc4000d741270 */
[----:B------:R-:W-:Y:S01]  /*ca800*/  ISETP.LT.AND P4, PT, R11, UR6, !P0 ;  /* 0x000000060b007c0c */ /* 0x000fe2000c781270 */
[----:B----4-:R-:W-:-:S04]  /*ca810*/  IMAD.WIDE R20, R140, 0x4, R2 ;  /* 0x000000048c147825 */ /* 0x010fc800078e0202 */
[----:B-1----:R-:W-:-:S04]  /*ca820*/  IMAD.WIDE R24, R140, 0x4, R4 ;  /* 0x000000048c187825 */ /* 0x002fc800078e0204 */
[----:B------:R-:W-:-:S04]  /*ca830*/  IMAD.WIDE R22, R140, 0x4, R6 ;  /* 0x000000048c167825 */ /* 0x000fc800078e0206 */
[----:B------:R-:W-:Y:S02]  /*ca840*/  IMAD.WIDE R16, R140, 0x4, R8 ;  /* 0x000000048c107825 */ /* 0x000fe400078e0208 */
[----:B------:R-:W4:Y:S04]  /*ca850*/  LDL.LU R140, [R1+0x2820] ;  /* 0x00282000018c7983 */ /* 0x000f280000300800 */
[----:B------:R1:W-:Y:S04]  /*ca860*/  @P5 STG.E desc[UR4][R20.64], R196 ;  /* 0x000000c414005986 */ /* 0x0003e8000c101904 */
[----:B------:R1:W-:Y:S01]  /*ca870*/  @P6 STG.E desc[UR4][R24.64], R192 ;  /* 0x000000c018006986 */ /* 0x0003e2000c101904 */
[----:B------:R-:W-:-:S03]  /*ca880*/  ISETP.LT.AND P6, PT, R12, UR6, !P0 ;  /* 0x000000060c007c0c */ /* 0x000fc6000c7c1270 */
[----:B------:R-:W-:Y:S04]  /*ca890*/  @P1 STG.E desc[UR4][R22.64], R188 ;  /* 0x000000bc16001986 */ /* 0x000fe8000c101904 */
[----:B------:R3:W-:Y:S01]  /*ca8a0*/  @P2 STG.E desc[UR4][R16.64], R184 ;  /* 0x000000b810002986 */ /* 0x0007e2000c101904 */
[----:B--2---:R-:W-:-:S04]  /*ca8b0*/  IMAD.WIDE R18, R139, 0x4, R2 ;  /* 0x000000048b127825 */ /* 0x004fc800078e0202 */
[----:B-1----:R-:W-:-:S04]  /*ca8c0*/  IMAD.WIDE R20, R139, 0x4, R4 ;  /* 0x000000048b147825 */ /* 0x002fc800078e0204 */
[----:B------:R-:W-:-:S04]  /*ca8d0*/  IMAD.WIDE R24, R139, 0x4, R6 ;  /* 0x000000048b187825 */ /* 0x000fc800078e0206 */
[----:B------:R-:W-:Y:S02]  /*ca8e0*/  IMAD.WIDE R26, R139, 0x4, R8 ;  /* 0x000000048b1a7825 */ /* 0x000fe400078e0208 */
        /* <DEDUP_REMOVED lines=9> */
[----:B------:R-:W-:Y:S01]  /*ca980*/  VIADD R0, R10, 0x1e2 ;  /* 0x000001e20a007836 */ /* 0x000fe20000000000 */
[----:B------:R-:W-:-:S04]  /*ca990*/  ISETP.LT.AND P0, PT, R14, UR6, !P0 ;  /* 0x000000060e007c0c */ /* 0x000fc8000c701270 */
[----:B------:R-:W-:Y:S01]  /*ca9a0*/  ISETP.GE.AND P3, PT, R0, UR7, PT ;  /* 0x0000000700007c0c */ /* 0x000fe2000bf66270 */
[----:B------:R-:W-:-:S03]  /*ca9b0*/  VIADD R0, R10, 0x1e3 ;  /* 0x000001e30a007836 */ /* 0x000fc60000000000 */
[----:B------:R-:W-:Y:S02]  /*ca9c0*/  ISETP.LT.AND P2, PT, R11, UR6, !P3 ;  /* 0x000000060b007c0c */ /* 0x000fe4000df41270 */
[----:B------:R-:W-:Y:S01]  /*ca9d0*/  ISETP.GE.AND P1, PT, R0, UR7, PT ;  /* 0x0000000700007c0c */ /* 0x000fe2000bf26270 */
[----:B------:R1:W-:Y:S01]  /*ca9e0*/  @P5 STG.E desc[UR4][R24.64], R132 ;  /* 0x0000008418005986 */ /* 0x0003e2000c101904 */
[----:B------:R-:W-:-:S03]  /*ca9f0*/  ISETP.LT.AND P4, PT, R12, UR6, !P3 ;  /* 0x000000060c007c0c */ /* 0x000fc6000df81270 */
[----:B------:R1:W-:Y:S01]  /*caa00*/  @P0 STG.E desc[UR4][R26.64], R128 ;  /* 0x000000801a000986 */ /* 0x0003e2000c101904 */
[----:B------:R-:W-:Y:S02]  /*caa10*/  ISETP.LT.AND P0, PT, R13, UR6, !P3 ;  /* 0x000000060d007c0c */ /* 0x000fe4000df01270 */
[----:B------:R-:W-:Y:S02]  /*caa20*/  ISETP.LT.AND P3, PT, R14, UR6, !P3 ;  /* 0x000000060e007c0c */ /* 0x000fe4000df61270 */
[----:B------:R-:W-:Y:S02]  /*caa30*/  ISETP.LT.AND P6, PT, R11, UR6, !P1 ;  /* 0x000000060b007c0c */ /* 0x000fe4000cfc1270 */
[----:B------:R-:W-:Y:S01]  /*caa40*/  ISETP.LT.AND P5, PT, R12, UR6, !P1 ;  /* 0x000000060c007c0c */ /* 0x000fe2000cfa1270 */
[----:B------:R-:W-:Y:S01]  /*caa50*/  VIADD R0, R10, 0x1e4 ;  /* 0x000001e40a007836 */ /* 0x000fe20000000000 */
[----:B------:R4:W-:Y:S01]  /*caa60*/  @P2 STG.E desc[UR4][R16.64], R197 ;  /* 0x000000c510002986 */ /* 0x0009e2000c101904 */
[----:B-1----:R-:W-:-:S03]  /*caa70*/  IMAD.WIDE R24, R142, 0x4, R2 ;  /* 0x000000048e187825 */ /* 0x002fc600078e0202 */
[----:B------:R-:W-:Y:S01]  /*caa80*/  @P4 STG.E desc[UR4][R22.64], R193 ;  /* 0x000000c116004986 */ /* 0x000fe2000c101904 */
[----:B------:R-:W-:Y:S01]  /*caa90*/  ISETP.GE.AND P2, PT, R0, UR7, PT ;  /* 0x0000000700007c0c */ /* 0x000fe2000bf46270 */
[----:B------:R-:W-:Y:S01]  /*caaa0*/  IMAD.WIDE R26, R142, 0x4, R4 ;  /* 0x000000048e1a7825 */ /* 0x000fe200078e0204 */
[----:B------:R-:W-:Y:S01]  /*caab0*/  ISETP.LT.AND P4, PT, R13, UR6, !P1 ;  /* 0x000000060d007c0c */ /* 0x000fe2000cf81270 */
[----:B------:R1:W-:Y:S01]  /*caac0*/  @P0 STG.E desc[UR4][R18.64], R189 ;  /* 0x000000bd12000986 */ /* 0x0003e2000c101904 */
[----:B------:R-:W-:-:S03]  /*caad0*/  ISETP.LT.AND P1, PT, R14, UR6, !P1 ;  /* 0x000000060e007c0c */ /* 0x000fc6000cf21270 */
[----:B------:R1:W-:Y:S01]  /*caae0*/  @P3 STG.E desc[UR4][R20.64], R185 ;  /* 0x000000b914003986 */ /* 0x0003e2000c101904 */
[----:B------:R-:W-:-:S03]  /*caaf0*/  ISETP.LT.AND P3, PT, R12, UR6, !P2 ;  /* 0x000000060c007c0c */ /* 0x000fc6000d761270 */
[----:B------:R1:W-:Y:S01]  /*cab00*/  @P6 STG.E desc[UR4][R24.64], R181 ;  /* 0x000000b518006986 */ /* 0x0003e2000c101904 */
[----:B------:R-:W-:-:S03]  /*cab10*/  ISETP.LT.AND P6, PT, R11, UR6, !P2 ;  /* 0x000000060b007c0c */ /* 0x000fc6000d7c1270 */
[----:B------:R-:W-:Y:S01]  /*cab20*/  @P5 STG.E desc[UR4][R26.64], R177 ;  /* 0x000000b11a005986 */ /* 0x000fe2000c101904 */
[----:B------:R-:W-:Y:S01]  /*cab30*/  ISETP.LT.AND P5, PT, R13, UR6, !P2 ;  /* 0x000000060d007c0c */ /* 0x000fe2000d7a1270 */
[----:B----4-:R-:W-:-:S04]  /*cab40*/  IMAD.WIDE R16, R142, 0x4, R6 ;  /* 0x000000048e107825 */ /* 0x010fc800078e0206 */
[----:B------:R-:W-:Y:S02]  /*cab50*/  VIADD R15, R10, 0x1e5 ;  /* 0x000001e50a0f7836 */ /* 0x000fe40000000000 */
[----:B-1----:R-:W-:Y:S01]  /*cab60*/  IMAD.WIDE R18, R142, 0x4, R8 ;  /* 0x000000048e127825 */ /* 0x002fe200078e0208 */
[----:B------:R1:W-:Y:S03]  /*cab70*/  @P4 STG.E desc[UR4][R16.64], R133 ;  /* 0x0000008510004986 */ /* 0x0003e6000c101904 */
[----:B------:R-:W-:Y:S01]  /*cab80*/  IMAD.WIDE R20, R140, 0x4, R2 ;  /* 0x000000048c147825 */ /* 0x000fe200078e0202 */
[----:B------:R-:W-:-:S03]  /*cab90*/  ISETP.GE.AND P0, PT, R15, UR7, PT ;  /* 0x000000070f007c0c */ /* 0x000fc6000bf06270 */
[C---:B------:R-:W-:Y:S01]  /*caba0*/  IMAD.WIDE R22, R140.reuse, 0x4, R4 ;  /* 0x000000048c167825 */ /* 0x040fe200078e0204 */
[----:B------:R4:W-:Y:S03]  /*cabb0*/  @P1 STG.E desc[UR4][R18.64], R129 ;  /* 0x0000008112001986 */ /* 0x0009e6000c101904 */
[C---:B------:R-:W-:Y:S01]  /*cabc0*/  IMAD.WIDE R24, R140.reuse, 0x4, R6 ;  /* 0x000000048c187825 */ /* 0x040fe200078e0206 */
[----:B------:R4:W-:Y:S03]  /*cabd0*/  @P6 STG.E desc[UR4][R20.64], R198 ;  /* 0x000000c614006986 */ /* 0x0009e6000c101904 */
[----:B-1----:R-:W-:Y:S02]  /*cabe0*/  IMAD.WIDE R16, R140, 0x4, R8 ;  /* 0x000000048c107825 */ /* 0x002fe400078e0208 */
[----:B------:R-:W3:Y:S01]  /*cabf0*/  LDL.LU R140, [R1+0x2808] ;  /* 0x00280800018c7983 */ /* 0x000ee20000300800 */
[----:B------:R-:W-:-:S02]  /*cac00*/  ISETP.LT.AND P2, PT, R14, UR6, !P2 ;  /* 0x000000060e007c0c */ /* 0x000fc4000d741270 */
[----:B------:R-:W-:Y:S01]  /*cac10*/  ISETP.LT.AND P1, PT, R11, UR6, !P0 ;  /* 0x000000060b007c0c */ /* 0x000fe2000c721270 */
[----:B------:R1:W-:Y:S01]  /*cac20*/  @P3 STG.E desc[UR4][R22.64], R194 ;  /* 0x000000c216003986 */ /* 0x0003e2000c101904 */
[----:B------:R-:W-:-:S03]  /*cac30*/  ISETP.LT.AND P3, PT, R13, UR6, !P0 ;  /* 0x000000060d007c0c */ /* 0x000fc6000c761270 */
[----:B------:R3:W-:Y:S01]  /*cac40*/  @P5 STG.E desc[UR4][R24.64], R190 ;  /* 0x000000be18005986 */ /* 0x0007e2000c101904 */
[----:B------:R-:W-:-:S05]  /*cac50*/  ISETP.LT.AND P5, PT, R12, UR6, !P0 ;  /* 0x000000060c007c0c */ /* 0x000fca000c7a1270 */
[----:B------:R3:W-:Y:S01]  /*cac60*/  @P2 STG.E desc[UR4][R16.64], R186 ;  /* 0x000000ba10002986 */ /* 0x0007e2000c101904 */
[----:B--2---:R-:W-:-:S04]  /*cac70*/  IMAD.WIDE R26, R139, 0x4, R2 ;  /* 0x000000048b1a7825 */ /* 0x004fc800078e0202 */
[----:B----4-:R-:W-:-:S04]  /*cac80*/  IMAD.WIDE R18, R139, 0x4, R4 ;  /* 0x000000048b127825 */ /* 0x010fc800078e0204 */
[----:B------:R-:W-:-:S04]  /*cac90*/  IMAD.WIDE R20, R139, 0x4, R6 ;  /* 0x000000048b147825 */ /* 0x000fc800078e0206 */
[----:B-1----:R-:W-:Y:S02]  /*caca0*/  IMAD.WIDE R22, R139, 0x4, R8 ;  /* 0x000000048b167825 */ /* 0x002fe400078e0208 */
[----:B------:R-:W2:Y:S04]  /*cacb0*/  LDL.LU R139, [R1+0x2800] ;  /* 0x00280000018b7983 */ /* 0x000ea80000300800 */
[----:B------:R-:W-:Y:S04]  /*cacc0*/  @P1 STG.E desc[UR4][R26.64], R182 ;  /* 0x000000b61a001986 */ /* 0x000fe8000c101904 */
[----:B------:R1:W-:Y:S04]  /*cacd0*/  @P5 STG.E desc[UR4][R18.64], R178 ;  /* 0x000000b212005986 */ /* 0x0003e8000c101904 */
[----:B------:R4:W-:Y:S01]  /*cace0*/  @P3 STG.E desc[UR4][R20.64], R134 ;  /* 0x0000008614003986 */ /* 0x0009e2000c101904 */
[----:B---3--:R-:W-:-:S04]  /*cacf0*/  IMAD.WIDE R24, R138, 0x4, R2 ;  /* 0x000000048a187825 */ /* 0x008fc800078e0202 */
[----:B------:R-:W-:-:S04]  /*cad00*/  IMAD.WIDE R16, R138, 0x4, R4 ;  /* 0x000000048a107825 */ /* 0x000fc800078e0204 */
[----:B-1----:R-:W-:-:S04]  /*cad10*/  IMAD.WIDE R18, R138, 0x4, R6 ;  /* 0x000000048a127825 */ /* 0x002fc800078e0206 */
[----:B----4-:R-:W-:Y:S02]  /*cad20*/  IMAD.WIDE R20, R138, 0x4, R8 ;  /* 0x000000048a147825 */ /* 0x010fe400078e0208 */
[----:B------:R-:W3:Y:S02]  /*cad30*/  LDL.LU R138, [R1+0x27fc] ;  /* 0x0027fc00018a7983 */ /* 0x000ee40000300800 */
[----:B------:R-:W-:Y:S01]  /*cad40*/  VIADD R0, R10, 0x1e6 ;  /* 0x000001e60a007836 */ /* 0x000fe20000000000 */
[----:B------:R-:W-:Y:S01]  /*cad50*/  ISETP.LT.AND P0, PT, R14, UR6, !P0 ;  /* 0x000000060e007c0c */ /* 0x000fe2000c701270 */
[----:B------:R-:W-:Y:S01]  /*cad60*/  VIADD R15, R10, 0x1e8 ;  /* 0x000001e80a0f7836 */ /* 0x000fe20000000000 */
[----:B------:R-:W4:Y:S02]  /*cad70*/  LDL.LU R142, [R1+0x27f8] ;  /* 0x0027f800018e7983 */ /* 0x000f240000300800 */
        /* <DEDUP_REMOVED lines=10> */
[----:B------:R-:W-:Y:S02]  /*cae20*/  ISETP.LT.AND P6, PT, R12, UR6, !P2 ;  /* 0x000000060c007c0c */ /* 0x000fe4000d7c1270 */
[----:B------:R-:W-:Y:S01]  /*cae30*/  ISETP.GE.AND P0, PT, R15, UR7, PT ;  /* 0x000000070f007c0c */ /* 0x000fe2000bf06270 */
[----:B------:R1:W-:Y:S04]  /*cae40*/  @P1 STG.E desc[UR4][R16.64], R195 ;  /* 0x000000c310001986 */ /* 0x0003e8000c101904 */
[----:B------:R1:W-:Y:S01]  /*cae50*/  @P3 STG.E desc[UR4][R18.64], R191 ;  /* 0x000000bf12003986 */ /* 0x0003e2000c101904 */
[----:B------:R-:W-:Y:S02]  /*cae60*/  ISETP.LT.AND P3, PT, R13, UR6, !P2 ;  /* 0x000000060d007c0c */ /* 0x000fe4000d761270 */
[----:B------:R-:W-:Y:S01]  /*cae70*/  ISETP.LT.AND P2, PT, R14, UR6, !P2 ;  /* 0x000000060e007c0c */ /* 0x000fe2000d741270 */
[----:B------:R2:W-:Y:S01]  /*cae80*/  @P4 STG.E desc[UR4][R20.64], R187 ;  /* 0x000000bb14004986 */ /* 0x0005e2000c101904 */
[----:B------:R-:W-:Y:S01]  /*cae90*/  ISETP.LT.AND P4, PT, R11, UR6, !P0 ;  /* 0x000000060b007c0c */ /* 0x000fe2000c781270 */
[----:B-1----:R-:W-:-:S04]  /*caea0*/  IMAD.WIDE R22, R140, 0x4, R2 ;  /* 0x000000048c167825 */ /* 0x002fc800078e0202 */
[----:B------:R-:W-:Y:S01]  /*caeb0*/  IMAD.WIDE R24, R140, 0x4, R4 ;  /* 0x000000048c187825 */ /* 0x000fe200078e0204 */
[----:B------:R1:W-:Y:S04]  /*caec0*/  @P5 STG.E desc[UR4][R22.64], R183 ;  /* 0x000000b716005986 */ /* 0x0003e8000c101904 */
[----:B------:R1:W-:Y:S01]  /*caed0*/  @P6 STG.E desc[UR4][R24.64], R179 ;  /* 0x000000b318006986 */ /* 0x0003e2000c101904 */
[----:B------:R-:W-:Y:S01]  /*caee0*/  ISETP.LT.AND P6, PT, R12, UR6, !P0 ;  /* 0x000000060c007c0c */ /* 0x000fe2000c7c1270 */
[----:B------:R-:W-:-:S04]  /*caef0*/  IMAD.WIDE R16, R140, 0x4, R6 ;  /* 0x000000048c107825 */ /* 0x000fc800078e0206 */
[----:B------:R-:W-:Y:S01]  /*caf00*/  IMAD.WIDE R18, R140, 0x4, R8 ;  /* 0x000000048c127825 */ /* 0x000fe200078e0208 */
[----:B------:R3:W-:Y:S04]  /*caf10*/  @P3 STG.E desc[UR4][R16.64], R135 ;  /* 0x0000008710003986 */ /* 0x0007e8000c101904 */
        /* <DEDUP_REMOVED lines=15> */
[----:B------:R-:W3:Y:S01]  /*cb010*/  LDL.LU R140, [R1+0x27d8] ;  /* 0x0027d800018c7983 */ /* 0x000ee20000300800 */
[----:B------:R-:W-:Y:S02]  /*cb020*/  ISETP.LT.AND P0, PT, R14, UR6, !P0 ;  /* 0x000000060e007c0c */ /* 0x000fe4000c701270 */
[----:B------:R-:W-:Y:S01]  /*cb030*/  ISETP.GE.AND P1, PT, R0, UR7, PT ;  /* 0x0000000700007c0c */ /* 0x000fe2000bf26270 */
[----:B------:R-:W-:-:S03]  /*cb040*/  VIADD R0, R10, 0x1ea ;  /* 0x000001ea0a007836 */ /* 0x000fc60000000000 */
[----:B------:R-:W-:Y:S02]  /*cb050*/  ISETP.LT.AND P2, PT, R11, UR6, !P1 ;  /* 0x000000060b007c0c */ /* 0x000fe4000cf41270 */
[----:B------:R-:W-:Y:S02]  /*cb060*/  ISETP.LT.AND P4, PT, R12, UR6, !P1 ;  /* 0x000000060c007c0c */ /* 0x000fe4000cf81270 */
[----:B------:R-:W-:Y:S01]  /*cb070*/  ISETP.GE.AND P3, PT, R0, UR7, PT ;  /* 0x0000000700007c0c */ /* 0x000fe2000bf66270 */
[----:B------:R4:W-:Y:S04]  /*cb080*/  @P5 STG.E desc[UR4][R24.64], R116 ;  /* 0x0000007418005986 */ /* 0x0009e8000c101904 */
[----:B------:R1:W-:Y:S01]  /*cb090*/  @P0 STG.E desc[UR4][R26.64], R112 ;  /* 0x000000701a000986 */ /* 0x0003e2000c101904 */
[----:B------:R-:W-:-:S02]  /*cb0a0*/  ISETP.LT.AND P0, PT, R13, UR6, !P1 ;  /* 0x000000060d007c0c */ /* 0x000fc4000cf01270 */
[----:B------:R-:W-:Y:S01]  /*cb0b0*/  ISETP.LT.AND P1, PT, R14, UR6, !P1 ;  /* 0x000000060e007c0c */ /* 0x000fe2000cf21270 */
[----:B------:R1:W-:Y:S01]  /*cb0c0*/  @P2 STG.E desc[UR4][R16.64], R108 ;  /* 0x0000006c10002986 */ /* 0x0003e2000c101904 */
[----:B------:R-:W-:Y:S02]  /*cb0d0*/  ISETP.LT.AND P6, PT, R11, UR6, !P3 ;  /* 0x000000060b007c0c */ /* 0x000fe4000dfc1270 */
[----:B------:R-:W-:Y:S01]  /*cb0e0*/  ISETP.LT.AND P5, PT, R12, UR6, !P3 ;  /* 0x000000060c007c0c */ /* 0x000fe2000dfa1270 */
[----:B------:R1:W-:Y:S01]  /*cb0f0*/  @P4 STG.E desc[UR4][R18.64], R104 ;  /* 0x0000006812004986 */ /* 0x0003e2000c101904 */
[----:B------:R-:W-:Y:S01]  /*cb100*/  ISETP.LT.AND P4, PT, R13, UR6, !P3 ;  /* 0x000000060d007c0c */ /* 0x000fe2000df81270 */
[----:B------:R-:W-:Y:S02]  /*cb110*/  VIADD R0, R10, 0x1eb ;  /* 0x000001eb0a007836 */ /* 0x000fe40000000000 */
[----:B----4-:R-:W-:Y:S02]  /*cb120*/  IMAD.WIDE R24, R142, 0x4, R2 ;  /* 0x000000048e187825 */ /* 0x010fe400078e0202 */
[----:B------:R2:W-:Y:S01]  /*cb130*/  @P0 STG.E desc[UR4][R20.64], R100 ;  /* 0x0000006414000986 */ /* 0x0005e2000c101904 */
[----:B------:R-:W-:Y:S01]  /*cb140*/  ISETP.GE.AND P2, PT, R0, UR7, PT ;  /* 0x0000000700007c0c */ /* 0x000fe2000bf46270 */
[----:B-1----:R-:W-:Y:S01]  /*cb150*/  IMAD.WIDE R26, R142, 0x4, R4 ;  /* 0x000000048e1a7825 */ /* 0x002fe200078e0204 */
[----:B------:R-:W-:Y:S01]  /*cb160*/  ISETP.LT.AND P3, PT, R14, UR6, !P3 ;  /* 0x000000060e007c0c */ /* 0x000fe2000df61270 */
[----:B------:R1:W-:Y:S02]  /*cb170*/  @P1 STG.E desc[UR4][R22.64], R96 ;  /* 0x0000006016001986 */ /* 0x0003e4000c101904 */
[----:B------:R-:W-:-:S02]  /*cb180*/  IMAD.WIDE R16, R142, 0x4, R6 ;  /* 0x000000048e107825 */ /* 0x000fc400078e0206 */
[----:B------:R4:W-:Y:S01]  /*cb190*/  @P6 STG.E desc[UR4][R24.64], R125 ;  /* 0x0000007d18006986 */ /* 0x0009e2000c101904 */
[----:B------:R-:W-:Y:S02]  /*cb1a0*/  ISETP.LT.AND P6, PT, R11, UR6, !P2 ;  /* 0x000000060b007c0c */ /* 0x000fe4000d7c1270 */
[----:B------:R-:W-:Y:S01]  /*cb1b0*/  ISETP.LT.AND P1, PT, R12, UR6, !P2 ;  /* 0x000000060c007c0c */ /* 0x000fe2000d721270 */
[----:B------:R-:W-:Y:S04]  /*cb1c0*/  @P5 STG.E desc[UR4][R26.64], R121 ;  /* 0x000000791a005986 */ /* 0x000fe8000c101904 */
[----:B------:R4:W-:Y:S01]  /*cb1d0*/  @P4 STG.E desc[UR4][R16.64], R117 ;  /* 0x0000007510004986 */ /* 0x0009e2000c101904 */
[----:B------:R-:W-:-:S05]  /*cb1e0*/  IMAD.WIDE R18, R142, 0x4, R8 ;  /* 0x000000048e127825 */ /* 0x000fca00078e0208 */
[----:B------:R3:W-:Y:S01]  /*cb1f0*/  @P3 STG.E desc[UR4][R18.64], R113 ;  /* 0x0000007112003986 */ /* 0x0007e2000c101904 */
[----:B--2---:R-:W-:-:S04]  /*cb200*/  IMAD.WIDE R20, R139, 0x4, R2 ;  /* 0x000000048b147825 */ /* 0x004fc800078e0202 */
[----:B-1----:R-:W-:-:S04]  /*cb210*/  IMAD.WIDE R22, R139, 0x4, R4 ;  /* 0x000000048b167825 */ /* 0x002fc800078e0204 */
[----:B----4-:R-:W-:-:S04]  /*cb220*/  IMAD.WIDE R24, R139, 0x4, R6 ;  /* 0x000000048b187825 */ /* 0x010fc800078e0206 */
[----:B------:R-:W-:Y:S02]  /*cb230*/  IMAD.WIDE R16, R139, 0x4, R8 ;  /* 0x000000048b107825 */ /* 0x000fe400078e0208 */
[----:B------:R-:W2:Y:S04]  /*cb240*/  LDL.LU R139, [R1+0x27d4] ;  /* 0x0027d400018b7983 */ /* 0x000ea80000300800 */
[----:B------:R1:W-:Y:S04]  /*cb250*/  @P6 STG.E desc[UR4][R20.64], R109 ;  /* 0x0000006d14006986 */ /* 0x0003e8000c101904 */
[----:B------:R4:W-:Y:S01]  /*cb260*/  @P1 STG.E desc[UR4][R22.64], R105 ;  /* 0x0000006916001986 */ /* 0x0009e2000c101904 */
[----:B---3--:R-:W-:-:S04]  /*cb270*/  IMAD.WIDE R26, R138, 0x4, R2 ;  /* 0x000000048a1a7825 */ /* 0x008fc800078e0202 */
[----:B------:R-:W-:-:S04]  /*cb280*/  IMAD.WIDE R18, R138, 0x4, R4 ;  /* 0x000000048a127825 */ /* 0x000fc800078e0204 */
[----:B-1----:R-:W-:-:S04]  /*cb290*/  IMAD.WIDE R20, R138, 0x4, R6 ;  /* 0x000000048a147825 */ /* 0x002fc800078e0206 */
[----:B----4-:R-:W-:Y:S02]  /*cb2a0*/  IMAD.WIDE R22, R138, 0x4, R8 ;  /* 0x000000048a167825 */ /* 0x010fe400078e0208 */
[----:B------:R-:W3:Y:S01]  /*cb2b0*/  LDL.LU R138, [R1+0x27d0] ;  /* 0x0027d000018a7983 */ /* 0x000ee20000300800 */
[----:B------:R-:W-:Y:S01]  /*cb2c0*/  ISETP.LT.AND P5, PT, R13, UR6, !P2 ;  /* 0x000000060d007c0c */ /* 0x000fe2000d7a1270 */
[----:B------:R-:W-:Y:S01]  /*cb2d0*/  VIADD R15, R10, 0x1ec ;  /* 0x000001ec0a0f7836 */ /* 0x000fe20000000000 */
[----:B------:R-:W-:-:S04]  /*cb2e0*/  ISETP.LT.AND P2, PT, R14, UR6, !P2 ;  /* 0x000000060e007c0c */ /* 0x000fc8000d741270 */
[----:B------:R-:W-:-:S04]  /*cb2f0*/  ISETP.GE.AND P0, PT, R15, UR7, PT ;  /* 0x000000070f007c0c */ /* 0x000fc8000bf06270 */
[----:B------:R-:W-:-:S03]  /*cb300*/  ISETP.LT.AND P3, PT, R11, UR6, !P0 ;  /* 0x000000060b007c0c */ /* 0x000fc6000c761270 */
[----:B------:R1:W-:Y:S01]  /*cb310*/  @P5 STG.E desc[UR4][R24.64], R101 ;  /* 0x0000006518005986 */ /* 0x0003e2000c101904 */
[----:B------:R-:W-:Y:S02]  /*cb320*/  ISETP.LT.AND P5, PT, R12, UR6, !P0 ;  /* 0x000000060c007c0c */ /* 0x000fe4000c7a1270 */
[----:B------:R-:W-:Y:S01]  /*cb330*/  ISETP.LT.AND P1, PT, R13, UR6, !P0 ;  /* 0x000000060d007c0c */ /* 0x000fe2000c721270 */
[----:B------:R-:W-:Y:S01]  /*cb340*/  VIADD R0, R10, 0x1ed ;  /* 0x000001ed0a007836 */ /* 0x000fe20000000000 */
[----:B------:R4:W-:Y:S01]  /*cb350*/  @P2 STG.E desc[UR4][R16.64], R97 ;  /* 0x0000006110002986 */ /* 0x0009e2000c101904 */
[----:B------:R-:W-:-:S03]  /*cb360*/  ISETP.LT.AND P0, PT, R14, UR6, !P0 ;  /* 0x000000060e007c0c */ /* 0x000fc6000c701270 */
[----:B------:R-:W-:Y:S01]  /*cb370*/  ISETP.GE.AND P4, PT, R0, UR7, PT ;  /* 0x0000000700007c0c */ /* 0x000fe2000bf86270 */
[----:B------:R-:W-:Y:S03]  /*cb380*/  @P3 STG.E desc[UR4][R26.64], R126 ;  /* 0x0000007e1a003986 */ /* 0x000fe6000c101904 */
[----:B------:R-:W-:Y:S01]  /*cb390*/  ISETP.LT.AND P6, PT, R11, UR6, !P4 ;  /* 0x000000060b007c0c */ /* 0x000fe2000e7c1270 */
[----:B------:R4:W-:Y:S01]  /*cb3a0*/  @P5 STG.E desc[UR4][R18.64], R122 ;  /* 0x0000007a12005986 */ /* 0x0009e2000c101904 */
[----:B------:R-:W-:-:S03]  /*cb3b0*/  ISETP.LT.AND P3, PT, R12, UR6, !P4 ;  /* 0x000000060c007c0c */ /* 0x000fc6000e761270 */
[----:B------:R4:W-:Y:S01]  /*cb3c0*/  @P1 STG.E desc[UR4][R20.64], R118 ;  /* 0x0000007614001986 */ /* 0x0009e2000c101904 */
[----:B------:R-:W-:Y:S01]  /*cb3d0*/  ISETP.LT.AND P1, PT, R13, UR6, !P4 ;  /* 0x000000060d007c0c */ /* 0x000fe2000e721270 */
[----:B------:R-:W-:Y:S02]  /*cb3e0*/  VIADD R0, R10, 0x1ee ;  /* 0x000001ee0a007836 */ /* 0x000fe40000000000 */
[----:B-1----:R-:W-:-:S04]  /*cb3f0*/  IMAD.WIDE R24, R140, 0x4, R2 ;  /* 0x000000048c187825 */ /* 0x002fc800078e0202 */
[----:B----4-:R-:W-:-:S04]  /*cb400*/  IMAD.WIDE R16, R140, 0x4, R4 ;  /* 0x000000048c107825 */ /* 0x010fc800078e0204 */
[----:B------:R-:W-:-:S04]  /*cb410*/  IMAD.WIDE R18, R140, 0x4, R6 ;  /* 0x000000048c127825 */ /* 0x000fc800078e0206 */
[----:B------:R-:W-:Y:S02]  /*cb420*/  IMAD.WIDE R20, R140, 0x4, R8 ;  /* 0x000000048c147825 */ /* 0x000fe400078e0208 */
[----:B------:R-:W4:Y:S01]  /*cb430*/  LDL.LU R140, [R1+0x27cc] ;  /* 0x0027cc00018c7983 */ /* 0x000f220000300800 */
[----:B------:R-:W-:Y:S02]  /*cb440*/  ISETP.GE.AND P2, PT, R0, UR7, PT ;  /* 0x0000000700007c0c */ /* 0x000fe4000bf46270 */
[----:B------:R-:W-:Y:S01]  /*cb450*/  ISETP.LT.AND P4, PT, R14, UR6, !P4 ;  /* 0x000000060e007c0c */ /* 0x000fe2000e781270 */
[----:B------:R2:W-:Y:S01]  /*cb460*/  @P0 STG.E desc[UR4][R22.64], R114 ;  /* 0x0000007216000986 */ /* 0x0005e2000c101904 */
[----:B------:R-:W-:-:S03]  /*cb470*/  ISETP.LT.AND P5, PT, R11, UR6, !P2 ;  /* 0x000000060b007c0c */ /* 0x000fc6000d7a1270 */
[----:B------:R1:W-:Y:S01]  /*cb480*/  @P6 STG.E desc[UR4][R24.64], R110 ;  /* 0x0000006e18006986 */ /* 0x0003e2000c101904 */
[----:B------:R-:W-:-:S03]  /*cb490*/  ISETP.LT.AND P6, PT, R12, UR6, !P2 ;  /* 0x000000060c007c0c */ /* 0x000fc6000d7c1270 */
[----:B------:R1:W-:Y:S04]  /*cb4a0*/  @P3 STG.E desc[UR4][R16.64], R106 ;  /* 0x0000006a10003986 */ /* 0x0003e8000c101904 */
        /* <DEDUP_REMOVED lines=15> */
[----:B------:R-:W-:-:S04]  /*cb5a0*/  ISETP.LT.AND P1, PT, R13, UR6, !P2 ;  /* 0x000000060d007c0c */ /* 0x000fc8000d721270 */
[----:B------:R-:W-:Y:S02]  /*cb5b0*/  ISETP.GE.AND P0, PT, R15, UR7, PT ;  /* 0x000000070f007c0c */ /* 0x000fe4000bf06270 */
[----:B------:R-:W-:Y:S02]  /*cb5c0*/  ISETP.LT.AND P2, PT, R14, UR6, !P2 ;  /* 0x000000060e007c0c */ /* 0x000fe4000d741270 */
[----:B------:R-:W-:Y:S02]  /*cb5d0*/  ISETP.LT.AND P4, PT, R11, UR6, !P0 ;  /* 0x000000060b007c0c */ /* 0x000fe4000c781270 */
[----:B------:R-:W-:Y:S01]  /*cb5e0*/  ISETP.LT.AND P5, PT, R12, UR6, !P0 ;  /* 0x000000060c007c0c */ /* 0x000fe2000c7a1270 */
[----:B------:R-:W-:Y:S01]  /*cb5f0*/  VIADD R0, R10, 0x1f0 ;  /* 0x000001f00a007836 */ /* 0x000fe20000000000 */
[----:B------:R-:W-:Y:S01]  /*cb600*/  ISETP.LT.AND P6, PT, R13, UR6, !P0 ;  /* 0x000000060d007c0c */ /* 0x000fe2000c7c1270 */
[----:B------:R4:W-:Y:S03]  /*cb610*/  @P1 STG.E desc[UR4][R16.64], R119 ;  /* 0x0000007710001986 */ /* 0x0009e6000c101904 */
[----:B------:R-:W-:-:S02]  /*cb620*/  ISETP.GE.AND P3, PT, R0, UR7, PT ;  /* 0x0000000700007c0c */ /* 0x000fc4000bf66270 */
[----:B------:R-:W-:Y:S01]  /*cb630*/  ISETP.LT.AND P0, PT, R14, UR6, !P0 ;  /* 0x000000060e007c0c */ /* 0x000fe2000c701270 */
[----:B------:R1:W-:Y:S01]  /*cb640*/  @P2 STG.E desc[UR4][R18.64], R115 ;  /* 0x0000007312002986 */ /* 0x0003e2000c101904 */
[----:B------:R-:W-:-:S03]  /*cb650*/  ISETP.LT.AND P2, PT, R11, UR6, !P3 ;  /* 0x000000060b007c0c */ /* 0x000fc6000df41270 */
[----:B------:R1:W-:Y:S01]  /*cb660*/  @P4 STG.E desc[UR4][R26.64], R111 ;  /* 0x0000006f1a004986 */ /* 0x0003e2000c101904 */
[----:B------:R-:W-:-:S03]  /*cb670*/  ISETP.LT.AND P4, PT, R13, UR6, !P3 ;  /* 0x000000060d007c0c */ /* 0x000fc6000df81270 */
[----:B------:R1:W-:Y:S01]  /*cb680*/  @P5 STG.E desc[UR4][R20.64], R107 ;  /* 0x0000006b14005986 */ /* 0x0003e2000c101904 */
[----:B------:R-:W-:Y:S01]  /*cb690*/  ISETP.LT.AND P5, PT, R12, UR6, !P3 ;  /* 0x000000060c007c0c */ /* 0x000fe2000dfa1270 */
[----:B------:R-:W-:Y:S02]  /*cb6a0*/  VIADD R0, R10, 0x1f1 ;  /* 0x000001f10a007836 */ /* 0x000fe40000000000 */
[----:B----4-:R-:W-:-:S03]  /*cb6b0*/  IMAD.WIDE R16, R140, 0x4, R2 ;  /* 0x000000048c107825 */ /* 0x010fc600078e0202 */
[----:B------:R-:W-:Y:S01]  /*cb6c0*/  ISETP.GE.AND P1, PT, R0, UR7, PT ;  /* 0x0000000700007c0c */ /* 0x000fe2000bf26270 */
[----:B-1----:R-:W-:-:S04]  /*cb6d0*/  IMAD.WIDE R18, R140, 0x4, R4 ;  /* 0x000000048c127825 */ /* 0x002fc800078e0204 */
[----:B------:R-:W-:-:S04]  /*cb6e0*/  IMAD.WIDE R26, R140, 0x4, R6 ;  /* 0x000000048c1a7825 */ /* 0x000fc800078e0206 */
[----:B------:R-:W-:Y:S02]  /*cb6f0*/  IMAD.WIDE R20, R140, 0x4, R8 ;  /* 0x000000048c147825 */ /* 0x000fe400078e0208 */
[----:B------:R-:W4:Y:S01]  /*cb700*/  LDL.LU R140, [R1+0x27b8] ;  /* 0x0027b800018c7983 */ /* 0x000f220000300800 */
[----:B------:R-:W-:-:S03]  /*cb710*/  ISETP.LT.AND P3, PT, R14, UR6, !P3 ;  /* 0x000000060e007c0c */ /* 0x000fc6000df61270 */
[----:B------:R2:W-:Y:S01]  /*cb720*/  @P6 STG.E desc[UR4][R22.64], R103 ;  /* 0x0000006716006986 */ /* 0x0005e2000c101904 */
[----:B------:R-:W-:-:S03]  /*cb730*/  ISETP.LT.AND P6, PT, R12, UR6, !P1 ;  /* 0x000000060c007c0c */ /* 0x000fc6000cfc1270 */
[----:B------:R1:W-:Y:S01]  /*cb740*/  @P0 STG.E desc[UR4][R24.64], R99 ;  /* 0x0000006318000986 */ /* 0x0003e2000c101904 */
[----:B------:R-:W-:-:S03]  /*cb750*/  ISETP.LT.AND P0, PT, R11, UR6, !P1 ;  /* 0x000000060b007c0c */ /* 0x000fc6000cf01270 */
[----:B------:R1:W-:Y:S04]  /*cb760*/  @P2 STG.E desc[UR4][R16.64], R92 ;  /* 0x0000005c10002986 */ /* 0x0003e8000c101904 */
[----:B------:R1:W-:Y:S04]  /*cb770*/  @P5 STG.E desc[UR4][R18.64], R88 ;  /* 0x0000005812005986 */ /* 0x0003e8000c101904 */
        /* <DEDUP_REMOVED lines=8> */
[----:B------:R1:W-:Y:S04]  /*cb800*/  @P0 STG.E desc[UR4][R22.64], R64 ;  /* 0x0000004016000986 */ /* 0x0003e8000c101904 */
[----:B------:R-:W-:Y:S04]  /*cb810*/  @P6 STG.E desc[UR4][R24.64], R32 ;  /* 0x0000002018006986 */ /* 0x000fe8000c101904 */
        /* <DEDUP_REMOVED lines=17> */
[----:B------:R-:W-:Y:S01]  /*cb930*/  @P5 STG.E desc[UR4][R26.64], R93 ;  /* 0x0000005d1a005986 */ /* 0x000fe2000c101904 */
[----:B------:R-:W-:Y:S01]  /*cb940*/  ISETP.LT.AND P5, PT, R12, UR6, !P0 ;  /* 0x000000060c007c0c */ /* 0x000fe2000c7a1270 */
[----:B------:R-:W-:Y:S02]  /*cb950*/  VIADD R0, R10, 0x1f4 ;  /* 0x000001f40a007836 */ /* 0x000fe40000000000 */
[----:B------:R1:W-:Y:S04]  /*cb960*/  @P6 STG.E desc[UR4][R20.64], R89 ;  /* 0x0000005914006986 */ /* 0x0003e8000c101904 */
[----:B------:R1:W-:Y:S01]  /*cb970*/  @P3 STG.E desc[UR4][R22.64], R85 ;  /* 0x0000005516003986 */ /* 0x0003e2000c101904 */
[----:B----4-:R-:W-:-:S04]  /*cb980*/  IMAD.WIDE R18, R140, 0x4, R2 ;  /* 0x000000048c127825 */ /* 0x010fc800078e0202 */
[----:B------:R-:W-:-:S04]  /*cb990*/  IMAD.WIDE R24, R140, 0x4, R4 ;  /* 0x000000048c187825 */ /* 0x000fc800078e0204 */
[----:B-1----:R-:W-:-:S04]  /*cb9a0*/  IMAD.WIDE R20, R140, 0x4, R6 ;  /* 0x000000048c147825 */ /* 0x002fc800078e0206 */
        /* <DEDUP_REMOVED lines=8> */
[----:B------:R1:W-:Y:S01]  /*cba30*/  @P5 STG.E desc[UR4][R24.64], R33 ;  /* 0x0000002118005986 */ /* 0x0003e2000c101904 */
[----:B------:R-:W-:-:S03]  /*cba40*/  ISETP.LT.AND P5, PT, R11, UR6, !P1 ;  /* 0x000000060b007c0c */ /* 0x000fc6000cfa1270 */
[----:B------:R3:W-:Y:S04]  /*cba50*/  @P6 STG.E desc[UR4][R20.64], R45 ;  /* 0x0000002d14006986 */ /* 0x0007e8000c101904 */
[----:B------:R-:W-:Y:S01]  /*cba60*/  @P0 STG.E desc[UR4][R22.64], R49 ;  /* 0x0000003116000986 */ /* 0x000fe2000c101904 */
        /* <DEDUP_REMOVED lines=8> */
[----:B-1----:R-:W-:-:S04]  /*cbaf0*/  IMAD.WIDE R16, R138, 0x4, R4 ;  /* 0x000000048a107825 */ /* 0x002fc800078e0204 */
[----:B------:R-:W-:-:S04]  /*cbb00*/  IMAD.WIDE R18, R138, 0x4, R6 ;  /* 0x000000048a127825 */ /* 0x000fc800078e0206 */
[----:B------:R-:W-:Y:S02]  /*cbb10*/  IMAD.WIDE R22, R138, 0x4, R8 ;  /* 0x000000048a167825 */ /* 0x000fe400078e0208 */
[----:B------:R-:W3:Y:S01]  /*cbb20*/  LDL.LU R138, [R1+0x2794] ;  /* 0x00279400018a7983 */ /* 0x000ee20000300800 */
[----:B------:R-:W-:Y:S01]  /*cbb30*/  ISETP.LT.AND P4, PT, R13, UR6, !P1 ;  /* 0x000000060d007c0c */ /* 0x000fe2000cf81270 */
[----:B------:R-:W-:Y:S01]  /*cbb40*/  VIADD R0, R10, 0x1f5 ;  /* 0x000001f50a007836 */ /* 0x000fe20000000000 */
[----:B------:R-:W-:-:S04]  /*cbb50*/  ISETP.LT.AND P1, PT, R14, UR6, !P1 ;  /* 0x000000060e007c0c */ /* 0x000fc8000cf21270 */
[----:B------:R-:W-:-:S04]  /*cbb60*/  ISETP.GE.AND P3, PT, R0, UR7, PT ;  /* 0x0000000700007c0c */ /* 0x000fc8000bf66270 */
[----:B------:R-:W-:Y:S02]  /*cbb70*/  ISETP.LT.AND P0, PT, R11, UR6, !P3 ;  /* 0x000000060b007c0c */ /* 0x000fe4000df01270 */
[----:B------:R-:W-:Y:S01]  /*cbb80*/  ISETP.LT.AND P2, PT, R12, UR6, !P3 ;  /* 0x000000060c007c0c */ /* 0x000fe2000df41270 */
[----:B------:R4:W-:Y:S01]  /*cbb90*/  @P4 STG.E desc[UR4][R24.64], R86 ;  /* 0x0000005618004986 */ /* 0x0009e2000c101904 */
[----:B------:R-:W-:Y:S01]  /*cbba0*/  ISETP.LT.AND P4, PT, R13, UR6, !P3 ;  /* 0x000000060d007c0c */ /* 0x000fe2000df81270 */
[----:B------:R-:W-:Y:S01]  /*cbbb0*/  VIADD R0, R10, 0x1f6 ;  /* 0x000001f60a007836 */ /* 0x000fe20000000000 */
[----:B------:R-:W-:Y:S01]  /*cbbc0*/  ISETP.LT.AND P3, PT, R14, UR6, !P3 ;  /* 0x000000060e007c0c */ /* 0x000fe2000df61270 */
[----:B------:R-:W-:Y:S03]  /*cbbd0*/  @P1 STG.E desc[UR4][R26.64], R74 ;  /* 0x0000004a1a001986 */ /* 0x000fe6000c101904 */
[----:B------:R-:W-:-:S03]  /*cbbe0*/  ISETP.GE.AND P6, PT, R0, UR7, PT ;  /* 0x0000000700007c0c */ /* 0x000fc6000bfc6270 */
[----:B------:R1:W-:Y:S01]  /*cbbf0*/  @P0 STG.E desc[UR4][R20.64], R66 ;  /* 0x0000004214000986 */ /* 0x0003e2000c101904 */
[----:B------:R-:W-:-:S03]  /*cbc00*/  ISETP.LT.AND P5, PT, R11, UR6, !P6 ;  /* 0x000000060b007c0c */ /* 0x000fc6000f7a1270 */
[----:B------:R1:W-:Y:S01]  /*cbc10*/  @P2 STG.E desc[UR4][R16.64], R34 ;  /* 0x0000002210002986 */ /* 0x0003e2000c101904 */
[----:B------:R-:W-:-:S03]  /*cbc20*/  ISETP.LT.AND P2, PT, R12, UR6, !P6 ;  /* 0x000000060c007c0c */ /* 0x000fc6000f741270 */
[----:B------:R2:W-:Y:S01]  /*cbc30*/  @P4 STG.E desc[UR4][R18.64], R46 ;  /* 0x0000002e12004986 */ /* 0x0005e2000c101904 */
[----:B------:R-:W-:Y:S01]  /*cbc40*/  ISETP.LT.AND P4, PT, R13, UR6, !P6 ;  /* 0x000000060d007c0c */ /* 0x000fe2000f781270 */
[----:B------:R-:W-:Y:S02]  /*cbc50*/  VIADD R15, R10, 0x1f7 ;  /* 0x000001f70a0f7836 */ /* 0x000fe40000000000 */
[----:B----4-:R-:W-:-:S04]  /*cbc60*/  IMAD.WIDE R24, R140, 0x4, R2 ;  /* 0x000000048c187825 */ /* 0x010fc800078e0202 */
[----:B-1----:R-:W-:-:S04]  /*cbc70*/  IMAD.WIDE R20, R140, 0x4, R4 ;  /* 0x000000048c147825 */ /* 0x002fc800078e0204 */
[----:B------:R-:W-:-:S04]  /*cbc80*/  IMAD.WIDE R16, R140, 0x4, R6 ;  /* 0x000000048c107825 */ /* 0x000fc800078e0206 */
[----:B------:R-:W-:Y:S02]  /*cbc90*/  IMAD.WIDE R26, R140, 0x4, R8 ;  /* 0x000000048c1a7825 */ /* 0x000fe400078e0208 */
[----:B------:R-:W4:Y:S01]  /*cbca0*/  LDL.LU R140, [R1+0x2790] ;  /* 0x00279000018c7983 */ /* 0x000f220000300800 */
[----:B------:R-:W-:Y:S02]  /*cbcb0*/  ISETP.GE.AND P1, PT, R15, UR7, PT ;  /* 0x000000070f007c0c */ /* 0x000fe4000bf26270 */
[----:B------:R-:W-:Y:S01]  /*cbcc0*/  ISETP.LT.AND P6, PT, R14, UR6, !P6 ;  /* 0x000000060e007c0c */ /* 0x000fe2000f7c1270 */
[----:B------:R1:W-:Y:S01]  /*cbcd0*/  @P3 STG.E desc[UR4][R22.64], R50 ;  /* 0x0000003216003986 */ /* 0x0003e2000c101904 */
[----:B------:R-:W-:-:S03]  /*cbce0*/  ISETP.LT.AND P3, PT, R12, UR6, !P1 ;  /* 0x000000060c007c0c */ /* 0x000fc6000cf61270 */
[----:B------:R-:W-:Y:S01]  /*cbcf0*/  @P5 STG.E desc[UR4][R24.64], R95 ;  /* 0x0000005f18005986 */ /* 0x000fe2000c101904 */
[----:B------:R-:W-:-:S03]  /*cbd00*/  ISETP.LT.AND P5, PT, R11, UR6, !P1 ;  /* 0x000000060b007c0c */ /* 0x000fc6000cfa1270 */
[----:B------:R1:W-:Y:S04]  /*cbd10*/  @P2 STG.E desc[UR4][R20.64], R91 ;  /* 0x0000005b14002986 */ /* 0x0003e8000c101904 */
        /* <DEDUP_REMOVED lines=13> */
[----:B------:R-:W3:Y:S02]  /*cbdf0*/  LDL.LU R138, [R1+0x2780] ;  /* 0x00278000018a7983 */ /* 0x000ee40000300800 */
[----:B------:R-:W-:Y:S01]  /*cbe00*/  VIADD R0, R10, 0x1f8 ;  /* 0x000001f80a007836 */ /* 0x000fe20000000000 */
[----:B------:R-:W-:Y:S01]  /*cbe10*/  ISETP.LT.AND P4, PT, R13, UR6, !P1 ;  /* 0x000000060d007c0c */ /* 0x000fe2000cf81270 */
[----:B------:R-:W3:Y:S03]  /*cbe20*/  LDL.LU R142, [R1+0x2778] ;  /* 0x00277800018e7983 */ /* 0x000ee60000300800 */
[----:B------:R-:W-:Y:S02]  /*cbe30*/  ISETP.GE.AND P0, PT, R0, UR7, PT ;  /* 0x0000000700007c0c */ /* 0x000fe4000bf06270 */
[----:B------:R-:W-:-:S02]  /*cbe40*/  ISETP.LT.AND P1, PT, R14, UR6, !P1 ;  /* 0x000000060e007c0c */ /* 0x000fc4000cf21270 */
[----:B------:R-:W-:Y:S02]  /*cbe50*/  ISETP.LT.AND P5, PT, R11, UR6, !P0 ;  /* 0x000000060b007c0c */ /* 0x000fe4000c7a1270 */
[----:B------:R-:W-:Y:S01]  /*cbe60*/  ISETP.LT.AND P6, PT, R12, UR6, !P0 ;  /* 0x000000060c007c0c */ /* 0x000fe2000c7c1270 */
[----:B------:R-:W-:Y:S01]  /*cbe70*/  VIADD R0, R10, 0x1f9 ;  /* 0x000001f90a007836 */ /* 0x000fe20000000000 */
[----:B------:R-:W-:Y:S01]  /*cbe80*/  ISETP.LT.AND P3, PT, R13, UR6, !P0 ;  /* 0x000000060d007c0c */ /* 0x000fe2000c761270 */
[----:B------:R-:W-:Y:S03]  /*cbe90*/  @P4 STG.E desc[UR4][R20.64], R47 ;  /* 0x0000002f14004986 */ /* 0x000fe6000c101904 */
[----:B------:R-:W-:Y:S02]  /*cbea0*/  ISETP.GE.AND P2, PT, R0, UR7, PT ;  /* 0x0000000700007c0c */ /* 0x000fe4000bf46270 */
        /* <DEDUP_REMOVED lines=10> */
[----:B------:R-:W-:-:S04]  /*cbf50*/  IMAD.WIDE R20, R140, 0x4, R4 ;  /* 0x000000048c147825 */ /* 0x000fc800078e0204 */
[----:B-1----:R-:W-:-:S04]  /*cbf60*/  IMAD.WIDE R24, R140, 0x4, R6 ;  /* 0x000000048c187825 */ /* 0x002fc800078e0206 */
        /* <DEDUP_REMOVED lines=27> */
[----:B------:R-:W-:Y:S01]  /*cc120*/  ISETP.GE.AND P1, PT, R0, UR7, PT ;  /* 0x0000000700007c0c */ /* 0x000fe2000bf26270 */
[----:B------:R-:W-:-:S03]  /*cc130*/  VIADD R0, R10, 0x1fc ;  /* 0x000001fc0a007836 */ /* 0x000fc60000000000 */
[----:B------:R-:W-:Y:S02]  /*cc140*/  ISETP.LT.AND P6, PT, R11, UR6, !P1 ;  /* 0x000000060b007c0c */ /* 0x000fe4000cfc1270 */
[----:B------:R-:W-:Y:S02]  /*cc150*/  ISETP.LT.AND P3, PT, R12, UR6, !P1 ;  /* 0x000000060c007c0c */ /* 0x000fe4000cf61270 */
[----:B------:R-:W-:Y:S01]  /*cc160*/  ISETP.GE.AND P0, PT, R0, UR7, PT ;  /* 0x0000000700007c0c */ /* 0x000fe2000bf06270 */
[----:B------:R1:W-:Y:S01]  /*cc170*/  @P4 STG.E desc[UR4][R20.64], R53 ;  /* 0x0000003514004986 */ /* 0x0003e2000c101904 */
[----:B------:R-:W-:Y:S02]  /*cc180*/  ISETP.LT.AND P2, PT, R13, UR6, !P1 ;  /* 0x000000060d007c0c */ /* 0x000fe4000cf41270 */
[----:B------:R-:W-:Y:S02]  /*cc190*/  ISETP.LT.AND P4, PT, R14, UR6, !P1 ;  /* 0x000000060e007c0c */ /* 0x000fe4000cf81270 */
[----:B------:R-:W-:Y:S01]  /*cc1a0*/  ISETP.LT.AND P5, PT, R11, UR6, !P0 ;  /* 0x000000060b007c0c */ /* 0x000fe2000c7a1270 */
[----:B------:R-:W-:-:S02]  /*cc1b0*/  VIADD R0, R10, 0x1fd ;  /* 0x000001fd0a007836 */ /* 0x000fc40000000000 */
[----:B------:R4:W-:Y:S01]  /*cc1c0*/  @P6 STG.E desc[UR4][R24.64], R61 ;  /* 0x0000003d18006986 */ /* 0x0009e2000c101904 */
[----:B------:R-:W-:Y:S01]  /*cc1d0*/  ISETP.LT.AND P6, PT, R12, UR6, !P0 ;  /* 0x000000060c007c0c */ /* 0x000fe2000c7c1270 */
[----:B-1----:R-:W-:Y:S02]  /*cc1e0*/  IMAD.WIDE R20, R142, 0x4, R2 ;  /* 0x000000048e147825 */ /* 0x002fe400078e0202 */
[----:B------:R1:W-:Y:S01]  /*cc1f0*/  @P3 STG.E desc[UR4][R18.64], R69 ;  /* 0x0000004512003986 */ /* 0x0003e2000c101904 */
[----:B------:R-:W-:Y:S02]  /*cc200*/  ISETP.GE.AND P1, PT, R0, UR7, PT ;  /* 0x0000000700007c0c */ /* 0x000fe4000bf26270 */
[----:B------:R-:W-:Y:S01]  /*cc210*/  ISETP.LT.AND P3, PT, R13, UR6, !P0 ;  /* 0x000000060d007c0c */ /* 0x000fe2000c761270 */
[----:B------:R1:W-:Y:S01]  /*cc220*/  @P2 STG.E desc[UR4][R22.64], R81 ;  /* 0x0000005116002986 */ /* 0x0003e2000c101904 */
[----:B------:R-:W-:-:S03]  /*cc230*/  ISETP.LT.AND P0, PT, R14, UR6, !P0 ;  /* 0x000000060e007c0c */ /* 0x000fc6000c701270 */
[----:B------:R1:W-:Y:S01]  /*cc240*/  @P4 STG.E desc[UR4][R16.64], R153 ;  /* 0x0000009910004986 */ /* 0x0003e2000c101904 */
[----:B----4-:R-:W-:-:S03]  /*cc250*/  IMAD.WIDE R24, R142, 0x4, R4 ;  /* 0x000000048e187825 */ /* 0x010fc600078e0204 */
[----:B------:R4:W-:Y:S01]  /*cc260*/  @P5 STG.E desc[UR4][R20.64], R42 ;  /* 0x0000002a14005986 */ /* 0x0009e2000c101904 */
[----:B------:R-:W-:Y:S01]  /*cc270*/  ISETP.LT.AND P5, PT, R11, UR6, !P1 ;  /* 0x000000060b007c0c */ /* 0x000fe2000cfa1270 */
[----:B------:R-:W-:Y:S01]  /*cc280*/  VIADD R0, R10, 0x1fe ;  /* 0x000001fe0a007836 */ /* 0x000fe20000000000 */
[----:B------:R-:W-:Y:S01]  /*cc290*/  ISETP.LT.AND P4, PT, R12, UR6, !P1 ;  /* 0x000000060c007c0c */ /* 0x000fe2000cf81270 */
[----:B-1----:R-:W-:Y:S01]  /*cc2a0*/  IMAD.WIDE R18, R142, 0x4, R6 ;  /* 0x000000048e127825 */ /* 0x002fe200078e0206 */
[----:B------:R1:W-:Y:S01]  /*cc2b0*/  @P6 STG.E desc[UR4][R24.64], R38 ;  /* 0x0000002618006986 */ /* 0x0003e2000c101904 */
[----:B------:R-:W-:Y:S02]  /*cc2c0*/  ISETP.LT.AND P6, PT, R13, UR6, !P1 ;  /* 0x000000060d007c0c */ /* 0x000fe4000cfc1270 */
[----:B------:R-:W-:Y:S02]  /*cc2d0*/  VIADD R10, R10, 0x1ff ;  /* 0x000001ff0a0a7836 */ /* 0x000fe40000000000 */
[----:B------:R-:W-:Y:S01]  /*cc2e0*/  IMAD.WIDE R22, R142, 0x4, R8 ;  /* 0x000000048e167825 */ /* 0x000fe200078e0208 */
[----:B------:R-:W-:-:S02]  /*cc2f0*/  ISETP.GE.AND P2, PT, R0, UR7, PT ;  /* 0x0000000700007c0c */ /* 0x000fc4000bf46270 */
[----:B------:R-:W-:Y:S01]  /*cc300*/  ISETP.LT.AND P1, PT, R14, UR6, !P1 ;  /* 0x000000060e007c0c */ /* 0x000fe2000cf21270 */
[----:B------:R-:W-:Y:S01]  /*cc310*/  IMAD.WIDE R16, R140, 0x4, R2 ;  /* 0x000000048c107825 */ /* 0x000fe200078e0202 */
[----:B------:R2:W-:Y:S01]  /*cc320*/  @P3 STG.E desc[UR4][R18.64], R58 ;  /* 0x0000003a12003986 */ /* 0x0005e2000c101904 */
[----:B------:R-:W-:-:S03]  /*cc330*/  ISETP.GE.AND P3, PT, R10, UR7, PT ;  /* 0x000000070a007c0c */ /* 0x000fc6000bf66270 */
[----:B------:R-:W-:Y:S01]  /*cc340*/  @P0 STG.E desc[UR4][R22.64], R54 ;  /* 0x0000003616000986 */ /* 0x000fe2000c101904 */
[C---:B------:R-:W-:Y:S01]  /*cc350*/  ISETP.LT.AND P0, PT, R11.reuse, UR6, !P2 ;  /* 0x000000060b007c0c */ /* 0x040fe2000d701270 */
[C---:B----4-:R-:W-:Y:S02]  /*cc360*/  IMAD.WIDE R20, R140.reuse, 0x4, R4 ;  /* 0x000000048c147825 */ /* 0x050fe400078e0204 */
[----:B------:R4:W-:Y:S01]  /*cc370*/  @P5 STG.E desc[UR4][R16.64], R62 ;  /* 0x0000003e10005986 */ /* 0x0009e2000c101904 */
[----:B------:R-:W-:Y:S01]  /*cc380*/  ISETP.LT.AND P5, PT, R11, UR6, !P3 ;  /* 0x000000060b007c0c */ /* 0x000fe2000dfa1270 */
[----:B-1----:R-:W-:-:S04]  /*cc390*/  IMAD.WIDE R24, R140, 0x4, R6 ;  /* 0x000000048c187825 */ /* 0x002fc800078e0206 */
[----:B------:R-:W-:Y:S01]  /*cc3a0*/  IMAD.WIDE R10, R140, 0x4, R8 ;  /* 0x000000048c0a7825 */ /* 0x000fe200078e0208 */
[----:B------:R1:W-:Y:S01]  /*cc3b0*/  @P4 STG.E desc[UR4][R20.64], R70 ;  /* 0x0000004614004986 */ /* 0x0003e2000c101904 */
[----:B------:R-:W-:-:S03]  /*cc3c0*/  ISETP.LT.AND P4, PT, R12, UR6, !P2 ;  /* 0x000000060c007c0c */ /* 0x000fc6000d781270 */
[----:B------:R1:W-:Y:S04]  /*cc3d0*/  @P6 STG.E desc[UR4][R24.64], R82 ;  /* 0x0000005218006986 */ /* 0x0003e8000c101904 */
[----:B------:R1:W-:Y:S01]  /*cc3e0*/  @P1 STG.E desc[UR4][R10.64], R154 ;  /* 0x0000009a0a001986 */ /* 0x0003e2000c101904 */
[----:B------:R-:W-:Y:S02]  /*cc3f0*/  ISETP.LT.AND P1, PT, R13, UR6, !P2 ;  /* 0x000000060d007c0c */ /* 0x000fe4000d721270 */
[----:B------:R-:W-:Y:S02]  /*cc400*/  ISETP.LT.AND P2, PT, R14, UR6, !P2 ;  /* 0x000000060e007c0c */ /* 0x000fe4000d741270 */
[----:B------:R-:W-:Y:S01]  /*cc410*/  ISETP.LT.AND P6, PT, R12, UR6, !P3 ;  /* 0x000000060c007c0c */ /* 0x000fe2000dfc1270 */
[----:B--2---:R-:W-:-:S05]  /*cc420*/  IMAD.WIDE R18, R139, 0x4, R2 ;  /* 0x000000048b127825 */ /* 0x004fca00078e0202 */
[----:B------:R1:W-:Y:S01]  /*cc430*/  @P0 STG.E desc[UR4][R18.64], R43 ;  /* 0x0000002b12000986 */ /* 0x0003e2000c101904 */
[----:B------:R-:W-:Y:S02]  /*cc440*/  ISETP.LT.AND P0, PT, R13, UR6, !P3 ;  /* 0x000000060d007c0c */ /* 0x000fe4000df01270 */
[----:B------:R-:W-:Y:S01]  /*cc450*/  ISETP.LT.AND P3, PT, R14, UR6, !P3 ;  /* 0x000000060e007c0c */ /* 0x000fe2000df61270 */
[----:B------:R-:W-:-:S04]  /*cc460*/  IMAD.WIDE R12, R139, 0x4, R4 ;  /* 0x000000048b0c7825 */ /* 0x000fc800078e0204 */
[C---:B------:R-:W-:Y:S01]  /*cc470*/  IMAD.WIDE R14, R139.reuse, 0x4, R6 ;  /* 0x000000048b0e7825 */ /* 0x040fe200078e0206 */
[----:B------:R1:W-:Y:S03]  /*cc480*/  @P4 STG.E desc[UR4][R12.64], R39 ;  /* 0x000000270c004986 */ /* 0x0003e6000c101904 */
[----:B----4-:R-:W-:Y:S01]  /*cc490*/  IMAD.WIDE R16, R139, 0x4, R8 ;  /* 0x000000048b107825 */ /* 0x010fe200078e0208 */
[----:B------:R1:W-:Y:S04]  /*cc4a0*/  @P1 STG.E desc[UR4][R14.64], R59 ;  /* 0x0000003b0e001986 */ /* 0x0003e8000c101904 */
[----:B------:R1:W-:Y:S01]  /*cc4b0*/  @P2 STG.E desc[UR4][R16.64], R55 ;  /* 0x0000003710002986 */ /* 0x0003e2000c101904 */
[----:B---3--:R-:W-:-:S04]  /*cc4c0*/  IMAD.WIDE R2, R138, 0x4, R2 ;  /* 0x000000048a027825 */ /* 0x008fc800078e0202 */
[C---:B------:R-:W-:Y:S01]  /*cc4d0*/  IMAD.WIDE R4, R138.reuse, 0x4, R4 ;  /* 0x000000048a047825 */ /* 0x040fe200078e0204 */
[----:B------:R1:W-:Y:S03]  /*cc4e0*/  @P5 STG.E desc[UR4][R2.64], R63 ;  /* 0x0000003f02005986 */ /* 0x0003e6000c101904 */
[C---:B------:R-:W-:Y:S01]  /*cc4f0*/  IMAD.WIDE R6, R138.reuse, 0x4, R6 ;  /* 0x000000048a067825 */ /* 0x040fe200078e0206 */
[----:B------:R1:W-:Y:S04]  /*cc500*/  @P6 STG.E desc[UR4][R4.64], R71 ;  /* 0x0000004704006986 */ /* 0x0003e8000c101904 */
[----:B------:R1:W-:Y:S01]  /*cc510*/  @P0 STG.E desc[UR4][R6.64], R83 ;  /* 0x0000005306000986 */ /* 0x0003e2000c101904 */
[----:B------:R-:W-:Y:S01]  /*cc520*/  IMAD.WIDE R8, R138, 0x4, R8 ;  /* 0x000000048a087825 */ /* 0x000fe200078e0208 */
[----:B------:R-:W-:Y:S06]  /*cc530*/  @!P3 EXIT ;  /* 0x000000000000b94d */ /* 0x000fec0003800000 */
[----:B------:R-:W-:Y:S01]  /*cc540*/  STG.E desc[UR4][R8.64], R155 ;  /* 0x0000009b08007986 */ /* 0x000fe2000c101904 */
[----:B------:R-:W-:Y:S05]  /*cc550*/  EXIT ;  /* 0x000000000000794d */ /* 0x000fea0003800000 */
.L_x_2:
[----:B------:R-:W-:-:S00]  /*cc560*/  BRA `(.L_x_2) ;  /* 0xfffffffc00fc7947 */ /* 0x000fc0000383ffff */
[----:B------:R-:W-:-:S00]  /*cc570*/  NOP ;  /* 0x0000000000007918 */ /* 0x000fc00000000000 */
        /* <DEDUP_REMOVED lines=8> */
.L_x_3:


//--------------------- .nv.shared.matmul_kernel  --------------------------
	.section	.nv.shared.matmul_kernel,"aw",@nobits
	.sectionflags	@""
	.align	16
	.zero		1024


//--------------------- .nv.shared.reserved.0     --------------------------
	.section	.nv.shared.reserved.0,"aw",@nobits
	.weak		__nv_reservedSMEM_offset_0_alias
	.size		__nv_reservedSMEM_offset_0_alias, 0, 0
	.other		__nv_reservedSMEM_offset_0_alias,@"STO_CUDA_RESERVED_SHARED STV_DEFAULT"
__nv_reservedSMEM_offset_0_alias:
	.zero		0


//--------------------- .nv.constant0.matmul_kernel --------------------------
	.section	.nv.constant0.matmul_kernel,"a",@progbits
	.sectionflags	@""
	.align	4
.nv.constant0.matmul_kernel:
	.zero		608


//--------------------- SYMBOLS --------------------------

	.type		.nv.reservedSmem.offset0,@object
	.size		.nv.reservedSmem.offset0,0x4
